def attn_fwd(
    Q,
    K,
    V,
    Out,
    Lse,
    sm_scale,
    stride_qz,
    stride_qh,
    stride_qm,
    stride_qk,
    stride_kz,
    stride_kh,
    stride_kn,
    stride_kk,
    stride_vz,
    stride_vh,
    stride_vn,
    stride_vk,
    stride_oz,
    stride_oh,
    stride_om,
    stride_ok,
    seqlen_q,
    seqlen_k,
    BLOCK_M: tl.constexpr,
    BLOCK_N: tl.constexpr,
    HEAD_DIM: tl.constexpr,
    CAUSAL: tl.constexpr,
):
    start_m = tl.program_id(0)
    off_hz = tl.program_id(1)
    q_off = off_hz * stride_qh
    k_off = off_hz * stride_kh
    v_off = off_hz * stride_vh
    offs_m = start_m * BLOCK_M + tl.arange(0, BLOCK_M)
    offs_d = tl.arange(0, HEAD_DIM)
    offs_n = tl.arange(0, BLOCK_N)
    q_ptrs = Q + q_off + offs_m[:, None] * stride_qm + offs_d[None, :] * stride_qk
    k_ptrs = K + k_off + offs_d[:, None] * stride_kk + offs_n[None, :] * stride_kn
    v_ptrs = V + v_off + offs_n[:, None] * stride_vn + offs_d[None, :] * stride_vk
    m_i = tl.full([BLOCK_M], float("-inf"), dtype=tl.float32)
    l_i = tl.zeros([BLOCK_M], dtype=tl.float32) + 1.0
    acc = tl.zeros([BLOCK_M, HEAD_DIM], dtype=tl.float32)
    q = tl.load(q_ptrs)
    acc, l_i, m_i = _attn_fwd_inner(
        acc,
        l_i,
        m_i,
        q,
        k_ptrs,
        v_ptrs,
        sm_scale,
        stride_kn,
        stride_vn,
        start_m,
        seqlen_k,
        BLOCK_M,
        BLOCK_N,
        HEAD_DIM,
        CAUSAL,
    )
    acc = acc / l_i[:, None]
    lse = m_i + tl.math.log2(l_i) / 1.4426950408889634
    o_ptrs = (
        Out
        + off_hz * stride_oh
        + offs_m[:, None] * stride_om
        + offs_d[None, :] * stride_ok
    )
    tl.store(o_ptrs, acc.to(Out.dtype.element_ty))
    tl.store(Lse + off_hz * seqlen_q + offs_m, lse)

# config = {"BLOCK_M": 256, "BLOCK_N": 32, "HEAD_DIM": 512, "arch": "sm_80", "causal": true, "dtype": "fp16", "num_stages": 3, "num_warps": 16}
# arch = sm_80


// ===== COMPILED SASS (sm_80) =====

	.target	sm_80

	.elftype	@"ET_EXEC"


//--------------------- .note.nv.tkinfo           --------------------------
	.section	.note.nv.tkinfo,"",@"SHT_NOTE"
	.sectionflags	@"SHF_NOTE_NV_TKINFO"
	.tkinfo
        /*0018*/ 	.word	0x00000002
        /*0030*/ 	.string	""
        /*0030*/ 	.string	"ptxas"
        /*0030*/ 	.string	"Cuda compilation tools, release 13.0, V13.0.88"
        /*0030*/ 	.string	"Build cuda_13.0.r13.0/compiler.36424714_0"
        /*0030*/ 	.string	"-v  -suppress-debug-info  -lineinfo  -arch sm_80 "



//--------------------- .note.nv.cuinfo           --------------------------
	.section	.note.nv.cuinfo,"",@"SHT_NOTE"
	.sectionflags	@"SHF_NOTE_NV_CUINFO"
        /*0018*/ 	.short	0x0002
        /*001a*/ 	.short	0x0050
        /*001c*/ 	.short	0x0082
	.zero		2


//--------------------- .nv.info                  --------------------------
	.section	.nv.info,"",@"SHT_CUDA_INFO"
	.align	4


	//----- nvinfo : EIATTR_REGCOUNT
	.align		4
        /*0000*/ 	.byte	0x04, 0x2f
        /*0002*/ 	.short	(.L_2 - .L_1)
	.align		4
.L_1:
        /*0004*/ 	.word	index@(attn_fwd)
        /*0008*/ 	.word	0x00000080


	//----- nvinfo : EIATTR_FRAME_SIZE
	.align		4
.L_2:
        /*000c*/ 	.byte	0x04, 0x11
        /*000e*/ 	.short	(.L_4 - .L_3)
	.align		4
.L_3:
        /*0010*/ 	.word	index@(attn_fwd)
        /*0014*/ 	.word	0x00000f20


	//----- nvinfo : EIATTR_MIN_STACK_SIZE
	.align		4
.L_4:
        /*0018*/ 	.byte	0x04, 0x12
        /*001a*/ 	.short	(.L_6 - .L_5)
	.align		4
.L_5:
        /*001c*/ 	.word	index@(attn_fwd)
        /*0020*/ 	.word	0x00000f20
.L_6:


//--------------------- .nv.info.attn_fwd         --------------------------
	.section	.nv.info.attn_fwd,"",@"SHT_CUDA_INFO"
	.sectionflags	@""
	.align	4


	//----- nvinfo : EIATTR_CUDA_API_VERSION
	.align		4
        /*0000*/ 	.byte	0x04, 0x37
        /*0002*/ 	.short	(.L_8 - .L_7)
.L_7:
        /*0004*/ 	.word	0x00000082


	//----- nvinfo : EIATTR_SW2861232_WAR
	.align		4
.L_8:
        /*0008*/ 	.byte	0x01, 0x35
	.zero		2


	//----- nvinfo : EIATTR_PARAM_CBANK
	.align		4
        /*000c*/ 	.byte	0x04, 0x0a
        /*000e*/ 	.short	(.L_10 - .L_9)
	.align		4
.L_9:
        /*0010*/ 	.word	index@(.nv.constant0.attn_fwd)
        /*0014*/ 	.short	0x0160
        /*0016*/ 	.short	0x0088


	//----- nvinfo : EIATTR_CBANK_PARAM_SIZE
	.align		4
.L_10:
        /*0018*/ 	.byte	0x03, 0x19
        /*001a*/ 	.short	0x0088


	//----- nvinfo : EIATTR_KPARAM_INFO
	.align		4
        /*001c*/ 	.byte	0x04, 0x17
        /*001e*/ 	.short	(.L_12 - .L_11)
.L_11:
        /*0020*/ 	.word	0x00000000
        /*0024*/ 	.short	0x0019
        /*0026*/ 	.short	0x0080
        /*0028*/ 	.byte	0x00, 0xf4, 0x21, 0x00


	//----- nvinfo : EIATTR_KPARAM_INFO
	.align		4
.L_12:
        /*002c*/ 	.byte	0x04, 0x17
        /*002e*/ 	.short	(.L_14 - .L_13)
.L_13:
        /*0030*/ 	.word	0x00000000
        /*0034*/ 	.short	0x0018
        /*0036*/ 	.short	0x0078
        /*0038*/ 	.byte	0x00, 0xf4, 0x21, 0x00


	//----- nvinfo : EIATTR_KPARAM_INFO
	.align		4
.L_14:
        /*003c*/ 	.byte	0x04, 0x17
        /*003e*/ 	.short	(.L_16 - .L_15)
.L_15:
        /*0040*/ 	.word	0x00000000
        /*0044*/ 	.short	0x0017
        /*0046*/ 	.short	0x0070
        /*0048*/ 	.byte	0x00, 0xf0, 0x11, 0x00


	//----- nvinfo : EIATTR_KPARAM_INFO
	.align		4
.L_16:
        /*004c*/ 	.byte	0x04, 0x17
        /*004e*/ 	.short	(.L_18 - .L_17)
.L_17:
        /*0050*/ 	.word	0x00000000
        /*0054*/ 	.short	0x0016
        /*0056*/ 	.short	0x006c
        /*0058*/ 	.byte	0x00, 0xf0, 0x11, 0x00


	//----- nvinfo : EIATTR_KPARAM_INFO
	.align		4
.L_18:
        /*005c*/ 	.byte	0x04, 0x17
        /*005e*/ 	.short	(.L_20 - .L_19)
.L_19:
        /*0060*/ 	.word	0x00000000
        /*0064*/ 	.short	0x0015
        /*0066*/ 	.short	0x0068
        /*0068*/ 	.byte	0x00, 0xf0, 0x11, 0x00


	//----- nvinfo : EIATTR_KPARAM_INFO
	.align		4
.L_20:
        /*006c*/ 	.byte	0x04, 0x17
        /*006e*/ 	.short	(.L_22 - .L_21)
.L_21:
        /*0070*/ 	.word	0x00000000
        /*0074*/ 	.short	0x0014
        /*0076*/ 	.short	0x0064
        /*0078*/ 	.byte	0x00, 0xf0, 0x11, 0x00


	//----- nvinfo : EIATTR_KPARAM_INFO
	.align		4
.L_22:
        /*007c*/ 	.byte	0x04, 0x17
        /*007e*/ 	.short	(.L_24 - .L_23)
.L_23:
        /*0080*/ 	.word	0x00000000
        /*0084*/ 	.short	0x0013
        /*0086*/ 	.short	0x0060
        /*0088*/ 	.byte	0x00, 0xf0, 0x11, 0x00


	//----- nvinfo : EIATTR_KPARAM_INFO
	.align		4
.L_24:
        /*008c*/ 	.byte	0x04, 0x17
        /*008e*/ 	.short	(.L_26 - .L_25)
.L_25:
        /*0090*/ 	.word	0x00000000
        /*0094*/ 	.short	0x0012
        /*0096*/ 	.short	0x005c
        /*0098*/ 	.byte	0x00, 0xf0, 0x11, 0x00


	//----- nvinfo : EIATTR_KPARAM_INFO
	.align		4
.L_26:
        /*009c*/ 	.byte	0x04, 0x17
        /*009e*/ 	.short	(.L_28 - .L_27)
.L_27:
        /*00a0*/ 	.word	0x00000000
        /*00a4*/ 	.short	0x0011
        /*00a6*/ 	.short	0x0058
        /*00a8*/ 	.byte	0x00, 0xf0, 0x11, 0x00


	//----- nvinfo : EIATTR_KPARAM_INFO
	.align		4
.L_28:
        /*00ac*/ 	.byte	0x04, 0x17
        /*00ae*/ 	.short	(.L_30 - .L_29)
.L_29:
        /*00b0*/ 	.word	0x00000000
        /*00b4*/ 	.short	0x0010
        /*00b6*/ 	.short	0x0054
        /*00b8*/ 	.byte	0x00, 0xf0, 0x11, 0x00


	//----- nvinfo : EIATTR_KPARAM_INFO
	.align		4
.L_30:
        /*00bc*/ 	.byte	0x04, 0x17
        /*00be*/ 	.short	(.L_32 - .L_31)
.L_31:
        /*00c0*/ 	.word	0x00000000
        /*00c4*/ 	.short	0x000f
        /*00c6*/ 	.short	0x0050
        /*00c8*/ 	.byte	0x00, 0xf0, 0x11, 0x00


	//----- nvinfo : EIATTR_KPARAM_INFO
	.align		4
.L_32:
        /*00cc*/ 	.byte	0x04, 0x17
        /*00ce*/ 	.short	(.L_34 - .L_33)
.L_33:
        /*00d0*/ 	.word	0x00000000
        /*00d4*/ 	.short	0x000e
        /*00d6*/ 	.short	0x004c
        /*00d8*/ 	.byte	0x00, 0xf0, 0x11, 0x00


	//----- nvinfo : EIATTR_KPARAM_INFO
	.align		4
.L_34:
        /*00dc*/ 	.byte	0x04, 0x17
        /*00de*/ 	.short	(.L_36 - .L_35)
.L_35:
        /*00e0*/ 	.word	0x00000000
        /*00e4*/ 	.short	0x000d
        /*00e6*/ 	.short	0x0048
        /*00e8*/ 	.byte	0x00, 0xf0, 0x11, 0x00


	//----- nvinfo : EIATTR_KPARAM_INFO
	.align		4
.L_36:
        /*00ec*/ 	.byte	0x04, 0x17
        /*00ee*/ 	.short	(.L_38 - .L_37)
.L_37:
        /*00f0*/ 	.word	0x00000000
        /*00f4*/ 	.short	0x000c
        /*00f6*/ 	.short	0x0044
        /*00f8*/ 	.byte	0x00, 0xf0, 0x11, 0x00


	//----- nvinfo : EIATTR_KPARAM_INFO
	.align		4
.L_38:
        /*00fc*/ 	.byte	0x04, 0x17
        /*00fe*/ 	.short	(.L_40 - .L_39)
.L_39:
        /*0100*/ 	.word	0x00000000
        /*0104*/ 	.short	0x000b
        /*0106*/ 	.short	0x0040
        /*0108*/ 	.byte	0x00, 0xf0, 0x11, 0x00


	//----- nvinfo : EIATTR_KPARAM_INFO
	.align		4
.L_40:
        /*010c*/ 	.byte	0x04, 0x17
        /*010e*/ 	.short	(.L_42 - .L_41)
.L_41:
        /*0110*/ 	.word	0x00000000
        /*0114*/ 	.short	0x000a
        /*0116*/ 	.short	0x003c
        /*0118*/ 	.byte	0x00, 0xf0, 0x11, 0x00


	//----- nvinfo : EIATTR_KPARAM_INFO
	.align		4
.L_42:
        /*011c*/ 	.byte	0x04, 0x17
        /*011e*/ 	.short	(.L_44 - .L_43)
.L_43:
        /*0120*/ 	.word	0x00000000
        /*0124*/ 	.short	0x0009
        /*0126*/ 	.short	0x0038
        /*0128*/ 	.byte	0x00, 0xf0, 0x11, 0x00


	//----- nvinfo : EIATTR_KPARAM_INFO
	.align		4
.L_44:
        /*012c*/ 	.byte	0x04, 0x17
        /*012e*/ 	.short	(.L_46 - .L_45)
.L_45:
        /*0130*/ 	.word	0x00000000
        /*0134*/ 	.short	0x0008
        /*0136*/ 	.short	0x0034
        /*0138*/ 	.byte	0x00, 0xf0, 0x11, 0x00


	//----- nvinfo : EIATTR_KPARAM_INFO
	.align		4
.L_46:
        /*013c*/ 	.byte	0x04, 0x17
        /*013e*/ 	.short	(.L_48 - .L_47)
.L_47:
        /*0140*/ 	.word	0x00000000
        /*0144*/ 	.short	0x0007
        /*0146*/ 	.short	0x0030
        /*0148*/ 	.byte	0x00, 0xf0, 0x11, 0x00


	//----- nvinfo : EIATTR_KPARAM_INFO
	.align		4
.L_48:
        /*014c*/ 	.byte	0x04, 0x17
        /*014e*/ 	.short	(.L_50 - .L_49)
.L_49:
        /*0150*/ 	.word	0x00000000
        /*0154*/ 	.short	0x0006
        /*0156*/ 	.short	0x002c
        /*0158*/ 	.byte	0x00, 0xf0, 0x11, 0x00


	//----- nvinfo : EIATTR_KPARAM_INFO
	.align		4
.L_50:
        /*015c*/ 	.byte	0x04, 0x17
        /*015e*/ 	.short	(.L_52 - .L_51)
.L_51:
        /*0160*/ 	.word	0x00000000
        /*0164*/ 	.short	0x0005
        /*0166*/ 	.short	0x0028
        /*0168*/ 	.byte	0x00, 0xf0, 0x11, 0x00


	//----- nvinfo : EIATTR_KPARAM_INFO
	.align		4
.L_52:
        /*016c*/ 	.byte	0x04, 0x17
        /*016e*/ 	.short	(.L_54 - .L_53)
.L_53:
        /*0170*/ 	.word	0x00000000
        /*0174*/ 	.short	0x0004
        /*0176*/ 	.short	0x0020
        /*0178*/ 	.byte	0x00, 0xf4, 0x21, 0x00


	//----- nvinfo : EIATTR_KPARAM_INFO
	.align		4
.L_54:
        /*017c*/ 	.byte	0x04, 0x17
        /*017e*/ 	.short	(.L_56 - .L_55)
.L_55:
        /*0180*/ 	.word	0x00000000
        /*0184*/ 	.short	0x0003
        /*0186*/ 	.short	0x0018
        /*0188*/ 	.byte	0x00, 0xf4, 0x21, 0x00


	//----- nvinfo : EIATTR_KPARAM_INFO
	.align		4
.L_56:
        /*018c*/ 	.byte	0x04, 0x17
        /*018e*/ 	.short	(.L_58 - .L_57)
.L_57:
        /*0190*/ 	.word	0x00000000
        /*0194*/ 	.short	0x0002
        /*0196*/ 	.short	0x0010
        /*0198*/ 	.byte	0x00, 0xf4, 0x21, 0x00


	//----- nvinfo : EIATTR_KPARAM_INFO
	.align		4
.L_58:
        /*019c*/ 	.byte	0x04, 0x17
        /*019e*/ 	.short	(.L_60 - .L_59)
.L_59:
        /*01a0*/ 	.word	0x00000000
        /*01a4*/ 	.short	0x0001
        /*01a6*/ 	.short	0x0008
        /*01a8*/ 	.byte	0x00, 0xf4, 0x21, 0x00


	//----- nvinfo : EIATTR_KPARAM_INFO
	.align		4
.L_60:
        /*01ac*/ 	.byte	0x04, 0x17
        /*01ae*/ 	.short	(.L_62 - .L_61)
.L_61:
        /*01b0*/ 	.word	0x00000000
        /*01b4*/ 	.short	0x0000
        /*01b6*/ 	.short	0x0000
        /*01b8*/ 	.byte	0x00, 0xf4, 0x21, 0x00


	//----- nvinfo : EIATTR_MAXREG_COUNT
	.align		4
.L_62:
        /*01bc*/ 	.byte	0x03, 0x1b
        /*01be*/ 	.short	0x0080


	//----- nvinfo : EIATTR_NUM_BARRIERS
	.align		4
        /*01c0*/ 	.byte	0x02, 0x4c
        /*01c2*/ 	.byte	0x01
	.zero		1


	//----- nvinfo : EIATTR_ANNOTATIONS
	.align		4
        /*01c4*/ 	.byte	0x04, 0x55
        /*01c6*/ 	.short	(.L_64 - .L_63)


	//   ....[0]....
.L_63:
        /*01c8*/ 	.word	0x00000001
        /*01cc*/ 	.byte	0x80, 0x05, 0x00, 0x00, 0x01, 0x00, 0x00, 0x00, 0xe0, 0x05, 0x00, 0x00, 0x01, 0x00, 0x00, 0x00
        /* <DEDUP_REMOVED lines=2274> */
        /*8ffc*/ 	.byte	0x90, 0x3a, 0x03, 0x00, 0x01, 0x00, 0x00, 0x00, 0x20, 0x3d, 0x03, 0x00


	//----- nvinfo : EIATTR_MERCURY_ISA_VERSION
	.align		4
.L_64:
        /*9008*/ 	.byte	0x03, 0x5f
        /*900a*/ 	.short	0x0000


	//----- nvinfo : EIATTR_COOP_GROUP_MASK_REGIDS
	.align		4
        /*900c*/ 	.byte	0x04, 0x29
        /*900e*/ 	.short	(.L_66 - .L_65)


	//   ....[0]....
.L_65:
        /*9010*/ 	.word	0xffffffff


	//   ....[1]....
        /*9014*/ 	.word	0xffffffff


	//   ....[2]....
        /*9018*/ 	.word	0xffffffff


	//   ....[3]....
        /*901c*/ 	.word	0xffffffff


	//   ....[4]....
        /*9020*/ 	.word	0xffffffff


	//   ....[5]....
        /*9024*/ 	.word	0xffffffff


	//   ....[6]....
        /*9028*/ 	.word	0xffffffff


	//   ....[7]....
        /*902c*/ 	.word	0xffffffff


	//   ....[8]....
        /*9030*/ 	.word	0xffffffff


	//   ....[9]....
        /*9034*/ 	.word	0xffffffff


	//   ....[10]....
        /*9038*/ 	.word	0xffffffff


	//   ....[11]....
        /*903c*/ 	.word	0xffffffff


	//   ....[12]....
        /*9040*/ 	.word	0xffffffff


	//   ....[13]....
        /*9044*/ 	.word	0xffffffff


	//   ....[14]....
        /*9048*/ 	.word	0xffffffff


	//   ....[15]....
        /*904c*/ 	.word	0xffffffff


	//   ....[16]....
        /*9050*/ 	.word	0xffffffff


	//   ....[17]....
        /*9054*/ 	.word	0xffffffff


	//   ....[18]....
        /*9058*/ 	.word	0xffffffff


	//   ....[19]....
        /*905c*/ 	.word	0xffffffff


	//   ....[20]....
        /*9060*/ 	.word	0xffffffff


	//   ....[21]....
        /*9064*/ 	.word	0xffffffff


	//   ....[22]....
        /*9068*/ 	.word	0xffffffff


	//   ....[23]....
        /*906c*/ 	.word	0xffffffff


	//   ....[24]....
        /*9070*/ 	.word	0xffffffff


	//   ....[25]....
        /*9074*/ 	.word	0xffffffff


	//   ....[26]....
        /*9078*/ 	.word	0xffffffff


	//   ....[27]....
        /*907c*/ 	.word	0xffffffff


	//   ....[28]....
        /*9080*/ 	.word	0xffffffff


	//   ....[29]....
        /*9084*/ 	.word	0xffffffff


	//   ....[30]....
        /*9088*/ 	.word	0xffffffff


	//   ....[31]....
        /*908c*/ 	.word	0xffffffff


	//   ....[32]....
        /*9090*/ 	.word	0xffffffff


	//   ....[33]....
        /*9094*/ 	.word	0xffffffff


	//   ....[34]....
        /*9098*/ 	.word	0xffffffff


	//   ....[35]....
        /*909c*/ 	.word	0xffffffff


	//   ....[36]....
        /*90a0*/ 	.word	0xffffffff


	//   ....[37]....
        /*90a4*/ 	.word	0xffffffff


	//   ....[38]....
        /*90a8*/ 	.word	0xffffffff


	//   ....[39]....
        /*90ac*/ 	.word	0xffffffff


	//   ....[40]....
        /*90b0*/ 	.word	0xffffffff


	//   ....[41]....
        /*90b4*/ 	.word	0xffffffff


	//   ....[42]....
        /*90b8*/ 	.word	0xffffffff


	//   ....[43]....
        /*90bc*/ 	.word	0xffffffff


	//   ....[44]....
        /*90c0*/ 	.word	0xffffffff


	//   ....[45]....
        /*90c4*/ 	.word	0xffffffff


	//   ....[46]....
        /*90c8*/ 	.word	0xffffffff


	//   ....[47]....
        /*90cc*/ 	.word	0xffffffff


	//   ....[48]....
        /*90d0*/ 	.word	0xffffffff


	//   ....[49]....
        /*90d4*/ 	.word	0xffffffff


	//   ....[50]....
        /*90d8*/ 	.word	0xffffffff


	//   ....[51]....
        /*90dc*/ 	.word	0xffffffff


	//   ....[52]....
        /*90e0*/ 	.word	0xffffffff


	//   ....[53]....
        /*90e4*/ 	.word	0xffffffff


	//   ....[54]....
        /*90e8*/ 	.word	0xffffffff


	//   ....[55]....
        /*90ec*/ 	.word	0xffffffff


	//   ....[56]....
        /*90f0*/ 	.word	0xffffffff


	//   ....[57]....
        /*90f4*/ 	.word	0xffffffff


	//   ....[58]....
        /*90f8*/ 	.word	0xffffffff


	//   ....[59]....
        /*90fc*/ 	.word	0xffffffff


	//   ....[60]....
        /*9100*/ 	.word	0xffffffff


	//   ....[61]....
        /*9104*/ 	.word	0xffffffff


	//   ....[62]....
        /*9108*/ 	.word	0xffffffff


	//   ....[63]....
        /*910c*/ 	.word	0xffffffff


	//   ....[64]....
        /*9110*/ 	.word	0xffffffff


	//   ....[65]....
        /*9114*/ 	.word	0xffffffff


	//   ....[66]....
        /*9118*/ 	.word	0xffffffff


	//   ....[67]....
        /*911c*/ 	.word	0xffffffff


	//   ....[68]....
        /*9120*/ 	.word	0xffffffff


	//   ....[69]....
        /*9124*/ 	.word	0xffffffff


	//   ....[70]....
        /*9128*/ 	.word	0xffffffff


	//   ....[71]....
        /*912c*/ 	.word	0xffffffff


	//   ....[72]....
        /*9130*/ 	.word	0xffffffff


	//   ....[73]....
        /*9134*/ 	.word	0xffffffff


	//   ....[74]....
        /*9138*/ 	.word	0xffffffff


	//   ....[75]....
        /*913c*/ 	.word	0xffffffff


	//   ....[76]....
        /*9140*/ 	.word	0xffffffff


	//   ....[77]....
        /*9144*/ 	.word	0xffffffff


	//   ....[78]....
        /*9148*/ 	.word	0xffffffff


	//   ....[79]....
        /*914c*/ 	.word	0xffffffff


	//   ....[80]....
        /*9150*/ 	.word	0xffffffff


	//   ....[81]....
        /*9154*/ 	.word	0xffffffff


	//   ....[82]....
        /*9158*/ 	.word	0xffffffff


	//   ....[83]....
        /*915c*/ 	.word	0xffffffff


	//   ....[84]....
        /*9160*/ 	.word	0xffffffff


	//   ....[85]....
        /*9164*/ 	.word	0xffffffff


	//   ....[86]....
        /*9168*/ 	.word	0xffffffff


	//   ....[87]....
        /*916c*/ 	.word	0xffffffff


	//   ....[88]....
        /*9170*/ 	.word	0xffffffff


	//   ....[89]....
        /*9174*/ 	.word	0xffffffff


	//   ....[90]....
        /*9178*/ 	.word	0xffffffff


	//   ....[91]....
        /*917c*/ 	.word	0xffffffff


	//   ....[92]....
        /*9180*/ 	.word	0xffffffff


	//   ....[93]....
        /*9184*/ 	.word	0xffffffff


	//   ....[94]....
        /*9188*/ 	.word	0xffffffff


	//   ....[95]....
        /*918c*/ 	.word	0xffffffff


	//   ....[96]....
        /*9190*/ 	.word	0xffffffff


	//   ....[97]....
        /*9194*/ 	.word	0xffffffff


	//   ....[98]....
        /*9198*/ 	.word	0xffffffff


	//   ....[99]....
        /*919c*/ 	.word	0xffffffff


	//   ....[100]....
        /*91a0*/ 	.word	0xffffffff


	//   ....[101]....
        /*91a4*/ 	.word	0xffffffff


	//   ....[102]....
        /*91a8*/ 	.word	0xffffffff


	//   ....[103]....
        /*91ac*/ 	.word	0xffffffff


	//   ....[104]....
        /*91b0*/ 	.word	0xffffffff


	//   ....[105]....
        /*91b4*/ 	.word	0xffffffff


	//   ....[106]....
        /*91b8*/ 	.word	0xffffffff


	//   ....[107]....
        /*91bc*/ 	.word	0xffffffff


	//   ....[108]....
        /*91c0*/ 	.word	0xffffffff


	//   ....[109]....
        /*91c4*/ 	.word	0xffffffff


	//   ....[110]....
        /*91c8*/ 	.word	0xffffffff


	//   ....[111]....
        /*91cc*/ 	.word	0xffffffff


	//   ....[112]....
        /*91d0*/ 	.word	0xffffffff


	//   ....[113]....
        /*91d4*/ 	.word	0xffffffff


	//   ....[114]....
        /*91d8*/ 	.word	0xffffffff


	//   ....[115]....
        /*91dc*/ 	.word	0xffffffff


	//   ....[116]....
        /*91e0*/ 	.word	0xffffffff


	//   ....[117]....
        /*91e4*/ 	.word	0xffffffff


	//   ....[118]....
        /*91e8*/ 	.word	0xffffffff


	//   ....[119]....
        /*91ec*/ 	.word	0xffffffff


	//   ....[120]....
        /*91f0*/ 	.word	0xffffffff


	//   ....[121]....
        /*91f4*/ 	.word	0xffffffff


	//   ....[122]....
        /*91f8*/ 	.word	0xffffffff


	//   ....[123]....
        /*91fc*/ 	.word	0xffffffff


	//   ....[124]....
        /*9200*/ 	.word	0xffffffff


	//   ....[125]....
        /*9204*/ 	.word	0xffffffff


	//   ....[126]....
        /*9208*/ 	.word	0xffffffff


	//   ....[127]....
        /*920c*/ 	.word	0xffffffff


	//   ....[128]....
        /*9210*/ 	.word	0xffffffff


	//   ....[129]....
        /*9214*/ 	.word	0xffffffff


	//   ....[130]....
        /*9218*/ 	.word	0xffffffff


	//   ....[131]....
        /*921c*/ 	.word	0xffffffff


	//   ....[132]....
        /*9220*/ 	.word	0xffffffff


	//   ....[133]....
        /*9224*/ 	.word	0xffffffff


	//   ....[134]....
        /*9228*/ 	.word	0xffffffff


	//   ....[135]....
        /*922c*/ 	.word	0xffffffff


	//----- nvinfo : EIATTR_COOP_GROUP_INSTR_OFFSETS
	.align		4
.L_66:
        /*9230*/ 	.byte	0x04, 0x28
        /*9232*/ 	.short	(.L_68 - .L_67)


	//   ....[0]....
.L_67:
        /*9234*/ 	.word	0x00011e90


	//   ....[1]....
        /*9238*/ 	.word	0x00011f00


	//   ....[2]....
        /*923c*/ 	.word	0x00011f20


	//   ....[3]....
        /*9240*/ 	.word	0x00012060


	//   ....[4]....
        /*9244*/ 	.word	0x000120a0


	//   ....[5]....
        /*9248*/ 	.word	0x000120d0


	//   ....[6]....
        /*924c*/ 	.word	0x00012100


	//   ....[7]....
        /*9250*/ 	.word	0x00012120


	//   ....[8]....
        /*9254*/ 	.word	0x00012150


	//   ....[9]....
        /*9258*/ 	.word	0x000121c0


	//   ....[10]....
        /*925c*/ 	.word	0x00012200


	//   ....[11]....
        /*9260*/ 	.word	0x00012220


	//   ....[12]....
        /*9264*/ 	.word	0x00012240


	//   ....[13]....
        /*9268*/ 	.word	0x00012270


	//   ....[14]....
        /*926c*/ 	.word	0x00012680


	//   ....[15]....
        /*9270*/ 	.word	0x00012690


	//   ....[16]....
        /*9274*/ 	.word	0x00012770


	//   ....[17]....
        /*9278*/ 	.word	0x000127a0


	//   ....[18]....
        /*927c*/ 	.word	0x000127e0


	//   ....[19]....
        /*9280*/ 	.word	0x00012810


	//   ....[20]....
        /*9284*/ 	.word	0x00012830


	//   ....[21]....
        /*9288*/ 	.word	0x00012850


	//   ....[22]....
        /*928c*/ 	.word	0x00012890


	//   ....[23]....
        /*9290*/ 	.word	0x000128b0


	//   ....[24]....
        /*9294*/ 	.word	0x000128e0


	//   ....[25]....
        /*9298*/ 	.word	0x00012900


	//   ....[26]....
        /*929c*/ 	.word	0x00012a90


	//   ....[27]....
        /*92a0*/ 	.word	0x00012aa0


	//   ....[28]....
        /*92a4*/ 	.word	0x00012ab0


	//   ....[29]....
        /*92a8*/ 	.word	0x00012af0


	//   ....[30]....
        /*92ac*/ 	.word	0x00012b10


	//   ....[31]....
        /*92b0*/ 	.word	0x00012b20


	//   ....[32]....
        /*92b4*/ 	.word	0x00012b30


	//   ....[33]....
        /*92b8*/ 	.word	0x00012b40


	//   ....[34]....
        /*92bc*/ 	.word	0x00012b60


	//   ....[35]....
        /*92c0*/ 	.word	0x00012b80


	//   ....[36]....
        /*92c4*/ 	.word	0x00012ba0


	//   ....[37]....
        /*92c8*/ 	.word	0x00012ca0


	//   ....[38]....
        /*92cc*/ 	.word	0x00012d70


	//   ....[39]....
        /*92d0*/ 	.word	0x00012da0


	//   ....[40]....
        /*92d4*/ 	.word	0x00012de0


	//   ....[41]....
        /*92d8*/ 	.word	0x00012df0


	//   ....[42]....
        /*92dc*/ 	.word	0x00012e00


	//   ....[43]....
        /*92e0*/ 	.word	0x00012e60


	//   ....[44]....
        /*92e4*/ 	.word	0x00012e90


	//   ....[45]....
        /*92e8*/ 	.word	0x00012ec0


	//   ....[46]....
        /*92ec*/ 	.word	0x00012f00


	//   ....[47]....
        /*92f0*/ 	.word	0x00012f20


	//   ....[48]....
        /*92f4*/ 	.word	0x00012f40


	//   ....[49]....
        /*92f8*/ 	.word	0x00012f80


	//   ....[50]....
        /*92fc*/ 	.word	0x00012f90


	//   ....[51]....
        /*9300*/ 	.word	0x00012fa0


	//   ....[52]....
        /*9304*/ 	.word	0x00012fb0


	//   ....[53]....
        /*9308*/ 	.word	0x00013090


	//   ....[54]....
        /*930c*/ 	.word	0x000130d0


	//   ....[55]....
        /*9310*/ 	.word	0x00013140


	//   ....[56]....
        /*9314*/ 	.word	0x00013220


	//   ....[57]....
        /*9318*/ 	.word	0x00013240


	//   ....[58]....
        /*931c*/ 	.word	0x00013260


	//   ....[59]....
        /*9320*/ 	.word	0x00013420


	//   ....[60]....
        /*9324*/ 	.word	0x00013570


	//   ....[61]....
        /*9328*/ 	.word	0x000135b0


	//   ....[62]....
        /*932c*/ 	.word	0x000135c0


	//   ....[63]....
        /*9330*/ 	.word	0x000135d0


	//   ....[64]....
        /*9334*/ 	.word	0x00013780


	//   ....[65]....
        /*9338*/ 	.word	0x000137a0


	//   ....[66]....
        /*933c*/ 	.word	0x000137e0


	//   ....[67]....
        /*9340*/ 	.word	0x00013800


	//   ....[68]....
        /*9344*/ 	.word	0x00013990


	//   ....[69]....
        /*9348*/ 	.word	0x00013aa0


	//   ....[70]....
        /*934c*/ 	.word	0x00014140


	//   ....[71]....
        /*9350*/ 	.word	0x00014150


	//   ....[72]....
        /*9354*/ 	.word	0x00014200


	//   ....[73]....
        /*9358*/ 	.word	0x00014230


	//   ....[74]....
        /*935c*/ 	.word	0x00014250


	//   ....[75]....
        /*9360*/ 	.word	0x00014280


	//   ....[76]....
        /*9364*/ 	.word	0x00014330


	//   ....[77]....
        /*9368*/ 	.word	0x00014340


	//   ....[78]....
        /*936c*/ 	.word	0x00014350


	//   ....[79]....
        /*9370*/ 	.word	0x000143b0


	//   ....[80]....
        /*9374*/ 	.word	0x000144f0


	//   ....[81]....
        /*9378*/ 	.word	0x00014540


	//   ....[82]....
        /*937c*/ 	.word	0x00014550


	//   ....[83]....
        /*9380*/ 	.word	0x00014570


	//   ....[84]....
        /*9384*/ 	.word	0x00014750


	//   ....[85]....
        /*9388*/ 	.word	0x00014780


	//   ....[86]....
        /*938c*/ 	.word	0x000147b0


	//   ....[87]....
        /*9390*/ 	.word	0x00014810


	//   ....[88]....
        /*9394*/ 	.word	0x00014a20


	//   ....[89]....
        /*9398*/ 	.word	0x00014a40


	//   ....[90]....
        /*939c*/ 	.word	0x00014a50


	//   ....[91]....
        /*93a0*/ 	.word	0x00014ae0


	//   ....[92]....
        /*93a4*/ 	.word	0x00014b50


	//   ....[93]....
        /*93a8*/ 	.word	0x00014d40


	//   ....[94]....
        /*93ac*/ 	.word	0x00014dd0


	//   ....[95]....
        /*93b0*/ 	.word	0x00014de0


	//   ....[96]....
        /*93b4*/ 	.word	0x00014e40


	//   ....[97]....
        /*93b8*/ 	.word	0x00014e60


	//   ....[98]....
        /*93bc*/ 	.word	0x00014e90


	//   ....[99]....
        /*93c0*/ 	.word	0x00014ea0


	//   ....[100]....
        /*93c4*/ 	.word	0x00014ed0


	//   ....[101]....
        /*93c8*/ 	.word	0x00014f30


	//   ....[102]....
        /*93cc*/ 	.word	0x000150e0


	//   ....[103]....
        /*93d0*/ 	.word	0x00015110


	//   ....[104]....
        /*93d4*/ 	.word	0x00015260


	//   ....[105]....
        /*93d8*/ 	.word	0x00015280


	//   ....[106]....
        /*93dc*/ 	.word	0x000152d0


	//   ....[107]....
        /*93e0*/ 	.word	0x000152e0


	//   ....[108]....
        /*93e4*/ 	.word	0x000152f0


	//   ....[109]....
        /*93e8*/ 	.word	0x00015300


	//   ....[110]....
        /*93ec*/ 	.word	0x000154e0


	//   ....[111]....
        /*93f0*/ 	.word	0x00015510


	//   ....[112]....
        /*93f4*/ 	.word	0x00015650


	//   ....[113]....
        /*93f8*/ 	.word	0x00015660


	//   ....[114]....
        /*93fc*/ 	.word	0x00015680


	//   ....[115]....
        /*9400*/ 	.word	0x000156b0


	//   ....[116]....
        /*9404*/ 	.word	0x00015790


	//   ....[117]....
        /*9408*/ 	.word	0x000157c0


	//   ....[118]....
        /*940c*/ 	.word	0x00015930


	//   ....[119]....
        /*9410*/ 	.word	0x00015960


	//   ....[120]....
        /*9414*/ 	.word	0x000159f0


	//   ....[121]....
        /*9418*/ 	.word	0x00015aa0


	//   ....[122]....
        /*941c*/ 	.word	0x00015d20


	//   ....[123]....
        /*9420*/ 	.word	0x00015d50


	//   ....[124]....
        /*9424*/ 	.word	0x00015d70


	//   ....[125]....
        /*9428*/ 	.word	0x00015d90


	//   ....[126]....
        /*942c*/ 	.word	0x00015dd0


	//   ....[127]....
        /*9430*/ 	.word	0x00015df0


	//   ....[128]....
        /*9434*/ 	.word	0x00015e10


	//   ....[129]....
        /*9438*/ 	.word	0x00015e50


	//   ....[130]....
        /*943c*/ 	.word	0x00015e70


	//   ....[131]....
        /*9440*/ 	.word	0x00015e90


	//   ....[132]....
        /*9444*/ 	.word	0x00016050


	//   ....[133]....
        /*9448*/ 	.word	0x00016070


	//   ....[134]....
        /*944c*/ 	.word	0x000160b0


	//   ....[135]....
        /*9450*/ 	.word	0x000160d0


	//----- nvinfo : EIATTR_EXIT_INSTR_OFFSETS
	.align		4
.L_68:
        /*9454*/ 	.byte	0x04, 0x1c
        /*9456*/ 	.short	(.L_70 - .L_69)


	//   ....[0]....
.L_69:
        /*9458*/ 	.word	0x00033d10


	//   ....[1]....
        /*945c*/ 	.word	0x00033e00


	//----- nvinfo : EIATTR_REQNTID
	.align		4
.L_70:
        /*9460*/ 	.byte	0x04, 0x10
        /*9462*/ 	.short	(.L_72 - .L_71)
.L_71:
        /*9464*/ 	.word	0x00000200
        /*9468*/ 	.word	0x00000001
        /*946c*/ 	.word	0x00000001
.L_72:


//--------------------- .nv.callgraph             --------------------------
	.section	.nv.callgraph,"",@"SHT_CUDA_CALLGRAPH"
	.align	4
	.sectionentsize	8
	.align		4
        /*0000*/ 	.word	0x00000000
	.align		4
        /*0004*/ 	.word	0xffffffff
	.align		4
        /*0008*/ 	.word	0x00000000
	.align		4
        /*000c*/ 	.word	0xfffffffe
	.align		4
        /*0010*/ 	.word	0x00000000
	.align		4
        /*0014*/ 	.word	0xfffffffd
	.align		4
        /*0018*/ 	.word	0x00000000
	.align		4
        /*001c*/ 	.word	0xfffffffc


//--------------------- .nv.rel.action            --------------------------
	.section	.nv.rel.action,"",@"SHT_CUDA_RELOCINFO"
	.align	8
	.sectionentsize	8
        /*0000*/ 	.byte	0x73, 0x00, 0x00, 0x00, 0x00, 0x00, 0x00, 0x00, 0x00, 0x00, 0x00, 0x11, 0x25, 0x00, 0x05, 0x36


//--------------------- .nv.constant4             --------------------------
	.section	.nv.constant4,"a",@progbits
	.align	8
	.align		8
.nv.constant4:
        /*0000*/ 	.dword	_$_str


//--------------------- .nv.constant0.attn_fwd    --------------------------
	.section	.nv.constant0.attn_fwd,"a",@progbits
	.sectionflags	@""
	.align	4
.nv.constant0.attn_fwd:
	.zero		488


//--------------------- .text.attn_fwd            --------------------------
	.section	.text.attn_fwd,"ax",@progbits
	.sectioninfo	@"SHI_REGISTERS=128"
	.align	128
        .global         attn_fwd
        .type           attn_fwd,@function
        .size           attn_fwd,(.L_x_3 - attn_fwd)
        .other          attn_fwd,@"STO_CUDA_ENTRY STV_DEFAULT"
attn_fwd:
.text.attn_fwd:
[----:B------:R-:W-:Y:S02]  /*0000*/  IMAD.MOV.U32 R1, RZ, RZ, c[0x0][0x28] ;  /* 0x00000a00ff017624 */ /* 0x000fe400078e00ff */
[----:B------:R-:W0:Y:S01]  /*0010*/  S2R R2, SR_TID.X ;  /* 0x0000000000027919 */ /* 0x000e220000002100 */
[----:B------:R-:W-:Y:S01]  /*0020*/  IMAD.MOV.U32 R47, RZ, RZ, c[0x0][0x198] ;  /* 0x00006600ff2f7624 */ /* 0x000fe200078e00ff */
[----:B------:R-:W-:Y:S01]  /*0030*/  ULDC.64 UR6, c[0x0][0x118] ;  /* 0x0000460000067ab9 */ /* 0x000fe20000000a00 */
[----:B------:R-:W-:Y:S02]  /*0040*/  IADD3 R1, R1, -0xf20, RZ ;  /* 0xfffff0e001017810 */ /* 0x000fe40007ffe0ff */
[--C-:B0-----:R-:W-:Y:S02]  /*0050*/  SHF.R.U32.HI R0, RZ, 0x8, R2.reuse ;  /* 0x00000008ff007819 */ /* 0x101fe40000011602 */
[----:B------:R-:W-:Y:S02]  /*0060*/  SHF.R.S32.HI R46, RZ, 0x8, R2 ;  /* 0x00000008ff2e7819 */ /* 0x000fe40000011402 */
[----:B------:R-:W-:Y:S02]  /*0070*/  SGXT.U32 R3, R0, 0x1 ;  /* 0x000000010003781a */ /* 0x000fe40000000000 */
[----:B------:R-:W0:Y:S01]  /*0080*/  S2R R0, SR_CTAID.Y ;  /* 0x0000000000007919 */ /* 0x000e220000002600 */
[----:B------:R-:W-:-:S02]  /*0090*/  SGXT R46, R46, 0x1 ;  /* 0x000000012e2e781a */ /* 0x000fc40000000200 */
[----:B------:R-:W-:Y:S02]  /*00a0*/  IMAD R9, R3, c[0x0][0x198], RZ ;  /* 0x0000660003097a24 */ /* 0x000fe400078e02ff */
[----:B------:R-:W1:Y:S02]  /*00b0*/  S2R R3, SR_CTAID.X ;  /* 0x0000000000037919 */ /* 0x000e640000002500 */
[----:B------:R-:W-:-:S05]  /*00c0*/  IMAD R11, R47, 0x2, R9 ;  /* 0x000000022f0b7824 */ /* 0x000fca00078e0209 */
[----:B------:R-:W-:-:S05]  /*00d0*/  LEA R13, R47, R11, 0x1 ;  /* 0x0000000b2f0d7211 */ /* 0x000fca00078e08ff */
[----:B------:R-:W-:-:S04]  /*00e0*/  IMAD R15, R47, 0x2, R13 ;  /* 0x000000022f0f7824 */ /* 0x000fc800078e020d */
[C---:B------:R-:W-:Y:S02]  /*00f0*/  IMAD R21, R47.reuse, 0x2, R15 ;  /* 0x000000022f157824 */ /* 0x040fe400078e020f */
[----:B0-----:R-:W-:Y:S02]  /*0100*/  IMAD R0, R0, c[0x0][0x190], RZ ;  /* 0x0000640000007a24 */ /* 0x001fe400078e02ff */
[C---:B------:R-:W-:Y:S02]  /*0110*/  IMAD R25, R47.reuse, 0x2, R21 ;  /* 0x000000022f197824 */ /* 0x040fe400078e0215 */
[----:B------:R-:W-:Y:S01]  /*0120*/  IMAD.HI R44, R0, 0x2, RZ ;  /* 0x00000002002c7827 */ /* 0x000fe200078e02ff */
[C---:B-1----:R-:W-:Y:S02]  /*0130*/  PRMT R3, R2.reuse, 0x6540, R3 ;  /* 0x0000654002037816 */ /* 0x042fe40000000003 */
[----:B------:R-:W-:Y:S02]  /*0140*/  LOP3.LUT R2, R2, 0xff, RZ, 0xc0, !PT ;  /* 0x000000ff02027812 */ /* 0x000fe400078ec0ff */
[----:B------:R-:W-:Y:S01]  /*0150*/  LEA R29, R47, R25, 0x1 ;  /* 0x000000192f1d7211 */ /* 0x000fe200078e08ff */
[----:B------:R-:W-:-:S02]  /*0160*/  IMAD R4, R3, c[0x0][0x194], RZ ;  /* 0x0000650003047a24 */ /* 0x000fc400078e02ff */
[----:B------:R-:W-:Y:S02]  /*0170*/  IMAD.SHL.U32 R3, R0, 0x2, RZ ;  /* 0x0000000200037824 */ /* 0x000fe400078e00ff */
[C---:B------:R-:W-:Y:S02]  /*0180*/  IMAD.SHL.U32 R6, R4.reuse, 0x2, RZ ;  /* 0x0000000204067824 */ /* 0x040fe400078e00ff */
[----:B------:R-:W-:-:S03]  /*0190*/  IMAD.HI R5, R4, 0x2, RZ ;  /* 0x0000000204057827 */ /* 0x000fc600078e02ff */
[----:B------:R-:W-:Y:S01]  /*01a0*/  IADD3 R0, P0, P1, R6, c[0x0][0x160], R3 ;  /* 0x0000580006007a10 */ /* 0x000fe2000791e003 */
[----:B------:R-:W-:Y:S02]  /*01b0*/  IMAD.SHL.U32 R3, R2, 0x2, RZ ;  /* 0x0000000202037824 */ /* 0x000fe400078e00ff */
[----:B------:R-:W-:Y:S01]  /*01c0*/  IMAD R33, R47, 0x2, R29 ;  /* 0x000000022f217824 */ /* 0x000fe200078e021d */
[----:B------:R-:W-:Y:S02]  /*01d0*/  IADD3.X R44, R5, c[0x0][0x164], R44, P0, P1 ;  /* 0x00005900052c7a10 */ /* 0x000fe400007e242c */
[----:B------:R-:W-:Y:S01]  /*01e0*/  LEA R2, P0, R9, R0, 0x1 ;  /* 0x0000000009027211 */ /* 0x000fe200078008ff */
[----:B------:R-:W-:Y:S01]  /*01f0*/  IMAD R35, R47, 0x2, R33 ;  /* 0x000000022f237824 */ /* 0x000fe200078e0221 */
[----:B------:R-:W-:Y:S02]  /*0200*/  LOP3.LUT R46, R3, 0x210, R46, 0x78, !PT ;  /* 0x00000210032e7812 */ /* 0x000fe400078e782e */
[----:B------:R-:W-:Y:S01]  /*0210*/  LEA.HI.X.SX32 R3, R9, R44, 0x1, P0 ;  /* 0x0000002c09037211 */ /* 0x000fe200000f0eff */
[----:B------:R-:W-:Y:S01]  /*0220*/  IMAD R41, R47, 0x2, R35 ;  /* 0x000000022f297824 */ /* 0x000fe200078e0223 */
[----:B------:R-:W-:-:S02]  /*0230*/  LEA R8, P0, R13, R0, 0x1 ;  /* 0x000000000d087211 */ /* 0x000fc400078008ff */
[----:B------:R-:W-:Y:S01]  /*0240*/  LEA R4, P1, R11, R0, 0x1 ;  /* 0x000000000b047211 */ /* 0x000fe200078208ff */
[----:B------:R0:W2:Y:S01]  /*0250*/  LDG.E.U16 R24, [R2.64] ;  /* 0x0000000602187981 */ /* 0x0000a2000c1e1500 */
[----:B------:R-:W-:Y:S02]  /*0260*/  LEA.HI.X.SX32 R9, R13, R44, 0x1, P0 ;  /* 0x0000002c0d097211 */ /* 0x000fe400000f0eff */
[----:B------:R-:W-:Y:S02]  /*0270*/  LEA R10, P0, R15, R0, 0x1 ;  /* 0x000000000f0a7211 */ /* 0x000fe400078008ff */
[-C--:B------:R-:W-:Y:S01]  /*0280*/  LEA.HI.X.SX32 R5, R11, R44.reuse, 0x1, P1 ;  /* 0x0000002c0b057211 */ /* 0x080fe200008f0eff */
[----:B------:R1:W3:Y:S01]  /*0290*/  LDG.E.U16 R6, [R8.64] ;  /* 0x0000000608067981 */ /* 0x0002e2000c1e1500 */
[----:B------:R-:W-:Y:S02]  /*02a0*/  LEA.HI.X.SX32 R11, R15, R44, 0x1, P0 ;  /* 0x0000002c0f0b7211 */ /* 0x000fe400000f0eff */
[----:B------:R-:W-:Y:S01]  /*02b0*/  LEA R49, R47, R41, 0x1 ;  /* 0x000000292f317211 */ /* 0x000fe200078e08ff */
[----:B------:R4:W5:Y:S01]  /*02c0*/  LDG.E.U16 R12, [R4.64] ;  /* 0x00000006040c7981 */ /* 0x000962000c1e1500 */
[----:B0-----:R-:W-:-:S02]  /*02d0*/  LEA R2, P0, R25, R0, 0x1 ;  /* 0x0000000019027211 */ /* 0x001fc400078008ff */
[----:B------:R-:W-:Y:S01]  /*02e0*/  LEA R14, P1, R21, R0, 0x1 ;  /* 0x00000000150e7211 */ /* 0x000fe200078208ff */
[----:B------:R0:W3:Y:S01]  /*02f0*/  LDG.E.U16 R26, [R10.64] ;  /* 0x000000060a1a7981 */ /* 0x0000e2000c1e1500 */
[-C--:B------:R-:W-:Y:S01]  /*0300*/  LEA.HI.X.SX32 R3, R25, R44.reuse, 0x1, P0 ;  /* 0x0000002c19037211 */ /* 0x080fe200000f0eff */
[----:B------:R-:W-:Y:S01]  /*0310*/  IMAD R73, R47, 0x2, R49 ;  /* 0x000000022f497824 */ /* 0x000fe200078e0231 */
[----:B------:R-:W-:Y:S02]  /*0320*/  LEA.HI.X.SX32 R15, R21, R44, 0x1, P1 ;  /* 0x0000002c150f7211 */ /* 0x000fe400008f0eff */
[----:B----4-:R-:W-:Y:S01]  /*0330*/  LEA R4, P0, R29, R0, 0x1 ;  /* 0x000000001d047211 */ /* 0x010fe200078008ff */
[----:B------:R4:W3:Y:S01]  /*0340*/  LDG.E.U16 R16, [R2.64] ;  /* 0x0000000602107981 */ /* 0x0008e2000c1e1500 */
[----:B------:R-:W-:Y:S02]  /*0350*/  IMAD R75, R47, 0x2, R73 ;  /* 0x000000022f4b7824 */ /* 0x000fe400078e0249 */
[----:B------:R-:W-:Y:S01]  /*0360*/  LEA.HI.X.SX32 R5, R29, R44, 0x1, P0 ;  /* 0x0000002c1d057211 */ /* 0x000fe200000f0eff */
[----:B------:R0:W3:Y:S01]  /*0370*/  LDG.E.U16 R22, [R14.64] ;  /* 0x000000060e167981 */ /* 0x0000e2000c1e1500 */
[-C--:B-1----:R-:W-:Y:S01]  /*0380*/  LEA R8, P0, R33, R0.reuse, 0x1 ;  /* 0x0000000021087211 */ /* 0x082fe200078008ff */
[----:B------:R-:W-:Y:S01]  /*0390*/  IMAD R77, R47, 0x2, R75 ;  /* 0x000000022f4d7824 */ /* 0x000fe200078e024b */
[----:B------:R-:W-:Y:S01]  /*03a0*/  LEA R20, P1, R35, R0, 0x1 ;  /* 0x0000000023147211 */ /* 0x000fe200078208ff */
[----:B------:R-:W3:Y:S01]  /*03b0*/  LDG.E.U16 R4, [R4.64] ;  /* 0x0000000604047981 */ /* 0x000ee2000c1e1500 */
[----:B------:R-:W-:-:S02]  /*03c0*/  LEA.HI.X.SX32 R9, R33, R44, 0x1, P0 ;  /* 0x0000002c21097211 */ /* 0x000fc400000f0eff */
[----:B------:R-:W-:Y:S02]  /*03d0*/  LEA.HI.X.SX32 R21, R35, R44, 0x1, P1 ;  /* 0x0000002c23157211 */ /* 0x000fe400008f0eff */
[----:B------:R-:W-:Y:S01]  /*03e0*/  LEA R79, R47, R77, 0x1 ;  /* 0x0000004d2f4f7211 */ /* 0x000fe200078e08ff */
[----:B------:R1:W3:Y:S04]  /*03f0*/  LDG.E.U16 R18, [R8.64] ;  /* 0x0000000608127981 */ /* 0x0002e8000c1e1500 */
[----:B0-----:R-:W3:Y:S01]  /*0400*/  LDG.E.U16 R14, [R20.64] ;  /* 0x00000006140e7981 */ /* 0x001ee2000c1e1500 */
[----:B------:R-:W-:Y:S01]  /*0410*/  LEA R10, P0, R41, R0, 0x1 ;  /* 0x00000000290a7211 */ /* 0x000fe200078008ff */
[----:B------:R-:W-:-:S03]  /*0420*/  IMAD R81, R47, 0x2, R79 ;  /* 0x000000022f517824 */ /* 0x000fc600078e024f */
[----:B------:R-:W-:Y:S01]  /*0430*/  LEA.HI.X.SX32 R11, R41, R44, 0x1, P0 ;  /* 0x0000002c290b7211 */ /* 0x000fe200000f0eff */
[----:B------:R-:W-:Y:S01]  /*0440*/  IMAD R83, R47, 0x2, R81 ;  /* 0x000000022f537824 */ /* 0x000fe200078e0251 */
[----:B----4-:R-:W-:-:S03]  /*0450*/  LEA R2, P1, R75, R0, 0x1 ;  /* 0x000000004b027211 */ /* 0x010fc600078208ff */
[----:B------:R-:W-:Y:S01]  /*0460*/  IMAD R85, R47, 0x2, R83 ;  /* 0x000000022f557824 */ /* 0x000fe200078e0253 */
[----:B------:R-:W-:-:S04]  /*0470*/  LEA.HI.X.SX32 R3, R75, R44, 0x1, P1 ;  /* 0x0000002c4b037211 */ /* 0x000fc800008f0eff */
[C---:B------:R-:W-:Y:S01]  /*0480*/  LEA R23, R47.reuse, R85, 0x1 ;  /* 0x000000552f177211 */ /* 0x040fe200078e08ff */
[----:B------:R0:W4:Y:S04]  /*0490*/  LDG.E.U16 R30, [R2.64] ;  /* 0x00000006021e7981 */ /* 0x000128000c1e1500 */
[----:B------:R-:W-:-:S04]  /*04a0*/  IMAD R19, R47, 0x2, R23 ;  /* 0x000000022f137824 */ /* 0x000fc800078e0217 */
[----:B------:R-:W-:-:S04]  /*04b0*/  IMAD R7, R47, 0x2, R19 ;  /* 0x000000022f077824 */ /* 0x000fc800078e0213 */
[----:B------:R-:W-:-:S05]  /*04c0*/  IMAD R71, R47, 0x2, R7 ;  /* 0x000000022f477824 */ /* 0x000fca00078e0207 */
[----:B------:R-:W-:-:S05]  /*04d0*/  LEA R43, R47, R71, 0x1 ;  /* 0x000000472f2b7211 */ /* 0x000fca00078e08ff */
[----:B------:R-:W-:-:S04]  /*04e0*/  IMAD R39, R47, 0x2, R43 ;  /* 0x000000022f277824 */ /* 0x000fc800078e022b */
[----:B------:R-:W-:-:S04]  /*04f0*/  IMAD R27, R47, 0x2, R39 ;  /* 0x000000022f1b7824 */ /* 0x000fc800078e0227 */
[----:B------:R-:W-:-:S05]  /*0500*/  IMAD R17, R47, 0x2, R27 ;  /* 0x000000022f117824 */ /* 0x000fca00078e021b */
[----:B------:R-:W-:-:S05]  /*0510*/  LEA R31, R47, R17, 0x1 ;  /* 0x000000112f1f7211 */ /* 0x000fca00078e08ff */
[----:B------:R-:W-:-:S05]  /*0520*/  IMAD R37, R47, 0x2, R31 ;  /* 0x000000022f257824 */ /* 0x000fca00078e021f */
[----:B------:R-:W-:-:S05]  /*0530*/  LEA R69, R47, R37, 0x1 ;  /* 0x000000252f457211 */ /* 0x000fca00078e08ff */
[----:B------:R-:W-:-:S04]  /*0540*/  IMAD R67, R47, 0x2, R69 ;  /* 0x000000022f437824 */ /* 0x000fc800078e0245 */
[----:B------:R-:W-:-:S05]  /*0550*/  IMAD R65, R47, 0x2, R67 ;  /* 0x000000022f417824 */ /* 0x000fca00078e0243 */
[----:B------:R-:W-:-:S05]  /*0560*/  LEA R63, R47, R65, 0x1 ;  /* 0x000000412f3f7211 */ /* 0x000fca00078e08ff */
[----:B------:R-:W-:Y:S01]  /*0570*/  IMAD R45, R47, 0x2, R63 ;  /* 0x000000022f2d7824 */ /* 0x000fe200078e023f */
[----:B--2---:R2:W-:Y:S02]  /*0580*/  STL [R1+0x25c], R24 ;  /* 0x00025c1801007387 */ /* 0x0045e40000100800 */
[----:B--2---:R-:W-:-:S04]  /*0590*/  LEA R24, P0, R49, R0, 0x1 ;  /* 0x0000000031187211 */ /* 0x004fc800078008ff */
[----:B------:R-:W-:Y:S02]  /*05a0*/  LEA.HI.X.SX32 R25, R49, R44, 0x1, P0 ;  /* 0x0000002c31197211 */ /* 0x000fe400000f0eff */
[----:B------:R-:W-:-:S04]  /*05b0*/  LEA R40, P0, R73, R0, 0x1 ;  /* 0x0000000049287211 */ /* 0x000fc800078008ff */
[----:B------:R-:W-:Y:S02]  /*05c0*/  LEA.HI.X.SX32 R41, R73, R44, 0x1, P0 ;  /* 0x0000002c49297211 */ /* 0x000fe400000f0eff */
[C---:B-1----:R-:W-:Y:S01]  /*05d0*/  LEA R8, P0, R77.reuse, R0, 0x1 ;  /* 0x000000004d087211 */ /* 0x042fe200078008ff */
[----:B-----5:R1:W-:Y:S03]  /*05e0*/  STL [R1+0x2b4], R12 ;  /* 0x0002b40c01007387 */ /* 0x0203e60000100800 */
[----:B------:R-:W-:Y:S01]  /*05f0*/  LEA.HI.X.SX32 R9, R77, R44, 0x1, P0 ;  /* 0x0000002c4d097211 */ /* 0x000fe200000f0eff */
[----:B------:R2:W5:Y:S01]  /*0600*/  LDG.E.U16 R32, [R40.64] ;  /* 0x0000000628207981 */ /* 0x000562000c1e1500 */
[----:B------:R-:W-:-:S03]  /*0610*/  LEA R28, P0, R79, R0, 0x1 ;  /* 0x000000004f1c7211 */ /* 0x000fc600078008ff */
[----:B---3--:R3:W-:Y:S01]  /*0620*/  STL [R1+0x300], R6 ;  /* 0x0003000601007387 */ /* 0x0087e20000100800 */
[----:B------:R-:W-:-:S03]  /*0630*/  LEA.HI.X.SX32 R29, R79, R44, 0x1, P0 ;  /* 0x0000002c4f1d7211 */ /* 0x000fc600000f0eff */
[----:B-1----:R1:W4:Y:S04]  /*0640*/  LDG.E.U16 R12, [R10.64] ;  /* 0x000000060a0c7981 */ /* 0x002328000c1e1500 */
[----:B------:R0:W-:Y:S04]  /*0650*/  STL [R1+0x304], R26 ;  /* 0x0003041a01007387 */ /* 0x0001e80000100800 */
[----:B---3--:R3:W5:Y:S01]  /*0660*/  LDG.E.U16 R6, [R24.64] ;  /* 0x0000000618067981 */ /* 0x008762000c1e1500 */
[----:B-1----:R-:W-:-:S03]  /*0670*/  LEA R10, P0, R81, R0, 0x1 ;  /* 0x00000000510a7211 */ /* 0x002fc600078008ff */
[----:B------:R-:W-:Y:S04]  /*0680*/  STL [R1+0x250], R22 ;  /* 0x0002501601007387 */ /* 0x000fe80000100800 */
[----:B------:R-:W-:Y:S01]  /*0690*/  STL [R1+0x2b0], R16 ;  /* 0x0002b01001007387 */ /* 0x000fe20000100800 */
[----:B------:R-:W-:-:S03]  /*06a0*/  LEA.HI.X.SX32 R11, R81, R44, 0x1, P0 ;  /* 0x0000002c510b7211 */ /* 0x000fc600000f0eff */
[----:B------:R1:W-:Y:S04]  /*06b0*/  STL [R1+0x2fc], R4 ;  /* 0x0002fc0401007387 */ /* 0x0003e80000100800 */
[----:B0-----:R0:W5:Y:S04]  /*06c0*/  LDG.E.U16 R26, [R8.64] ;  /* 0x00000006081a7981 */ /* 0x001168000c1e1500 */
[----:B------:R-:W5:Y:S01]  /*06d0*/  LDG.E.U16 R11, [R10.64] ;  /* 0x000000060a0b7981 */ /* 0x000f62000c1e1500 */
[----:B-1----:R-:W-:-:S04]  /*06e0*/  LEA R4, P1, R83, R0, 0x1 ;  /* 0x0000000053047211 */ /* 0x002fc800078208ff */
[----:B------:R-:W-:Y:S01]  /*06f0*/  LEA.HI.X.SX32 R5, R83, R44, 0x1, P1 ;  /* 0x0000002c53057211 */ /* 0x000fe200008f0eff */
[----:B------:R-:W-:Y:S04]  /*0700*/  STL [R1+0x2f8], R18 ;  /* 0x0002f81201007387 */ /* 0x000fe80000100800 */
[----:B0-----:R-:W5:Y:S04]  /*0710*/  LDG.E.U16 R8, [R28.64] ;  /* 0x000000061c087981 */ /* 0x001f68000c1e1500 */
[----:B------:R0:W-:Y:S04]  /*0720*/  STL [R1+0x24c], R14 ;  /* 0x00024c0e01007387 */ /* 0x0001e80000100800 */
[----:B0-----:R0:W5:Y:S01]  /*0730*/  LDG.E.U16 R14, [R4.64] ;  /* 0x00000006040e7981 */ /* 0x001162000c1e1500 */
[----:B------:R-:W-:-:S04]  /*0740*/  LEA R2, P0, R85, R0, 0x1 ;  /* 0x0000000055027211 */ /* 0x000fc800078008ff */
[----:B------:R-:W-:Y:S02]  /*0750*/  LEA.HI.X.SX32 R3, R85, R44, 0x1, P0 ;  /* 0x0000002c55037211 */ /* 0x000fe400000f0eff */
[----:B---3--:R-:W-:-:S03]  /*0760*/  LEA R24, P0, R23, R0, 0x1 ;  /* 0x0000000017187211 */ /* 0x008fc600078008ff */
[----:B------:R1:W3:Y:S01]  /*0770*/  LDG.E.U16 R20, [R2.64] ;  /* 0x0000000602147981 */ /* 0x0002e2000c1e1500 */
[----:B------:R-:W-:Y:S02]  /*0780*/  LEA.HI.X.SX32 R25, R23, R44, 0x1, P0 ;  /* 0x0000002c17197211 */ /* 0x000fe400000f0eff */
[----:B------:R-:W-:-:S04]  /*0790*/  LEA R18, P0, R19, R0, 0x1 ;  /* 0x0000000013127211 */ /* 0x000fc800078008ff */
[----:B------:R-:W-:Y:S02]  /*07a0*/  LEA.HI.X.SX32 R19, R19, R44, 0x1, P0 ;  /* 0x0000002c13137211 */ /* 0x000fe400000f0eff */
[----:B0-----:R-:W-:-:S03]  /*07b0*/  LEA R4, P0, R71, R0, 0x1 ;  /* 0x0000000047047211 */ /* 0x001fc600078008ff */
[----:B--2---:R0:W2:Y:S01]  /*07c0*/  LDG.E.U16 R40, [R18.64] ;  /* 0x0000000612287981 */ /* 0x0040a2000c1e1500 */
[----:B------:R-:W-:Y:S02]  /*07d0*/  LEA.HI.X.SX32 R5, R71, R44, 0x1, P0 ;  /* 0x0000002c47057211 */ /* 0x000fe400000f0eff */
[----:B-1----:R-:W-:-:S04]  /*07e0*/  LEA R2, P0, R43, R0, 0x1 ;  /* 0x000000002b027211 */ /* 0x002fc800078008ff */
[----:B------:R-:W-:Y:S02]  /*07f0*/  LEA.HI.X.SX32 R3, R43, R44, 0x1, P0 ;  /* 0x0000002c2b037211 */ /* 0x000fe400000f0eff */
[----:B------:R-:W-:-:S04]  /*0800*/  LEA R38, P0, R39, R0, 0x1 ;  /* 0x0000000027267211 */ /* 0x000fc800078008ff */
[----:B------:R-:W-:Y:S01]  /*0810*/  LEA.HI.X.SX32 R39, R39, R44, 0x1, P0 ;  /* 0x0000002c27277211 */ /* 0x000fe200000f0eff */
[----:B----4-:R1:W-:Y:S04]  /*0820*/  STL [R1+0x2ac], R12 ;  /* 0x0002ac0c01007387 */ /* 0x0103e80000100800 */
[----:B-----5:R4:W-:Y:S04]  /*0830*/  STL [R1+0x2f4], R6 ;  /* 0x0002f40601007387 */ /* 0x0209e80000100800 */
[----:B-1----:R1:W5:Y:S01]  /*0840*/  LDG.E.U16 R12, [R24.64] ;  /* 0x00000006180c7981 */ /* 0x002362000c1e1500 */
[----:B----4-:R-:W-:-:S03]  /*0850*/  LEA R6, P1, R7, R0, 0x1 ;  /* 0x0000000007067211 */ /* 0x010fc600078208ff */
[----:B------:R4:W-:Y:S01]  /*0860*/  STL [R1+0x2f0], R32 ;  /* 0x0002f02001007387 */ /* 0x0009e20000100800 */
[----:B------:R-:W-:-:S03]  /*0870*/  LEA.HI.X.SX32 R7, R7, R44, 0x1, P1 ;  /* 0x0000002c07077211 */ /* 0x000fc600008f0eff */
[----:B------:R-:W-:Y:S01]  /*0880*/  STL [R1+0x240], R30 ;  /* 0x0002401e01007387 */ /* 0x000fe20000100800 */
[----:B0-----:R-:W-:-:S03]  /*0890*/  LEA R18, P1, R27, R0, 0x1 ;  /* 0x000000001b127211 */ /* 0x001fc600078208ff */
[----:B------:R-:W-:Y:S04]  /*08a0*/  STL [R1+0x2a4], R26 ;  /* 0x0002a41a01007387 */ /* 0x000fe80000100800 */
[----:B----4-:R0:W4:Y:S04]  /*08b0*/  LDG.E.U16 R32, [R6.64] ;  /* 0x0000000606207981 */ /* 0x010128000c1e1500 */
[----:B-1----:R1:W4:Y:S04]  /*08c0*/  LDG.E.U16 R25, [R4.64] ;  /* 0x0000000604197981 */ /* 0x002328000c1e1500 */
[----:B------:R0:W-:Y:S04]  /*08d0*/  STL [R1+0x2ec], R8 ;  /* 0x0002ec0801007387 */ /* 0x0001e80000100800 */
[----:B------:R-:W-:Y:S01]  /*08e0*/  STL [R1+0x2e8], R11 ;  /* 0x0002e80b01007387 */ /* 0x000fe20000100800 */
[----:B------:R-:W-:-:S03]  /*08f0*/  LEA.HI.X.SX32 R19, R27, R44, 0x1, P1 ;  /* 0x0000002c1b137211 */ /* 0x000fc600008f0eff */
[----:B0-----:R0:W4:Y:S04]  /*0900*/  LDG.E.U16 R8, [R2.64] ;  /* 0x0000000602087981 */ /* 0x001128000c1e1500 */
[----:B------:R0:W-:Y:S04]  /*0910*/  STL [R1+0x23c], R14 ;  /* 0x00023c0e01007387 */ /* 0x0001e80000100800 */
[----:B------:R-:W4:Y:S04]  /*0920*/  LDG.E.U16 R28, [R18.64] ;  /* 0x00000006121c7981 */ /* 0x000f28000c1e1500 */
[----:B0-----:R-:W4:Y:S01]  /*0930*/  LDG.E.U16 R14, [R38.64] ;  /* 0x00000006260e7981 */ /* 0x001f22000c1e1500 */
[----:B------:R-:W-:-:S04]  /*0940*/  LEA R26, P0, R17, R0, 0x1 ;  /* 0x00000000111a7211 */ /* 0x000fc800078008ff */
[----:B------:R-:W-:Y:S02]  /*0950*/  LEA.HI.X.SX32 R27, R17, R44, 0x1, P0 ;  /* 0x0000002c111b7211 */ /* 0x000fe400000f0eff */
[-C--:B------:R-:W-:Y:S01]  /*0960*/  LEA R6, P0, R31, R0.reuse, 0x1 ;  /* 0x000000001f067211 */ /* 0x080fe200078008ff */
[----:B---3--:R0:W-:Y:S01]  /*0970*/  STL [R1+0x2a0], R20 ;  /* 0x0002a01401007387 */ /* 0x0081e20000100800 */
[----:B------:R-:W-:Y:S02]  /*0980*/  LEA R2, P1, R69, R0, 0x1 ;  /* 0x0000000045027211 */ /* 0x000fe400078208ff */
[----:B------:R-:W-:Y:S02]  /*0990*/  LEA.HI.X.SX32 R7, R31, R44, 0x1, P0 ;  /* 0x0000002c1f077211 */ /* 0x000fe400000f0eff */
[----:B-1----:R-:W-:Y:S02]  /*09a0*/  LEA R4, P0, R37, R0, 0x1 ;  /* 0x0000000025047211 */ /* 0x002fe400078008ff */
[----:B------:R-:W-:-:S02]  /*09b0*/  LEA.HI.X.SX32 R3, R69, R44, 0x1, P1 ;  /* 0x0000002c45037211 */ /* 0x000fc400008f0eff */
[----:B------:R-:W-:Y:S01]  /*09c0*/  LEA.HI.X.SX32 R5, R37, R44, 0x1, P0 ;  /* 0x0000002c25057211 */ /* 0x000fe200000f0eff */
[----:B0-----:R0:W3:Y:S01]  /*09d0*/  LDG.E.U16 R20, [R26.64] ;  /* 0x000000061a147981 */ /* 0x0010e2000c1e1500 */
[----:B------:R-:W-:-:S03]  /*09e0*/  IMAD R61, R47, 0x2, R45 ;  /* 0x000000022f3d7824 */ /* 0x000fc600078e022d */
[----:B------:R1:W3:Y:S04]  /*09f0*/  LDG.E.U16 R50, [R4.64] ;  /* 0x0000000604327981 */ /* 0x0002e8000c1e1500 */
[----:B0-----:R0:W3:Y:S02]  /*0a00*/  LDG.E.U16 R26, [R6.64] ;  /* 0x00000006061a7981 */ /* 0x0010e4000c1e1500 */
[----:B0-----:R-:W-:-:S04]  /*0a10*/  LEA R6, P0, R67, R0, 0x1 ;  /* 0x0000000043067211 */ /* 0x001fc800078008ff */
[----:B------:R-:W-:Y:S02]  /*0a20*/  LEA.HI.X.SX32 R7, R67, R44, 0x1, P0 ;  /* 0x0000002c43077211 */ /* 0x000fe400000f0eff */
[----:B-1----:R-:W-:Y:S01]  /*0a30*/  LEA R4, P0, R65, R0, 0x1 ;  /* 0x0000000041047211 */ /* 0x002fe200078008ff */
[----:B------:R-:W-:Y:S02]  /*0a40*/  IMAD R59, R47, 0x2, R61 ;  /* 0x000000022f3b7824 */ /* 0x000fe400078e023d */
[----:B------:R0:W3:Y:S01]  /*0a50*/  LDG.E.U16 R27, [R6.64] ;  /* 0x00000006061b7981 */ /* 0x0000e2000c1e1500 */
[----:B------:R-:W-:Y:S02]  /*0a60*/  LEA.HI.X.SX32 R5, R65, R44, 0x1, P0 ;  /* 0x0000002c41057211 */ /* 0x000fe400000f0eff */
[----:B0-----:R-:W-:-:S04]  /*0a70*/  LEA R6, P0, R45, R0, 0x1 ;  /* 0x000000002d067211 */ /* 0x001fc800078008ff */
[----:B------:R-:W-:Y:S01]  /*0a80*/  LEA.HI.X.SX32 R7, R45, R44, 0x1, P0 ;  /* 0x0000002c2d077211 */ /* 0x000fe200000f0eff */
[----:B-----5:R-:W-:Y:S04]  /*0a90*/  STL [R1+0x2e4], R12 ;  /* 0x0002e40c01007387 */ /* 0x020fe80000100800 */
[----:B--2---:R0:W-:Y:S04]  /*0aa0*/  STL [R1+0x2e0], R40 ;  /* 0x0002e02801007387 */ /* 0x0041e80000100800 */
[----:B0-----:R0:W2:Y:S04]  /*0ab0*/  LDG.E.U16 R40, [R2.64] ;  /* 0x0000000602287981 */ /* 0x0010a8000c1e1500 */
[----:B----4-:R-:W-:Y:S01]  /*0ac0*/  STL [R1+0x230], R32 ;  /* 0x0002302001007387 */ /* 0x010fe20000100800 */
[----:B0-----:R-:W-:-:S03]  /*0ad0*/  LEA R2, P1, R63, R0, 0x1 ;  /* 0x000000003f027211 */ /* 0x001fc600078208ff */
[----:B------:R-:W-:Y:S01]  /*0ae0*/  STL [R1+0x29c], R25 ;  /* 0x00029c1901007387 */ /* 0x000fe20000100800 */
[----:B------:R-:W-:-:S03]  /*0af0*/  LEA.HI.X.SX32 R3, R63, R44, 0x1, P1 ;  /* 0x0000002c3f037211 */ /* 0x000fc600008f0eff */
[----:B------:R0:W-:Y:S04]  /*0b00*/  STL [R1+0x2dc], R8 ;  /* 0x0002dc0801007387 */ /* 0x0001e80000100800 */
[----:B0-----:R0:W4:Y:S04]  /*0b10*/  LDG.E.U16 R8, [R4.64] ;  /* 0x0000000604087981 */ /* 0x001128000c1e1500 */
[----:B------:R1:W-:Y:S01]  /*0b20*/  STL [R1+0x2d8], R14 ;  /* 0x0002d80e01007387 */ /* 0x0003e20000100800 */
[----:B0-----:R-:W-:-:S03]  /*0b30*/  LEA R4, P0, R61, R0, 0x1 ;  /* 0x000000003d047211 */ /* 0x001fc600078008ff */
[----:B-1----:R0:W5:Y:S01]  /*0b40*/  LDG.E.U16 R14, [R2.64] ;  /* 0x00000006020e7981 */ /* 0x002162000c1e1500 */
[----:B------:R-:W-:-:S03]  /*0b50*/  LEA.HI.X.SX32 R5, R61, R44, 0x1, P0 ;  /* 0x0000002c3d057211 */ /* 0x000fc600000f0eff */
[----:B------:R1:W-:Y:S04]  /*0b60*/  STL [R1+0x22c], R28 ;  /* 0x00022c1c01007387 */ /* 0x0003e80000100800 */
[----:B------:R3:W5:Y:S01]  /*0b70*/  LDG.E.U16 R58, [R4.64] ;  /* 0x00000006043a7981 */ /* 0x000762000c1e1500 */
[----:B0-----:R-:W-:-:S04]  /*0b80*/  LEA R2, P1, R59, R0, 0x1 ;  /* 0x000000003b027211 */ /* 0x001fc800078208ff */
[----:B------:R-:W-:Y:S01]  /*0b90*/  LEA.HI.X.SX32 R3, R59, R44, 0x1, P1 ;  /* 0x0000002c3b037211 */ /* 0x000fe200008f0eff */
[----:B-1----:R0:W5:Y:S04]  /*0ba0*/  LDG.E.U16 R28, [R6.64] ;  /* 0x00000006061c7981 */ /* 0x002168000c1e1500 */
[----:B------:R1:W5:Y:S01]  /*0bb0*/  LDG.E.U16 R56, [R2.64] ;  /* 0x0000000602387981 */ /* 0x000362000c1e1500 */
[----:B------:R-:W-:-:S05]  /*0bc0*/  LEA R88, R47, R59, 0x1 ;  /* 0x0000003b2f587211 */ /* 0x000fca00078e08ff */
[----:B------:R-:W-:-:S04]  /*0bd0*/  IMAD R57, R47, 0x2, R88 ;  /* 0x000000022f397824 */ /* 0x000fc800078e0258 */
[----:B------:R-:W-:-:S04]  /*0be0*/  IMAD R55, R47, 0x2, R57 ;  /* 0x000000022f377824 */ /* 0x000fc800078e0239 */
[----:B------:R-:W-:-:S05]  /*0bf0*/  IMAD R13, R47, 0x2, R55 ;  /* 0x000000022f0d7824 */ /* 0x000fca00078e0237 */
[----:B------:R-:W-:-:S05]  /*0c00*/  LEA R87, R47, R13, 0x1 ;  /* 0x0000000d2f577211 */ /* 0x000fca00078e08ff */
[----:B------:R-:W-:-:S04]  /*0c10*/  IMAD R53, R47, 0x2, R87 ;  /* 0x000000022f357824 */ /* 0x000fc800078e0257 */
[----:B------:R-:W-:Y:S01]  /*0c20*/  IMAD R33, R47, 0x2, R53 ;  /* 0x000000022f217824 */ /* 0x000fe200078e0235 */
[----:B0-----:R-:W-:-:S03]  /*0c30*/  LEA R6, P0, R57, R0, 0x1 ;  /* 0x0000000039067211 */ /* 0x001fc600078008ff */
[----:B------:R-:W-:Y:S01]  /*0c40*/  IMAD R51, R47, 0x2, R33 ;  /* 0x000000022f337824 */ /* 0x000fe200078e0221 */
[----:B------:R-:W-:Y:S02]  /*0c50*/  LEA.HI.X.SX32 R7, R57, R44, 0x1, P0 ;  /* 0x0000002c39077211 */ /* 0x000fe400000f0eff */
[----:B---3--:R-:W-:Y:S02]  /*0c60*/  LEA R4, P0, R55, R0, 0x1 ;  /* 0x0000000037047211 */ /* 0x008fe400078008ff */
[----:B------:R-:W-:Y:S02]  /*0c70*/  LEA R86, R47, R51, 0x1 ;  /* 0x000000332f567211 */ /* 0x000fe400078e08ff */
[----:B------:R-:W-:Y:S02]  /*0c80*/  LEA.HI.X.SX32 R5, R55, R44, 0x1, P0 ;  /* 0x0000002c37057211 */ /* 0x000fe400000f0eff */
[----:B-1----:R-:W-:Y:S01]  /*0c90*/  LEA R2, P1, R13, R0, 0x1 ;  /* 0x000000000d027211 */ /* 0x002fe200078208ff */
[C---:B------:R-:W-:Y:S01]  /*0ca0*/  IMAD R49, R47.reuse, 0x2, R86 ;  /* 0x000000022f317824 */ /* 0x040fe200078e0256 */
[----:B------:R0:W3:Y:S03]  /*0cb0*/  LDG.E.U16 R55, [R6.64] ;  /* 0x0000000606377981 */ /* 0x0000e6000c1e1500 */
[----:B------:R-:W-:Y:S01]  /*0cc0*/  IMAD R34, R47, 0x2, R49 ;  /* 0x000000022f227824 */ /* 0x000fe200078e0231 */
[----:B------:R-:W-:Y:S01]  /*0cd0*/  STL [R1+0x294], R20 ;  /* 0x0002941401007387 */ /* 0x000fe20000100800 */
[----:B------:R-:W-:-:S03]  /*0ce0*/  LEA.HI.X.SX32 R3, R13, R44, 0x1, P1 ;  /* 0x0000002c0d037211 */ /* 0x000fc600008f0eff */
[----:B------:R-:W-:Y:S01]  /*0cf0*/  STL [R1+0x2d4], R26 ;  /* 0x0002d41a01007387 */ /* 0x000fe20000100800 */
[----:B0-----:R-:W-:-:S03]  /*0d00*/  LEA R6, P0, R53, R0, 0x1 ;  /* 0x0000000035067211 */ /* 0x001fc600078008ff */
[----:B------:R0:W-:Y:S01]  /*0d10*/  STL [R1+0x2d0], R50 ;  /* 0x0002d03201007387 */ /* 0x0001e20000100800 */
[----:B------:R-:W-:Y:S01]  /*0d20*/  IMAD R15, R47, 0x2, R34 ;  /* 0x000000022f0f7824 */ /* 0x000fe200078e0222 */
[----:B------:R-:W-:Y:S02]  /*0d30*/  LEA.HI.X.SX32 R7, R53, R44, 0x1, P0 ;  /* 0x0000002c35077211 */ /* 0x000fe400000f0eff */
[----:B------:R1:W3:Y:S04]  /*0d40*/  LDG.E.U16 R59, [R2.64] ;  /* 0x00000006023b7981 */ /* 0x0002e8000c1e1500 */
[----:B0-----:R0:W3:Y:S01]  /*0d50*/  LDG.E.U16 R50, [R4.64] ;  /* 0x0000000604327981 */ /* 0x0010e2000c1e1500 */
[----:B------:R-:W-:Y:S02]  /*0d60*/  LEA R84, R47, R15, 0x1 ;  /* 0x0000000f2f547211 */ /* 0x000fe400078e08ff */
[-C--:B-1----:R-:W-:Y:S01]  /*0d70*/  LEA R2, P1, R51, R0.reuse, 0x1 ;  /* 0x0000000033027211 */ /* 0x082fe200078208ff */
[----:B------:R1:W3:Y:S01]  /*0d80*/  LDG.E.U16 R57, [R6.64] ;  /* 0x0000000606397981 */ /* 0x0002e2000c1e1500 */
[----:B0-----:R-:W-:-:S04]  /*0d90*/  LEA R4, P0, R33, R0, 0x1 ;  /* 0x0000000021047211 */ /* 0x001fc800078008ff */
[----:B------:R-:W-:Y:S02]  /*0da0*/  LEA.HI.X.SX32 R5, R33, R44, 0x1, P0 ;  /* 0x0000002c21057211 */ /* 0x000fe400000f0eff */
[----:B-1----:R-:W-:Y:S02]  /*0db0*/  LEA R6, P0, R49, R0, 0x1 ;  /* 0x0000000031067211 */ /* 0x002fe400078008ff */
[-C--:B------:R-:W-:Y:S01]  /*0dc0*/  LEA.HI.X.SX32 R3, R51, R44.reuse, 0x1, P1 ;  /* 0x0000002c33037211 */ /* 0x080fe200008f0eff */
[----:B------:R-:W-:Y:S01]  /*0dd0*/  IMAD R21, R47, 0x2, R84 ;  /* 0x000000022f157824 */ /* 0x000fe200078e0254 */
[----:B------:R0:W3:Y:S01]  /*0de0*/  LDG.E.U16 R51, [R4.64] ;  /* 0x0000000604337981 */ /* 0x0000e2000c1e1500 */
[----:B------:R-:W-:-:S03]  /*0df0*/  LEA.HI.X.SX32 R7, R49, R44, 0x1, P0 ;  /* 0x0000002c31077211 */ /* 0x000fc600000f0eff */
[----:B------:R1:W3:Y:S01]  /*0e00*/  LDG.E.U16 R54, [R2.64] ;  /* 0x0000000602367981 */ /* 0x0002e2000c1e1500 */
[----:B0-----:R-:W-:-:S04]  /*0e10*/  LEA R4, P0, R34, R0, 0x1 ;  /* 0x0000000022047211 */ /* 0x001fc800078008ff */
[----:B------:R-:W-:Y:S01]  /*0e20*/  LEA.HI.X.SX32 R5, R34, R44, 0x1, P0 ;  /* 0x0000002c22057211 */ /* 0x000fe200000f0eff */
[----:B--2---:R-:W-:Y:S04]  /*0e30*/  STL [R1+0x220], R40 ;  /* 0x0002202801007387 */ /* 0x004fe80000100800 */
[----:B------:R-:W-:Y:S04]  /*0e40*/  STL [R1+0x290], R27 ;  /* 0x0002901b01007387 */ /* 0x000fe80000100800 */
[----:B----4-:R-:W-:Y:S04]  /*0e50*/  STL [R1+0x2cc], R8 ;  /* 0x0002cc0801007387 */ /* 0x010fe80000100800 */
[----:B-----5:R-:W-:Y:S04]  /*0e60*/  STL [R1+0x2c8], R14 ;  /* 0x0002c80e01007387 */ /* 0x020fe80000100800 */
[----:B------:R-:W-:Y:S04]  /*0e70*/  STL [R1+0x21c], R28 ;  /* 0x00021c1c01007387 */ /* 0x000fe80000100800 */
[----:B------:R0:W-:Y:S04]  /*0e80*/  STL [R1+0x28c], R58 ;  /* 0x00028c3a01007387 */ /* 0x0001e80000100800 */
[----:B------:R2:W-:Y:S01]  /*0e90*/  STL [R1+0x2c4], R56 ;  /* 0x0002c43801007387 */ /* 0x0005e20000100800 */
[----:B------:R-:W-:Y:S01]  /*0ea0*/  IMAD R35, R47, 0x2, R21 ;  /* 0x000000022f237824 */ /* 0x000fe200078e0215 */
[----:B-1----:R-:W-:-:S02]  /*0eb0*/  LEA R2, P1, R15, R0, 0x1 ;  /* 0x000000000f027211 */ /* 0x002fc400078208ff */
[----:B0-----:R0:W4:Y:S04]  /*0ec0*/  LDG.E.U16 R58, [R4.64] ;  /* 0x00000006043a7981 */ /* 0x001128000c1e1500 */
[----:B--2---:R1:W2:Y:S02]  /*0ed0*/  LDG.E.U16 R56, [R6.64] ;  /* 0x0000000606387981 */ /* 0x0042a4000c1e1500 */
[----:B-1----:R-:W-:-:S04]  /*0ee0*/  LEA R6, P0, R21, R0, 0x1 ;  /* 0x0000000015067211 */ /* 0x002fc800078008ff */
[----:B------:R-:W-:-:S05]  /*0ef0*/  LEA.HI.X.SX32 R7, R21, R44, 0x1, P0 ;  /* 0x0000002c15077211 */ /* 0x000fca00000f0eff */
[----:B------:R-:W5:Y:S01]  /*0f00*/  LDG.E.U16 R6, [R6.64] ;  /* 0x0000000606067981 */ /* 0x000f62000c1e1500 */
[----:B------:R-:W-:Y:S01]  /*0f10*/  IMAD R16, R47, 0x2, R35 ;  /* 0x000000022f107824 */ /* 0x000fe200078e0223 */
[----:B------:R-:W-:-:S04]  /*0f20*/  LEA.HI.X.SX32 R3, R15, R44, 0x1, P1 ;  /* 0x0000002c0f037211 */ /* 0x000fc800008f0eff */
[----:B------:R-:W-:Y:S02]  /*0f30*/  LEA R82, R47, R16, 0x1 ;  /* 0x000000102f527211 */ /* 0x000fe400078e08ff */
[----:B0-----:R-:W-:Y:S01]  /*0f40*/  LEA R4, P0, R35, R0, 0x1 ;  /* 0x0000000023047211 */ /* 0x001fe200078008ff */
[----:B---3--:R0:W-:Y:S02]  /*0f50*/  STL [R1+0x210], R55 ;  /* 0x0002103701007387 */ /* 0x0081e40000100800 */
[----:B------:R-:W-:Y:S01]  /*0f60*/  IMAD R22, R47, 0x2, R82 ;  /* 0x000000022f167824 */ /* 0x000fe200078e0252 */
[----:B------:R-:W-:-:S03]  /*0f70*/  LEA.HI.X.SX32 R5, R35, R44, 0x1, P0 ;  /* 0x0000002c23057211 */ /* 0x000fc600000f0eff */
[C---:B------:R-:W-:Y:S02]  /*0f80*/  IMAD R36, R47.reuse, 0x2, R22 ;  /* 0x000000022f247824 */ /* 0x040fe400078e0216 */
[----:B------:R1:W3:Y:S04]  /*0f90*/  LDG.E.U16 R61, [R4.64] ;  /* 0x00000006043d7981 */ /* 0x0002e8000c1e1500 */
[----:B0-----:R0:W2:Y:S01]  /*0fa0*/  LDG.E.U16 R55, [R2.64] ;  /* 0x0000000602377981 */ /* 0x0010a2000c1e1500 */
[----:B------:R-:W-:-:S03]  /*0fb0*/  IMAD R9, R47, 0x2, R36 ;  /* 0x000000022f097824 */ /* 0x000fc600078e0224 */
[----:B------:R-:W-:Y:S01]  /*0fc0*/  STL [R1+0x284], R50 ;  /* 0x0002843201007387 */ /* 0x000fe20000100800 */
[----:B0-----:R-:W-:-:S03]  /*0fd0*/  LEA R2, P1, R16, R0, 0x1 ;  /* 0x0000000010027211 */ /* 0x001fc600078208ff */
[----:B------:R-:W-:Y:S01]  /*0fe0*/  STL [R1+0x2c0], R59 ;  /* 0x0002c03b01007387 */ /* 0x000fe20000100800 */
[----:B------:R-:W-:-:S05]  /*0ff0*/  LEA.HI.X.SX32 R3, R16, R44, 0x1, P1 ;  /* 0x0000002c10037211 */ /* 0x000fca00008f0eff */
[----:B------:R0:W3:Y:S02]  /*1000*/  LDG.E.U16 R49, [R2.64] ;  /* 0x0000000602317981 */ /* 0x0000e4000c1e1500 */
[----:B0-----:R-:W-:-:S04]  /*1010*/  LEA R2, P1, R9, R0, 0x1 ;  /* 0x0000000009027211 */ /* 0x001fc800078208ff */
[----:B------:R-:W-:Y:S01]  /*1020*/  LEA.HI.X.SX32 R3, R9, R44, 0x1, P1 ;  /* 0x0000002c09037211 */ /* 0x000fe200008f0eff */
[----:B-----5:R0:W-:Y:S04]  /*1030*/  STL [R1+0x1fc], R6 ;  /* 0x0001fc0601007387 */ /* 0x0201e80000100800 */
[----:B------:R-:W-:Y:S01]  /*1040*/  STL [R1+0x20c], R57 ;  /* 0x00020c3901007387 */ /* 0x000fe20000100800 */
[----:B0-----:R-:W-:-:S03]  /*1050*/  LEA R6, P0, R22, R0, 0x1 ;  /* 0x0000000016067211 */ /* 0x001fc600078008ff */
[----:B------:R-:W-:Y:S01]  /*1060*/  STL [R1+0x280], R51 ;  /* 0x0002803301007387 */ /* 0x000fe20000100800 */
[----:B------:R-:W-:-:S03]  /*1070*/  LEA.HI.X.SX32 R7, R22, R44, 0x1, P0 ;  /* 0x0000002c16077211 */ /* 0x000fc600000f0eff */
[----:B------:R0:W-:Y:S01]  /*1080*/  STL [R1+0x2bc], R54 ;  /* 0x0002bc3601007387 */ /* 0x0001e20000100800 */
[----:B-1----:R-:W-:-:S04]  /*1090*/  LEA R4, P0, R36, R0, 0x1 ;  /* 0x0000000024047211 */ /* 0x002fc800078008ff */
[----:B------:R-:W-:Y:S01]  /*10a0*/  LEA.HI.X.SX32 R5, R36, R44, 0x1, P0 ;  /* 0x0000002c24057211 */ /* 0x000fe200000f0eff */
[----:B0-----:R0:W5:Y:S04]  /*10b0*/  LDG.E.U16 R54, [R6.64] ;  /* 0x0000000606367981 */ /* 0x001168000c1e1500 */
[----:B--2---:R1:W-:Y:S04]  /*10c0*/  STL [R1+0x200], R56 ;  /* 0x0002003801007387 */ /* 0x0043e80000100800 */
[----:B------:R2:W5:Y:S04]  /*10d0*/  LDG.E.U16 R57, [R4.64] ;  /* 0x0000000604397981 */ /* 0x000568000c1e1500 */
[----:B-1----:R1:W5:Y:S01]  /*10e0*/  LDG.E.U16 R56, [R2.64] ;  /* 0x0000000602387981 */ /* 0x002362000c1e1500 */
[----:B------:R-:W-:-:S05]  /*10f0*/  LEA R41, R47, R9, 0x1 ;  /* 0x000000092f297211 */ /* 0x000fca00078e08ff */
[----:B------:R-:W-:-:S04]  /*1100*/  IMAD R23, R47, 0x2, R41 ;  /* 0x000000022f177824 */ /* 0x000fc800078e0229 */
[----:B------:R-:W-:-:S04]  /*1110*/  IMAD R29, R47, 0x2, R23 ;  /* 0x000000022f1d7824 */ /* 0x000fc800078e0217 */
[----:B------:R-:W-:Y:S01]  /*1120*/  IMAD R10, R47, 0x2, R29 ;  /* 0x000000022f0a7824 */ /* 0x000fe200078e021d */
[----:B0-----:R-:W-:-:S04]  /*1130*/  LEA R6, P0, R23, R0, 0x1 ;  /* 0x0000000017067211 */ /* 0x001fc800078008ff */
[----:B------:R-:W-:Y:S02]  /*1140*/  LEA R42, R47, R10, 0x1 ;  /* 0x0000000a2f2a7211 */ /* 0x000fe400078e08ff */
[----:B------:R-:W-:-:S03]  /*1150*/  LEA.HI.X.SX32 R7, R23, R44, 0x1, P0 ;  /* 0x0000002c17077211 */ /* 0x000fc600000f0eff */
[----:B------:R-:W-:Y:S01]  /*1160*/  IMAD R24, R47, 0x2, R42 ;  /* 0x000000022f187824 */ /* 0x000fe200078e022a */
[-C--:B--2---:R-:W-:Y:S01]  /*1170*/  LEA R4, P0, R29, R0.reuse, 0x1 ;  /* 0x000000001d047211 */ /* 0x084fe200078008ff */
[----:B------:R0:W2:Y:S01]  /*1180*/  LDG.E.U16 R59, [R6.64] ;  /* 0x00000006063b7981 */ /* 0x0000a2000c1e1500 */
[C---:B-1----:R-:W-:Y:S01]  /*1190*/  LEA R2, P1, R10.reuse, R0, 0x1 ;  /* 0x000000000a027211 */ /* 0x042fe200078208ff */
[----:B------:R-:W-:Y:S01]  /*11a0*/  IMAD R30, R47, 0x2, R24 ;  /* 0x000000022f1e7824 */ /* 0x000fe200078e0218 */
[-C--:B------:R-:W-:Y:S02]  /*11b0*/  LEA.HI.X.SX32 R5, R29, R44.reuse, 0x1, P0 ;  /* 0x0000002c1d057211 */ /* 0x080fe400000f0eff */
[----:B------:R-:W-:Y:S01]  /*11c0*/  LEA.HI.X.SX32 R3, R10, R44, 0x1, P1 ;  /* 0x0000002c0a037211 */ /* 0x000fe200008f0eff */
[----:B------:R-:W-:Y:S01]  /*11d0*/  IMAD R11, R47, 0x2, R30 ;  /* 0x000000022f0b7824 */ /* 0x000fe200078e021e */
[----:B----4-:R1:W-:Y:S01]  /*11e0*/  STL [R1+0x27c], R58 ;  /* 0x00027c3a01007387 */ /* 0x0103e20000100800 */
[----:B0-----:R-:W-:-:S03]  /*11f0*/  LEA R6, P0, R24, R0, 0x1 ;  /* 0x0000000018067211 */ /* 0x001fc600078008ff */
[----:B------:R0:W-:Y:S01]  /*1200*/  STL [R1+0x2b8], R55 ;  /* 0x0002b83701007387 */ /* 0x0001e20000100800 */
[C---:B------:R-:W-:Y:S02]  /*1210*/  LEA R43, R47.reuse, R11, 0x1 ;  /* 0x0000000b2f2b7211 */ /* 0x040fe400078e08ff */
[----:B------:R-:W-:Y:S01]  /*1220*/  LEA.HI.X.SX32 R7, R24, R44, 0x1, P0 ;  /* 0x0000002c18077211 */ /* 0x000fe200000f0eff */
[----:B-1----:R1:W4:Y:S04]  /*1230*/  LDG.E.U16 R58, [R4.64] ;  /* 0x00000006043a7981 */ /* 0x002328000c1e1500 */
[----:B0-----:R0:W2:Y:S01]  /*1240*/  LDG.E.U16 R55, [R2.64] ;  /* 0x0000000602377981 */ /* 0x0010a2000c1e1500 */
[----:B------:R-:W-:Y:S01]  /*1250*/  IMAD R17, R47, 0x2, R43 ;  /* 0x000000022f117824 */ /* 0x000fe200078e022b */
[----:B-1----:R-:W-:-:S02]  /*1260*/  LEA R4, P0, R30, R0, 0x1 ;  /* 0x000000001e047211 */ /* 0x002fc400078008ff */
[C---:B0-----:R-:W-:Y:S02]  /*1270*/  LEA R2, P1, R11.reuse, R0, 0x1 ;  /* 0x000000000b027211 */ /* 0x041fe400078208ff */
[-C--:B------:R-:W-:Y:S02]  /*1280*/  LEA.HI.X.SX32 R5, R30, R44.reuse, 0x1, P0 ;  /* 0x0000002c1e057211 */ /* 0x080fe400000f0eff */
[----:B------:R-:W-:Y:S01]  /*1290*/  LEA.HI.X.SX32 R3, R11, R44, 0x1, P1 ;  /* 0x0000002c0b037211 */ /* 0x000fe200008f0eff */
[----:B---3--:R0:W-:Y:S04]  /*12a0*/  STL [R1+0x274], R61 ;  /* 0x0002743d01007387 */ /* 0x0081e80000100800 */
[----:B------:R1:W-:Y:S04]  /*12b0*/  STL [R1+0x2a8], R49 ;  /* 0x0002a83101007387 */ /* 0x0003e80000100800 */
[----:B0-----:R0:W3:Y:S04]  /*12c0*/  LDG.E.U16 R61, [R6.64] ;  /* 0x00000006063d7981 */ /* 0x0010e8000c1e1500 */
[----:B-1----:R1:W3:Y:S01]  /*12d0*/  LDG.E.U16 R49, [R4.64] ;  /* 0x0000000604317981 */ /* 0x0022e2000c1e1500 */
[----:B0-----:R-:W-:-:S04]  /*12e0*/  LEA R6, P0, R17, R0, 0x1 ;  /* 0x0000000011067211 */ /* 0x001fc800078008ff */
[----:B------:R-:W-:Y:S01]  /*12f0*/  LEA.HI.X.SX32 R7, R17, R44, 0x1, P0 ;  /* 0x0000002c11077211 */ /* 0x000fe200000f0eff */
[----:B-----5:R0:W-:Y:S04]  /*1300*/  STL [R1+0x1f0], R54 ;  /* 0x0001f03601007387 */ /* 0x0201e80000100800 */
[----:B0-----:R0:W5:Y:S04]  /*1310*/  LDG.E.U16 R54, [R2.64] ;  /* 0x0000000602367981 */ /* 0x001168000c1e1500 */
[----:B------:R-:W-:Y:S04]  /*1320*/  STL [R1+0x270], R57 ;  /* 0x0002703901007387 */ /* 0x000fe80000100800 */
[----:B------:R0:W-:Y:S04]  /*1330*/  STL [R1+0x298], R56 ;  /* 0x0002983801007387 */ /* 0x0001e80000100800 */
[----:B0-----:R0:W5:Y:S01]  /*1340*/  LDG.E.U16 R56, [R6.64] ;  /* 0x0000000606387981 */ /* 0x001162000c1e1500 */
[----:B------:R-:W-:-:S04]  /*1350*/  IMAD R31, R47, 0x2, R17 ;  /* 0x000000022f1f7824 */ /* 0x000fc800078e0211 */
[----:B------:R-:W-:-:S05]  /*1360*/  IMAD R12, R47, 0x2, R31 ;  /* 0x000000022f0c7824 */ /* 0x000fca00078e021f */
[----:B------:R-:W-:-:S05]  /*1370*/  LEA R37, R47, R12, 0x1 ;  /* 0x0000000c2f257211 */ /* 0x000fca00078e08ff */
[----:B------:R-:W-:-:S04]  /*1380*/  IMAD R18, R47, 0x2, R37 ;  /* 0x000000022f127824 */ /* 0x000fc800078e0225 */
[----:B------:R-:W-:-:S04]  /*1390*/  IMAD R32, R47, 0x2, R18 ;  /* 0x000000022f207824 */ /* 0x000fc800078e0212 */
[----:B------:R-:W-:Y:S01]  /*13a0*/  IMAD R48, R47, 0x2, R32 ;  /* 0x000000022f307824 */ /* 0x000fe200078e0220 */
[-C--:B-1----:R-:W-:Y:S02]  /*13b0*/  LEA R4, P0, R31, R0.reuse, 0x1 ;  /* 0x000000001f047211 */ /* 0x082fe400078008ff */
[C---:B------:R-:W-:Y:S02]  /*13c0*/  LEA R2, P1, R12.reuse, R0, 0x1 ;  /* 0x000000000c027211 */ /* 0x040fe400078208ff */
[----:B------:R-:W-:Y:S02]  /*13d0*/  LEA R38, R47, R48, 0x1 ;  /* 0x000000302f267211 */ /* 0x000fe400078e08ff */
[-C--:B------:R-:W-:Y:S02]  /*13e0*/  LEA.HI.X.SX32 R5, R31, R44.reuse, 0x1, P0 ;  /* 0x0000002c1f057211 */ /* 0x080fe400000f0eff */
[----:B------:R-:W-:Y:S01]  /*13f0*/  LEA.HI.X.SX32 R3, R12, R44, 0x1, P1 ;  /* 0x0000002c0c037211 */ /* 0x000fe200008f0eff */
[C---:B------:R-:W-:Y:S01]  /*1400*/  IMAD R19, R47.reuse, 0x2, R38 ;  /* 0x000000022f137824 */ /* 0x040fe200078e0226 */
[C---:B0-----:R-:W-:Y:S01]  /*1410*/  LEA R6, P0, R18.reuse, R0, 0x1 ;  /* 0x0000000012067211 */ /* 0x041fe200078008ff */
[----:B------:R0:W5:Y:S02]  /*1420*/  LDG.E.U16 R57, [R4.64] ;  /* 0x0000000604397981 */ /* 0x000164000c1e1500 */
[C---:B------:R-:W-:Y:S01]  /*1430*/  IMAD R25, R47.reuse, 0x2, R19 ;  /* 0x000000022f197824 */ /* 0x040fe200078e0213 */
[----:B------:R-:W-:Y:S01]  /*1440*/  LEA.HI.X.SX32 R7, R18, R44, 0x1, P0 ;  /* 0x0000002c12077211 */ /* 0x000fe200000f0eff */
[----:B--2---:R1:W-:Y:S02]  /*1450*/  STL [R1+0x1ec], R59 ;  /* 0x0001ec3b01007387 */ /* 0x0043e40000100800 */
[----:B------:R-:W-:Y:S01]  /*1460*/  IMAD R45, R47, 0x2, R25 ;  /* 0x000000022f2d7824 */ /* 0x000fe200078e0219 */
[C---:B0-----:R-:W-:Y:S01]  /*1470*/  LEA R4, P0, R32.reuse, R0, 0x1 ;  /* 0x0000000020047211 */ /* 0x041fe200078008ff */
[----:B-1----:R0:W2:Y:S03]  /*1480*/  LDG.E.U16 R59, [R2.64] ;  /* 0x00000006023b7981 */ /* 0x0020a6000c1e1500 */
[----:B------:R-:W-:Y:S01]  /*1490*/  LEA.HI.X.SX32 R5, R32, R44, 0x1, P0 ;  /* 0x0000002c20057211 */ /* 0x000fe200000f0eff */
[----:B----4-:R1:W-:Y:S01]  /*14a0*/  STL [R1+0x26c], R58 ;  /* 0x00026c3a01007387 */ /* 0x0103e20000100800 */
[----:B0-----:R-:W-:-:S03]  /*14b0*/  LEA R2, P1, R48, R0, 0x1 ;  /* 0x0000000030027211 */ /* 0x001fc600078208ff */
[----:B------:R0:W-:Y:S01]  /*14c0*/  STL [R1+0x288], R55 ;  /* 0x0002883701007387 */ /* 0x0001e20000100800 */
[C---:B------:R-:W-:Y:S02]  /*14d0*/  LEA R39, R47.reuse, R45, 0x1 ;  /* 0x0000002d2f277211 */ /* 0x040fe400078e08ff */
[----:B------:R-:W-:Y:S01]  /*14e0*/  LEA.HI.X.SX32 R3, R48, R44, 0x1, P1 ;  /* 0x0000002c30037211 */ /* 0x000fe200008f0eff */
[----:B-1----:R1:W4:Y:S04]  /*14f0*/  LDG.E.U16 R58, [R4.64] ;  /* 0x00000006043a7981 */ /* 0x002328000c1e1500 */
[----:B0-----:R0:W4:Y:S01]  /*1500*/  LDG.E.U16 R55, [R6.64] ;  /* 0x0000000606377981 */ /* 0x001122000c1e1500 */
[----:B------:R-:W-:-:S03]  /*1510*/  IMAD R20, R47, 0x2, R39 ;  /* 0x000000022f147824 */ /* 0x000fc600078e0227 */
[----:B------:R1:W4:Y:S01]  /*1520*/  LDG.E.U16 R64, [R2.64] ;  /* 0x0000000602407981 */ /* 0x000322000c1e1500 */
[----:B0-----:R-:W-:-:S03]  /*1530*/  LEA R6, P0, R19, R0, 0x1 ;  /* 0x0000000013067211 */ /* 0x001fc600078008ff */
[----:B---3--:R-:W-:Y:S01]  /*1540*/  STL [R1+0x1e0], R61 ;  /* 0x0001e03d01007387 */ /* 0x008fe20000100800 */
[----:B------:R-:W-:Y:S02]  /*1550*/  LEA.HI.X.SX32 R7, R19, R44, 0x1, P0 ;  /* 0x0000002c13077211 */ /* 0x000fe400000f0eff */
[-C--:B-1----:R-:W-:Y:S01]  /*1560*/  LEA R4, P0, R25, R0.reuse, 0x1 ;  /* 0x0000000019047211 */ /* 0x082fe200078008ff */
[----:B------:R-:W-:Y:S01]  /*1570*/  STL [R1+0x264], R49 ;  /* 0x0002643101007387 */ /* 0x000fe20000100800 */
[----:B------:R-:W-:Y:S02]  /*1580*/  LEA R2, P1, R45, R0, 0x1 ;  /* 0x000000002d027211 */ /* 0x000fe400078208ff */
[-C--:B------:R-:W-:Y:S02]  /*1590*/  LEA.HI.X.SX32 R5, R25, R44.reuse, 0x1, P0 ;  /* 0x0000002c19057211 */ /* 0x080fe400000f0eff */
[----:B------:R-:W-:-:S03]  /*15a0*/  LEA.HI.X.SX32 R3, R45, R44, 0x1, P1 ;  /* 0x0000002c2d037211 */ /* 0x000fc600008f0eff */
[----:B------:R0:W3:Y:S04]  /*15b0*/  LDG.E.U16 R67, [R4.64] ;  /* 0x0000000604437981 */ /* 0x0000e8000c1e1500 */
[----:B-----5:R1:W-:Y:S04]  /*15c0*/  STL [R1+0x278], R54 ;  /* 0x0002783601007387 */ /* 0x0203e80000100800 */
[----:B-1----:R1:W5:Y:S02]  /*15d0*/  LDG.E.U16 R54, [R6.64] ;  /* 0x0000000606367981 */ /* 0x002364000c1e1500 */
[----:B-1----:R-:W-:-:S02]  /*15e0*/  LEA R6, P0, R20, R0, 0x1 ;  /* 0x0000000014067211 */ /* 0x002fc400078008ff */
[----:B------:R1:W-:Y:S02]  /*15f0*/  STL [R1+0x1dc], R56 ;  /* 0x0001dc3801007387 */ /* 0x0003e40000100800 */
[----:B------:R-:W-:-:S05]  /*1600*/  LEA.HI.X.SX32 R7, R20, R44, 0x1, P0 ;  /* 0x0000002c14077211 */ /* 0x000fca00000f0eff */
[----:B------:R0:W3:Y:S04]  /*1610*/  LDG.E.U16 R66, [R6.64] ;  /* 0x0000000606427981 */ /* 0x0000e8000c1e1500 */
[----:B-1----:R1:W3:Y:S01]  /*1620*/  LDG.E.U16 R56, [R2.64] ;  /* 0x0000000602387981 */ /* 0x0022e2000c1e1500 */
[----:B------:R-:W-:-:S04]  /*1630*/  IMAD R26, R47, 0x2, R20 ;  /* 0x000000022f1a7824 */ /* 0x000fc800078e0214 */
[----:B------:R-:W-:-:S05]  /*1640*/  IMAD R52, R47, 0x2, R26 ;  /* 0x000000022f347824 */ /* 0x000fca00078e021a */
[----:B------:R-:W-:-:S05]  /*1650*/  LEA R40, R47, R52, 0x1 ;  /* 0x000000342f287211 */ /* 0x000fca00078e08ff */
[----:B------:R-:W-:-:S04]  /*1660*/  IMAD R13, R47, 0x2, R40 ;  /* 0x000000022f0d7824 */ /* 0x000fc800078e0228 */
[----:B------:R-:W-:Y:S01]  /*1670*/  IMAD R27, R47, 0x2, R13 ;  /* 0x000000022f1b7824 */ /* 0x000fe200078e020d */
[----:B0-----:R-:W-:-:S03]  /*1680*/  LEA R4, P0, R26, R0, 0x1 ;  /* 0x000000001a047211 */ /* 0x001fc600078008ff */
[C---:B------:R-:W-:Y:S01]  /*1690*/  IMAD R8, R47.reuse, 0x2, R27 ;  /* 0x000000022f087824 */ /* 0x040fe200078e021b */
[----:B-1----:R-:W-:Y:S02]  /*16a0*/  LEA R2, P1, R52, R0, 0x1 ;  /* 0x0000000034027211 */ /* 0x002fe400078208ff */
[----:B------:R-:W-:Y:S02]  /*16b0*/  LEA.HI.X.SX32 R5, R26, R44, 0x1, P0 ;  /* 0x0000002c1a057211 */ /* 0x000fe400000f0eff */
[----:B------:R-:W-:Y:S02]  /*16c0*/  LEA R33, R47, R8, 0x1 ;  /* 0x000000082f217211 */ /* 0x000fe400078e08ff */
[----:B------:R-:W-:Y:S01]  /*16d0*/  LEA.HI.X.SX32 R3, R52, R44, 0x1, P1 ;  /* 0x0000002c34037211 */ /* 0x000fe200008f0eff */
[----:B------:R-:W-:Y:S01]  /*16e0*/  STL [R1+0x260], R57 ;  /* 0x0002603901007387 */ /* 0x000fe20000100800 */
[----:B------:R-:W-:Y:S01]  /*16f0*/  LEA R6, P0, R13, R0, 0x1 ;  /* 0x000000000d067211 */ /* 0x000fe200078008ff */
[----:B------:R-:W-:-:S02]  /*1700*/  IMAD R14, R47, 0x2, R33 ;  /* 0x000000022f0e7824 */ /* 0x000fc400078e0221 */
[----:B--2---:R-:W-:Y:S01]  /*1710*/  STL [R1+0x268], R59 ;  /* 0x0002683b01007387 */ /* 0x004fe20000100800 */
[----:B------:R-:W-:-:S03]  /*1720*/  LEA.HI.X.SX32 R7, R13, R44, 0x1, P0 ;  /* 0x0000002c0d077211 */ /* 0x000fc600000f0eff */
[----:B------:R0:W2:Y:S01]  /*1730*/  LDG.E.U16 R61, [R4.64] ;  /* 0x00000006043d7981 */ /* 0x0000a2000c1e1500 */
[----:B------:R-:W-:Y:S01]  /*1740*/  IMAD R28, R47, 0x2, R14 ;  /* 0x000000022f1c7824 */ /* 0x000fe200078e020e */
[C---:B0-----:R-:W-:Y:S02]  /*1750*/  LEA R4, P0, R27.reuse, R0, 0x1 ;  /* 0x000000001b047211 */ /* 0x041fe400078008ff */
[----:B----4-:R0:W-:Y:S02]  /*1760*/  STL [R1+0x1d0], R55 ;  /* 0x0001d03701007387 */ /* 0x0101e40000100800 */
[----:B------:R-:W-:Y:S02]  /*1770*/  LEA.HI.X.SX32 R5, R27, R44, 0x1, P0 ;  /* 0x0000002c1b057211 */ /* 0x000fe400000f0eff */
[----:B------:R-:W-:Y:S04]  /*1780*/  STL [R1+0x254], R58 ;  /* 0x0002543a01007387 */ /* 0x000fe80000100800 */
[----:B0-----:R0:W4:Y:S01]  /*1790*/  LDG.E.U16 R55, [R2.64] ;  /* 0x0000000602377981 */ /* 0x001122000c1e1500 */
[----:B------:R-:W-:-:S03]  /*17a0*/  IMAD R53, R47, 0x2, R28 ;  /* 0x000000022f357824 */ /* 0x000fc600078e021c */
[----:B------:R1:W-:Y:S04]  /*17b0*/  STL [R1+0x258], R64 ;  /* 0x0002584001007387 */ /* 0x0003e80000100800 */
[----:B------:R1:W4:Y:S01]  /*17c0*/  LDG.E.U16 R68, [R4.64] ;  /* 0x0000000604447981 */ /* 0x000322000c1e1500 */
[----:B0-----:R-:W-:-:S03]  /*17d0*/  LEA R2, P1, R8, R0, 0x1 ;  /* 0x0000000008027211 */ /* 0x001fc600078208ff */
[----:B-1----:R0:W4:Y:S01]  /*17e0*/  LDG.E.U16 R64, [R6.64] ;  /* 0x0000000606407981 */ /* 0x002122000c1e1500 */
[----:B------:R-:W-:Y:S02]  /*17f0*/  LEA.HI.X.SX32 R3, R8, R44, 0x1, P1 ;  /* 0x0000002c08037211 */ /* 0x000fe400008f0eff */
[----:B------:R-:W-:Y:S02]  /*1800*/  LEA R34, R47, R53, 0x1 ;  /* 0x000000352f227211 */ /* 0x000fe400078e08ff */
[----:B0-----:R-:W-:-:S04]  /*1810*/  LEA R6, P0, R14, R0, 0x1 ;  /* 0x000000000e067211 */ /* 0x001fc800078008ff */
[----:B------:R-:W-:Y:S02]  /*1820*/  LEA.HI.X.SX32 R7, R14, R44, 0x1, P0 ;  /* 0x0000002c0e077211 */ /* 0x000fe400000f0eff */
[C---:B------:R-:W-:Y:S01]  /*1830*/  LEA R4, P0, R28.reuse, R0, 0x1 ;  /* 0x000000001c047211 */ /* 0x040fe200078008ff */
[----:B------:R-:W-:Y:S02]  /*1840*/  IMAD R15, R47, 0x2, R34 ;  /* 0x000000022f0f7824 */ /* 0x000fe400078e0222 */
[----:B------:R0:W4:Y:S01]  /*1850*/  LDG.E.U16 R70, [R6.64] ;  /* 0x0000000606467981 */ /* 0x000122000c1e1500 */
[----:B------:R-:W-:-:S05]  /*1860*/  LEA.HI.X.SX32 R5, R28, R44, 0x1, P0 ;  /* 0x0000002c1c057211 */ /* 0x000fca00000f0eff */
[----:B------:R1:W4:Y:S01]  /*1870*/  LDG.E.U16 R69, [R4.64] ;  /* 0x0000000604457981 */ /* 0x000322000c1e1500 */
[----:B0-----:R-:W-:-:S04]  /*1880*/  LEA R6, P0, R15, R0, 0x1 ;  /* 0x000000000f067211 */ /* 0x001fc800078008ff */
[----:B------:R-:W-:Y:S01]  /*1890*/  LEA.HI.X.SX32 R7, R15, R44, 0x1, P0 ;  /* 0x0000002c0f077211 */ /* 0x000fe200000f0eff */
[----:B-----5:R0:W-:Y:S04]  /*18a0*/  STL [R1+0x1cc], R54 ;  /* 0x0001cc3601007387 */ /* 0x0201e80000100800 */
[----:B0-----:R0:W5:Y:S04]  /*18b0*/  LDG.E.U16 R54, [R2.64] ;  /* 0x0000000602367981 */ /* 0x001168000c1e1500 */
[----:B---3--:R3:W-:Y:S01]  /*18c0*/  STL [R1+0x244], R67 ;  /* 0x0002444301007387 */ /* 0x0087e20000100800 */
[----:B0-----:R-:W-:-:S04]  /*18d0*/  LEA R2, P1, R53, R0, 0x1 ;  /* 0x0000000035027211 */ /* 0x001fc800078208ff */
[----:B------:R-:W-:Y:S01]  /*18e0*/  LEA.HI.X.SX32 R3, R53, R44, 0x1, P1 ;  /* 0x0000002c35037211 */ /* 0x000fe200008f0eff */
[----:B------:R-:W-:Y:S04]  /*18f0*/  STL [R1+0x248], R56 ;  /* 0x0002483801007387 */ /* 0x000fe80000100800 */
[----:B------:R0:W-:Y:S04]  /*1900*/  STL [R1+0x1c0], R66 ;  /* 0x0001c04201007387 */ /* 0x0001e80000100800 */
[----:B---3--:R3:W5:Y:S04]  /*1910*/  LDG.E.U16 R67, [R6.64] ;  /* 0x0000000606437981 */ /* 0x008768000c1e1500 */
[----:B0-----:R0:W5:Y:S01]  /*1920*/  LDG.E.U16 R66, [R2.64] ;  /* 0x0000000602427981 */ /* 0x001162000c1e1500 */
[----:B------:R-:W-:-:S04]  /*1930*/  IMAD R21, R47, 0x2, R15 ;  /* 0x000000022f157824 */ /* 0x000fc800078e020f */
[----:B------:R-:W-:-:S05]  /*1940*/  IMAD R50, R47, 0x2, R21 ;  /* 0x000000022f327824 */ /* 0x000fca00078e0215 */
[----:B------:R-:W-:-:S05]  /*1950*/  LEA R35, R47, R50, 0x1 ;  /* 0x000000322f237211 */ /* 0x000fca00078e08ff */
[----:B------:R-:W-:-:S04]  /*1960*/  IMAD R16, R47, 0x2, R35 ;  /* 0x000000022f107824 */ /* 0x000fc800078e0223 */
[----:B------:R-:W-:-:S04]  /*1970*/  IMAD R22, R47, 0x2, R16 ;  /* 0x000000022f167824 */ /* 0x000fc800078e0210 */
[----:B------:R-:W-:Y:S01]  /*1980*/  IMAD R51, R47, 0x2, R22 ;  /* 0x000000022f337824 */ /* 0x000fe200078e0216 */
[----:B-1----:R-:W-:-:S04]  /*1990*/  LEA R4, P0, R21, R0, 0x1 ;  /* 0x0000000015047211 */ /* 0x002fc800078008ff */
[----:B------:R-:W-:Y:S02]  /*19a0*/  LEA R36, R47, R51, 0x1 ;  /* 0x000000332f247211 */ /* 0x000fe400078e08ff */
[----:B0-----:R-:W-:-:S03]  /*19b0*/  LEA R2, P1, R50, R0, 0x1 ;  /* 0x0000000032027211 */ /* 0x001fc600078208ff */
[----:B------:R-:W-:Y:S01]  /*19c0*/  IMAD R9, R47, 0x2, R36 ;  /* 0x000000022f097824 */ /* 0x000fe200078e0224 */
[----:B------:R-:W-:Y:S02]  /*19d0*/  LEA.HI.X.SX32 R5, R21, R44, 0x1, P0 ;  /* 0x0000002c15057211 */ /* 0x000fe400000f0eff */
[----:B---3--:R-:W-:Y:S01]  /*19e0*/  LEA R6, P0, R16, R0, 0x1 ;  /* 0x0000000010067211 */ /* 0x008fe200078008ff */
[C---:B------:R-:W-:Y:S01]  /*19f0*/  IMAD R23, R47.reuse, 0x2, R9 ;  /* 0x000000022f177824 */ /* 0x040fe200078e0209 */
[----:B--2---:R0:W-:Y:S01]  /*1a00*/  STL [R1+0x234], R61 ;  /* 0x0002343d01007387 */ /* 0x0041e20000100800 */
[-C--:B------:R-:W-:Y:S02]  /*1a10*/  LEA.HI.X.SX32 R3, R50, R44.reuse, 0x1, P1 ;  /* 0x0000002c32037211 */ /* 0x080fe400008f0eff */
[----:B------:R-:W-:Y:S01]  /*1a20*/  LEA.HI.X.SX32 R7, R16, R44, 0x1, P0 ;  /* 0x0000002c10077211 */ /* 0x000fe200000f0eff */
[C---:B------:R-:W-:Y:S01]  /*1a30*/  IMAD R60, R47.reuse, 0x2, R23 ;  /* 0x000000022f3c7824 */ /* 0x040fe200078e0217 */
[----:B0-----:R0:W2:Y:S04]  /*1a40*/  LDG.E.U16 R61, [R4.64] ;  /* 0x00000006043d7981 */ /* 0x0010a8000c1e1500 */
[----:B----4-:R-:W-:Y:S01]  /*1a50*/  STL [R1+0x238], R55 ;  /* 0x0002383701007387 */ /* 0x010fe20000100800 */
[----:B------:R-:W-:-:S02]  /*1a60*/  LEA R29, R47, R60, 0x1 ;  /* 0x0000003c2f1d7211 */ /* 0x000fc400078e08ff */
[C---:B0-----:R-:W-:Y:S01]  /*1a70*/  LEA R4, P0, R22.reuse, R0, 0x1 ;  /* 0x0000000016047211 */ /* 0x041fe200078008ff */
[----:B------:R0:W-:Y:S03]  /*1a80*/  STL [R1+0x1bc], R64 ;  /* 0x0001bc4001007387 */ /* 0x0001e60000100800 */
[----:B------:R-:W-:Y:S01]  /*1a90*/  LEA.HI.X.SX32 R5, R22, R44, 0x1, P0 ;  /* 0x0000002c16057211 */ /* 0x000fe200000f0eff */
[----:B------:R1:W-:Y:S01]  /*1aa0*/  STL [R1+0x224], R68 ;  /* 0x0002244401007387 */ /* 0x0003e20000100800 */
[----:B------:R-:W-:-:S03]  /*1ab0*/  IMAD R10, R47, 0x2, R29 ;  /* 0x000000022f0a7824 */ /* 0x000fc600078e021d */
[----:B------:R3:W4:Y:S04]  /*1ac0*/  LDG.E.U16 R72, [R4.64] ;  /* 0x0000000604487981 */ /* 0x000728000c1e1500 */
[----:B0-----:R0:W4:Y:S04]  /*1ad0*/  LDG.E.U16 R64, [R2.64] ;  /* 0x0000000602407981 */ /* 0x001128000c1e1500 */
[----:B-1----:R1:W4:Y:S01]  /*1ae0*/  LDG.E.U16 R68, [R6.64] ;  /* 0x0000000606447981 */ /* 0x002322000c1e1500 */
[-C--:B0-----:R-:W-:Y:S02]  /*1af0*/  LEA R2, P1, R51, R0.reuse, 0x1 ;  /* 0x0000000033027211 */ /* 0x081fe400078208ff */
[----:B-1----:R-:W-:-:S02]  /*1b00*/  LEA R6, P0, R9, R0, 0x1 ;  /* 0x0000000009067211 */ /* 0x002fc400078008ff */
[-C--:B------:R-:W-:Y:S02]  /*1b10*/  LEA.HI.X.SX32 R3, R51, R44.reuse, 0x1, P1 ;  /* 0x0000002c33037211 */ /* 0x080fe400008f0eff */
[----:B------:R-:W-:Y:S02]  /*1b20*/  LEA.HI.X.SX32 R7, R9, R44, 0x1, P0 ;  /* 0x0000002c09077211 */ /* 0x000fe400000f0eff */
[C---:B---3--:R-:W-:Y:S01]  /*1b30*/  LEA R4, P0, R23.reuse, R0, 0x1 ;  /* 0x0000000017047211 */ /* 0x048fe200078008ff */
[----:B------:R0:W3:Y:S03]  /*1b40*/  LDG.E.U16 R71, [R2.64] ;  /* 0x0000000602477981 */ /* 0x0000e6000c1e1500 */
[----:B------:R-:W-:Y:S02]  /*1b50*/  LEA.HI.X.SX32 R5, R23, R44, 0x1, P0 ;  /* 0x0000002c17057211 */ /* 0x000fe400000f0eff */
[----:B0-----:R-:W-:-:S04]  /*1b60*/  LEA R2, P1, R60, R0, 0x1 ;  /* 0x000000003c027211 */ /* 0x001fc800078208ff */
[----:B------:R-:W-:Y:S01]  /*1b70*/  LEA.HI.X.SX32 R3, R60, R44, 0x1, P1 ;  /* 0x0000002c3c037211 */ /* 0x000fe200008f0eff */
[----:B-----5:R-:W-:Y:S04]  /*1b80*/  STL [R1+0x228], R54 ;  /* 0x0002283601007387 */ /* 0x020fe80000100800 */
[----:B------:R0:W-:Y:S04]  /*1b90*/  STL [R1+0x1b0], R70 ;  /* 0x0001b04601007387 */ /* 0x0001e80000100800 */
[----:B------:R1:W-:Y:S04]  /*1ba0*/  STL [R1+0x214], R69 ;  /* 0x0002144501007387 */ /* 0x0003e80000100800 */
[----:B0-----:R0:W5:Y:S04]  /*1bb0*/  LDG.E.U16 R70, [R4.64] ;  /* 0x0000000604467981 */ /* 0x001168000c1e1500 */
[----:B-1----:R1:W5:Y:S04]  /*1bc0*/  LDG.E.U16 R69, [R2.64] ;  /* 0x0000000602457981 */ /* 0x002368000c1e1500 */
[----:B------:R0:W-:Y:S04]  /*1bd0*/  STL [R1+0x218], R66 ;  /* 0x0002184201007387 */ /* 0x0001e80000100800 */
[----:B0-----:R0:W5:Y:S02]  /*1be0*/  LDG.E.U16 R66, [R6.64] ;  /* 0x0000000606427981 */ /* 0x001164000c1e1500 */
[----:B0-----:R-:W-:-:S04]  /*1bf0*/  LEA R6, P0, R10, R0, 0x1 ;  /* 0x000000000a067211 */ /* 0x001fc800078008ff */
[----:B------:R-:W-:Y:S01]  /*1c00*/  LEA.HI.X.SX32 R7, R10, R44, 0x1, P0 ;  /* 0x0000002c0a077211 */ /* 0x000fe200000f0eff */
[----:B------:R0:W-:Y:S04]  /*1c10*/  STL [R1+0x1ac], R67 ;  /* 0x0001ac4301007387 */ /* 0x0001e80000100800 */
[----:B0-----:R0:W5:Y:S01]  /*1c20*/  LDG.E.U16 R67, [R6.64] ;  /* 0x0000000606437981 */ /* 0x001162000c1e1500 */
[----:B------:R-:W-:-:S04]  /*1c30*/  IMAD R24, R47, 0x2, R10 ;  /* 0x000000022f187824 */ /* 0x000fc800078e020a */
[----:B------:R-:W-:-:S05]  /*1c40*/  IMAD R62, R47, 0x2, R24 ;  /* 0x000000022f3e7824 */ /* 0x000fca00078e0218 */
[----:B------:R-:W-:-:S05]  /*1c50*/  LEA R30, R47, R62, 0x1 ;  /* 0x0000003e2f1e7211 */ /* 0x000fca00078e08ff */
[----:B------:R-:W-:-:S04]  /*1c60*/  IMAD R11, R47, 0x2, R30 ;  /* 0x000000022f0b7824 */ /* 0x000fc800078e021e */
[----:B------:R-:W-:-:S04]  /*1c70*/  IMAD R17, R47, 0x2, R11 ;  /* 0x000000022f117824 */ /* 0x000fc800078e020b */
[C---:B------:R-:W-:Y:S01]  /*1c80*/  IMAD R63, R47.reuse, 0x2, R17 ;  /* 0x000000022f3f7824 */ /* 0x040fe200078e0211 */
[-C--:B------:R-:W-:Y:S02]  /*1c90*/  LEA R4, P0, R24, R0.reuse, 0x1 ;  /* 0x0000000018047211 */ /* 0x080fe400078008ff */
[----:B-1----:R-:W-:Y:S02]  /*1ca0*/  LEA R2, P1, R62, R0, 0x1 ;  /* 0x000000003e027211 */ /* 0x002fe400078208ff */
[C---:B------:R-:W-:Y:S02]  /*1cb0*/  LEA R31, R47.reuse, R63, 0x1 ;  /* 0x0000003f2f1f7211 */ /* 0x040fe400078e08ff */
[-C--:B------:R-:W-:Y:S02]  /*1cc0*/  LEA.HI.X.SX32 R5, R24, R44.reuse, 0x1, P0 ;  /* 0x0000002c18057211 */ /* 0x080fe400000f0eff */
[----:B------:R-:W-:Y:S01]  /*1cd0*/  LEA.HI.X.SX32 R3, R62, R44, 0x1, P1 ;  /* 0x0000002c3e037211 */ /* 0x000fe200008f0eff */
[----:B------:R-:W-:Y:S01]  /*1ce0*/  IMAD R12, R47, 0x2, R31 ;  /* 0x000000022f0c7824 */ /* 0x000fe200078e021f */
[----:B0-----:R-:W-:Y:S01]  /*1cf0*/  LEA R6, P0, R11, R0, 0x1 ;  /* 0x000000000b067211 */ /* 0x001fe200078008ff */
[----:B--2---:R-:W-:Y:S02]  /*1d00*/  STL [R1+0x204], R61 ;  /* 0x0002043d01007387 */ /* 0x004fe40000100800 */
[----:B------:R-:W-:Y:S01]  /*1d10*/  IMAD R18, R47, 0x2, R12 ;  /* 0x000000022f127824 */ /* 0x000fe200078e020c */
[----:B------:R-:W-:Y:S01]  /*1d20*/  LEA.HI.X.SX32 R7, R11, R44, 0x1, P0 ;  /* 0x0000002c0b077211 */ /* 0x000fe200000f0eff */
[----:B------:R0:W2:Y:S04]  /*1d30*/  LDG.E.U16 R76, [R4.64] ;  /* 0x00000006044c7981 */ /* 0x0000a8000c1e1500 */
[----:B----4-:R-:W-:Y:S04]  /*1d40*/  STL [R1+0x208], R64 ;  /* 0x0002084001007387 */ /* 0x010fe80000100800 */
[----:B------:R1:W-:Y:S01]  /*1d50*/  STL [R1+0x1a0], R68 ;  /* 0x0001a04401007387 */ /* 0x0003e20000100800 */
[----:B0-----:R-:W-:Y:S01]  /*1d60*/  LEA R4, P0, R17, R0, 0x1 ;  /* 0x0000000011047211 */ /* 0x001fe200078008ff */
[----:B------:R-:W-:-:S02]  /*1d70*/  IMAD R65, R47, 0x2, R18 ;  /* 0x000000022f417824 */ /* 0x000fc400078e0212 */
[----:B------:R0:W4:Y:S01]  /*1d80*/  LDG.E.U16 R75, [R6.64] ;  /* 0x00000006064b7981 */ /* 0x000122000c1e1500 */
[----:B------:R-:W-:-:S03]  /*1d90*/  LEA.HI.X.SX32 R5, R17, R44, 0x1, P0 ;  /* 0x0000002c11057211 */ /* 0x000fc600000f0eff */
[----:B-1----:R1:W4:Y:S01]  /*1da0*/  LDG.E.U16 R68, [R2.64] ;  /* 0x0000000602447981 */ /* 0x002322000c1e1500 */
[----:B0-----:R-:W-:-:S03]  /*1db0*/  LEA R6, P0, R12, R0, 0x1 ;  /* 0x000000000c067211 */ /* 0x001fc600078008ff */
[----:B------:R-:W-:Y:S01]  /*1dc0*/  STL [R1+0x1f4], R72 ;  /* 0x0001f44801007387 */ /* 0x000fe20000100800 */
[----:B------:R-:W-:-:S03]  /*1dd0*/  LEA R32, R47, R65, 0x1 ;  /* 0x000000412f207211 */ /* 0x000fc600078e08ff */
[----:B------:R0:W4:Y:S01]  /*1de0*/  LDG.E.U16 R74, [R4.64] ;  /* 0x00000006044a7981 */ /* 0x000122000c1e1500 */
[----:B-1----:R-:W-:-:S04]  /*1df0*/  LEA R2, P1, R63, R0, 0x1 ;  /* 0x000000003f027211 */ /* 0x002fc800078208ff */
[-C--:B------:R-:W-:Y:S01]  /*1e00*/  LEA.HI.X.SX32 R3, R63, R44.reuse, 0x1, P1 ;  /* 0x0000002c3f037211 */ /* 0x080fe200008f0eff */
[----:B---3--:R-:W-:Y:S01]  /*1e10*/  STL [R1+0x1f8], R71 ;  /* 0x0001f84701007387 */ /* 0x008fe20000100800 */
[----:B------:R-:W-:Y:S02]  /*1e20*/  LEA.HI.X.SX32 R7, R12, R44, 0x1, P0 ;  /* 0x0000002c0c077211 */ /* 0x000fe400000f0eff */
[----:B0-----:R-:W-:Y:S01]  /*1e30*/  LEA R4, P0, R18, R0, 0x1 ;  /* 0x0000000012047211 */ /* 0x001fe200078008ff */
[----:B------:R-:W-:-:S03]  /*1e40*/  IMAD R48, R47, 0x2, R32 ;  /* 0x000000022f307824 */ /* 0x000fc600078e0220 */
[----:B------:R-:W-:Y:S01]  /*1e50*/  LEA.HI.X.SX32 R5, R18, R44, 0x1, P0 ;  /* 0x0000002c12057211 */ /* 0x000fe200000f0eff */
[----:B-----5:R0:W-:Y:S04]  /*1e60*/  STL [R1+0x19c], R66 ;  /* 0x00019c4201007387 */ /* 0x0201e80000100800 */
[----:B0-----:R0:W3:Y:S04]  /*1e70*/  LDG.E.U16 R66, [R2.64] ;  /* 0x0000000602427981 */ /* 0x0010e8000c1e1500 */
[----:B------:R1:W-:Y:S01]  /*1e80*/  STL [R1+0x1e4], R70 ;  /* 0x0001e44601007387 */ /* 0x0003e20000100800 */
[----:B0-----:R-:W-:-:S03]  /*1e90*/  LEA R2, P1, R65, R0, 0x1 ;  /* 0x0000000041027211 */ /* 0x001fc600078208ff */
[----:B------:R0:W-:Y:S01]  /*1ea0*/  STL [R1+0x1e8], R69 ;  /* 0x0001e84501007387 */ /* 0x0001e20000100800 */
[----:B------:R-:W-:-:S03]  /*1eb0*/  LEA.HI.X.SX32 R3, R65, R44, 0x1, P1 ;  /* 0x0000002c41037211 */ /* 0x000fc600008f0eff */
[----:B-1----:R1:W5:Y:S04]  /*1ec0*/  LDG.E.U16 R70, [R6.64] ;  /* 0x0000000606467981 */ /* 0x002368000c1e1500 */
[----:B------:R1:W-:Y:S04]  /*1ed0*/  STL [R1+0x190], R67 ;  /* 0x0001904301007387 */ /* 0x0003e80000100800 */
[----:B0-----:R0:W5:Y:S01]  /*1ee0*/  LDG.E.U16 R69, [R4.64] ;  /* 0x0000000604457981 */ /* 0x001162000c1e1500 */
[----:B-1----:R-:W-:-:S03]  /*1ef0*/  LEA R6, P0, R48, R0, 0x1 ;  /* 0x0000000030067211 */ /* 0x002fc600078008ff */
[----:B------:R1:W5:Y:S01]  /*1f00*/  LDG.E.U16 R67, [R2.64] ;  /* 0x0000000602437981 */ /* 0x000362000c1e1500 */
[----:B------:R-:W-:-:S05]  /*1f10*/  LEA.HI.X.SX32 R7, R48, R44, 0x1, P0 ;  /* 0x0000002c30077211 */ /* 0x000fca00000f0eff */
[----:B------:R0:W5:Y:S01]  /*1f20*/  LDG.E.U16 R65, [R6.64] ;  /* 0x0000000606417981 */ /* 0x000162000c1e1500 */
[----:B------:R-:W-:-:S04]  /*1f30*/  IMAD R19, R47, 0x2, R48 ;  /* 0x000000022f137824 */ /* 0x000fc800078e0230 */
[----:B------:R-:W-:-:S05]  /*1f40*/  IMAD R49, R47, 0x2, R19 ;  /* 0x000000022f317824 */ /* 0x000fca00078e0213 */
[----:B------:R-:W-:-:S05]  /*1f50*/  LEA R25, R47, R49, 0x1 ;  /* 0x000000312f197211 */ /* 0x000fca00078e08ff */
[----:B------:R-:W-:-:S04]  /*1f60*/  IMAD R45, R47, 0x2, R25 ;  /* 0x000000022f2d7824 */ /* 0x000fc800078e0219 */
[----:B------:R-:W-:-:S04]  /*1f70*/  IMAD R20, R47, 0x2, R45 ;  /* 0x000000022f147824 */ /* 0x000fc800078e022d */
[----:B------:R-:W-:Y:S01]  /*1f80*/  IMAD R57, R47, 0x2, R20 ;  /* 0x000000022f397824 */ /* 0x000fe200078e0214 */
[-C--:B0-----:R-:W-:Y:S02]  /*1f90*/  LEA R4, P0, R19, R0.reuse, 0x1 ;  /* 0x0000000013047211 */ /* 0x081fe400078008ff */
[----:B-1----:R-:W-:Y:S02]  /*1fa0*/  LEA R2, P1, R49, R0, 0x1 ;  /* 0x0000000031027211 */ /* 0x002fe400078208ff */
[----:B------:R-:W-:Y:S02]  /*1fb0*/  LEA R26, R47, R57, 0x1 ;  /* 0x000000392f1a7211 */ /* 0x000fe400078e08ff */
[-C--:B------:R-:W-:Y:S02]  /*1fc0*/  LEA.HI.X.SX32 R5, R19, R44.reuse, 0x1, P0 ;  /* 0x0000002c13057211 */ /* 0x080fe400000f0eff */
[----:B------:R-:W-:Y:S01]  /*1fd0*/  LEA.HI.X.SX32 R3, R49, R44, 0x1, P1 ;  /* 0x0000002c31037211 */ /* 0x000fe200008f0eff */
[----:B------:R-:W-:Y:S01]  /*1fe0*/  IMAD R59, R47, 0x2, R26 ;  /* 0x000000022f3b7824 */ /* 0x000fe200078e021a */
[----:B------:R-:W-:Y:S01]  /*1ff0*/  LEA R6, P0, R45, R0, 0x1 ;  /* 0x000000002d067211 */ /* 0x000fe200078008ff */
[----:B--2---:R-:W-:Y:S02]  /*2000*/  STL [R1+0x1d4], R76 ;  /* 0x0001d44c01007387 */ /* 0x004fe40000100800 */
[----:B------:R-:W-:Y:S01]  /*2010*/  IMAD R13, R47, 0x2, R59 ;  /* 0x000000022f0d7824 */ /* 0x000fe200078e023b */
[----:B------:R-:W-:Y:S01]  /*2020*/  LEA.HI.X.SX32 R7, R45, R44, 0x1, P0 ;  /* 0x0000002c2d077211 */ /* 0x000fe200000f0eff */
[----:B----4-:R0:W-:Y:S04]  /*2030*/  STL [R1+0x1d8], R68 ;  /* 0x0001d84401007387 */ /* 0x0101e80000100800 */
[----:B------:R1:W-:Y:S01]  /*2040*/  STL [R1+0x18c], R75 ;  /* 0x00018c4b01007387 */ /* 0x0003e20000100800 */
[----:B------:R-:W-:-:S03]  /*2050*/  IMAD R58, R47, 0x2, R13 ;  /* 0x000000022f3a7824 */ /* 0x000fc600078e020d */
[----:B0-----:R0:W2:Y:S04]  /*2060*/  LDG.E.U16 R68, [R4.64] ;  /* 0x0000000604447981 */ /* 0x0010a8000c1e1500 */
[----:B-1----:R1:W4:Y:S01]  /*2070*/  LDG.E.U16 R75, [R2.64] ;  /* 0x00000006024b7981 */ /* 0x002322000c1e1500 */
[----:B0-----:R-:W-:-:S03]  /*2080*/  LEA R4, P0, R20, R0, 0x1 ;  /* 0x0000000014047211 */ /* 0x001fc600078008ff */
[----:B------:R0:W-:Y:S01]  /*2090*/  STL [R1+0x1c4], R74 ;  /* 0x0001c44a01007387 */ /* 0x0001e20000100800 */
[C---:B-1----:R-:W-:Y:S02]  /*20a0*/  LEA R2, P1, R57.reuse, R0, 0x1 ;  /* 0x0000000039027211 */ /* 0x042fe400078208ff */
[-C--:B------:R-:W-:Y:S02]  /*20b0*/  LEA.HI.X.SX32 R5, R20, R44.reuse, 0x1, P0 ;  /* 0x0000002c14057211 */ /* 0x080fe400000f0eff */
[----:B------:R-:W-:Y:S02]  /*20c0*/  LEA.HI.X.SX32 R3, R57, R44, 0x1, P1 ;  /* 0x0000002c39037211 */ /* 0x000fe400008f0eff */
[C---:B------:R-:W-:Y:S01]  /*20d0*/  LEA R27, R47.reuse, R58, 0x1 ;  /* 0x0000003a2f1b7211 */ /* 0x040fe200078e08ff */
[----:B------:R1:W4:Y:S04]  /*20e0*/  LDG.E.U16 R78, [R4.64] ;  /* 0x00000006044e7981 */ /* 0x000328000c1e1500 */
[----:B0-----:R0:W4:Y:S01]  /*20f0*/  LDG.E.U16 R74, [R2.64] ;  /* 0x00000006024a7981 */ /* 0x001122000c1e1500 */
[----:B------:R-:W-:-:S04]  /*2100*/  IMAD R8, R47, 0x2, R27 ;  /* 0x000000022f087824 */ /* 0x000fc800078e021b */
[----:B------:R-:W-:Y:S01]  /*2110*/  IMAD R14, R47, 0x2, R8 ;  /* 0x000000022f0e7824 */ /* 0x000fe200078e0208 */
[----:B0-----:R-:W-:-:S04]  /*2120*/  LEA R2, P1, R58, R0, 0x1 ;  /* 0x000000003a027211 */ /* 0x001fc800078208ff */
[----:B------:R-:W-:Y:S01]  /*2130*/  LEA.HI.X.SX32 R3, R58, R44, 0x1, P1 ;  /* 0x0000002c3a037211 */ /* 0x000fe200008f0eff */
[----:B---3--:R0:W-:Y:S04]  /*2140*/  STL [R1+0x1c8], R66 ;  /* 0x0001c84201007387 */ /* 0x0081e80000100800 */
[----:B0-----:R0:W3:Y:S02]  /*2150*/  LDG.E.U16 R66, [R6.64] ;  /* 0x0000000606427981 */ /* 0x0010e4000c1e1500 */
[C---:B0-----:R-:W-:Y:S02]  /*2160*/  LEA R6, P0, R59.reuse, R0, 0x1 ;  /* 0x000000003b067211 */ /* 0x041fe400078008ff */
[----:B-----5:R-:W-:Y:S02]  /*2170*/  STL [R1+0x180], R70 ;  /* 0x0001804601007387 */ /* 0x020fe40000100800 */
[----:B------:R-:W-:-:S02]  /*2180*/  LEA.HI.X.SX32 R7, R59, R44, 0x1, P0 ;  /* 0x0000002c3b077211 */ /* 0x000fc400000f0eff */
[C---:B-1----:R-:W-:Y:S01]  /*2190*/  LEA R4, P0, R13.reuse, R0, 0x1 ;  /* 0x000000000d047211 */ /* 0x042fe200078008ff */
[----:B------:R-:W-:Y:S03]  /*21a0*/  STL [R1+0x1b4], R69 ;  /* 0x0001b44501007387 */ /* 0x000fe60000100800 */
[----:B------:R-:W-:Y:S01]  /*21b0*/  LEA.HI.X.SX32 R5, R13, R44, 0x1, P0 ;  /* 0x0000002c0d057211 */ /* 0x000fe200000f0eff */
[----:B------:R0:W-:Y:S04]  /*21c0*/  STL [R1+0x1b8], R67 ;  /* 0x0001b84301007387 */ /* 0x0001e80000100800 */
[----:B------:R1:W5:Y:S04]  /*21d0*/  LDG.E.U16 R80, [R4.64] ;  /* 0x0000000604507981 */ /* 0x000368000c1e1500 */
[----:B0-----:R0:W5:Y:S04]  /*21e0*/  LDG.E.U16 R67, [R6.64] ;  /* 0x0000000606437981 */ /* 0x001168000c1e1500 */
[----:B------:R1:W-:Y:S01]  /*21f0*/  STL [R1+0x17c], R65 ;  /* 0x00017c4101007387 */ /* 0x0003e20000100800 */
[----:B0-----:R-:W-:-:S04]  /*2200*/  LEA R6, P0, R8, R0, 0x1 ;  /* 0x0000000008067211 */ /* 0x001fc800078008ff */
[----:B------:R-:W-:Y:S01]  /*2210*/  LEA.HI.X.SX32 R7, R8, R44, 0x1, P0 ;  /* 0x0000002c08077211 */ /* 0x000fe200000f0eff */
[----:B-1----:R0:W5:Y:S01]  /*2220*/  LDG.E.U16 R65, [R2.64] ;  /* 0x0000000602417981 */ /* 0x002162000c1e1500 */
[----:B------:R-:W-:-:S03]  /*2230*/  LEA R4, P0, R14, R0, 0x1 ;  /* 0x000000000e047211 */ /* 0x000fc600078008ff */
[----:B------:R1:W5:Y:S01]  /*2240*/  LDG.E.U16 R77, [R6.64] ;  /* 0x00000006064d7981 */ /* 0x000362000c1e1500 */
[----:B------:R-:W-:-:S05]  /*2250*/  LEA.HI.X.SX32 R5, R14, R44, 0x1, P0 ;  /* 0x0000002c0e057211 */ /* 0x000fca00000f0eff */
[----:B------:R0:W5:Y:S01]  /*2260*/  LDG.E.U16 R79, [R4.64] ;  /* 0x00000006044f7981 */ /* 0x000162000c1e1500 */
[----:B------:R-:W-:-:S05]  /*2270*/  IMAD R52, R47, 0x2, R14 ;  /* 0x000000022f347824 */ /* 0x000fca00078e020e */
[----:B------:R-:W-:-:S05]  /*2280*/  LEA R28, R47, R52, 0x1 ;  /* 0x000000342f1c7211 */ /* 0x000fca00078e08ff */
[----:B------:R-:W-:-:S04]  /*2290*/  IMAD R56, R47, 0x2, R28 ;  /* 0x000000022f387824 */ /* 0x000fc800078e021c */
[----:B------:R-:W-:-:S04]  /*22a0*/  IMAD R15, R47, 0x2, R56 ;  /* 0x000000022f0f7824 */ /* 0x000fc800078e0238 */
[----:B------:R-:W-:Y:S01]  /*22b0*/  IMAD R53, R47, 0x2, R15 ;  /* 0x000000022f357824 */ /* 0x000fe200078e020f */
[----:B0-----:R-:W-:-:S04]  /*22c0*/  LEA R2, P1, R52, R0, 0x1 ;  /* 0x0000000034027211 */ /* 0x001fc800078208ff */
[C---:B------:R-:W-:Y:S02]  /*22d0*/  LEA R21, R47.reuse, R53, 0x1 ;  /* 0x000000352f157211 */ /* 0x040fe400078e08ff */
[----:B------:R-:W-:Y:S02]  /*22e0*/  LEA.HI.X.SX32 R3, R52, R44, 0x1, P1 ;  /* 0x0000002c34037211 */ /* 0x000fe400008f0eff */
[C---:B-1----:R-:W-:Y:S01]  /*22f0*/  LEA R6, P0, R56.reuse, R0, 0x1 ;  /* 0x0000000038067211 */ /* 0x042fe200078008ff */
[C---:B------:R-:W-:Y:S01]  /*2300*/  IMAD R55, R47.reuse, 0x2, R21 ;  /* 0x000000022f377824 */ /* 0x040fe200078e0215 */
[----:B--2---:R-:W-:Y:S02]  /*2310*/  STL [R1+0x1a4], R68 ;  /* 0x0001a44401007387 */ /* 0x004fe40000100800 */
[----:B------:R-:W-:Y:S01]  /*2320*/  LEA.HI.X.SX32 R7, R56, R44, 0x1, P0 ;  /* 0x0000002c38077211 */ /* 0x000fe200000f0eff */
[----:B------:R-:W-:Y:S01]  /*2330*/  IMAD R16, R47, 0x2, R55 ;  /* 0x000000022f107824 */ /* 0x000fe200078e0237 */
[----:B----4-:R0:W-:Y:S01]  /*2340*/  STL [R1+0x1a8], R75 ;  /* 0x0001a84b01007387 */ /* 0x0101e20000100800 */
[----:B------:R-:W-:-:S02]  /*2350*/  LEA R4, P0, R15, R0, 0x1 ;  /* 0x000000000f047211 */ /* 0x000fc400078008ff */
[----:B------:R-:W-:Y:S02]  /*2360*/  IMAD R50, R47, 0x2, R16 ;  /* 0x000000022f327824 */ /* 0x000fe400078e0210 */
[----:B------:R-:W-:Y:S01]  /*2370*/  LEA.HI.X.SX32 R5, R15, R44, 0x1, P0 ;  /* 0x0000002c0f057211 */ /* 0x000fe200000f0eff */
[----:B0-----:R0:W2:Y:S02]  /*2380*/  LDG.E.U16 R75, [R2.64] ;  /* 0x00000006024b7981 */ /* 0x0010a4000c1e1500 */
[----:B------:R-:W-:Y:S02]  /*2390*/  LEA R22, R47, R50, 0x1 ;  /* 0x000000322f167211 */ /* 0x000fe400078e08ff */
[----:B------:R1:W4:Y:S01]  /*23a0*/  LDG.E.U16 R81, [R4.64] ;  /* 0x0000000604517981 */ /* 0x000322000c1e1500 */
[----:B0-----:R-:W-:-:S04]  /*23b0*/  LEA R2, P1, R53, R0, 0x1 ;  /* 0x0000000035027211 */ /* 0x001fc800078208ff */
[----:B------:R-:W-:Y:S01]  /*23c0*/  LEA.HI.X.SX32 R3, R53, R44, 0x1, P1 ;  /* 0x0000002c35037211 */ /* 0x000fe200008f0eff */
[----:B------:R-:W-:-:S04]  /*23d0*/  IMAD R54, R47, 0x2, R22 ;  /* 0x000000022f367824 */ /* 0x000fc800078e0216 */
[----:B------:R-:W-:Y:S01]  /*23e0*/  IMAD R9, R47, 0x2, R54 ;  /* 0x000000022f097824 */ /* 0x000fe200078e0236 */
[----:B---3--:R-:W-:Y:S04]  /*23f0*/  STL [R1+0x170], R66 ;  /* 0x0001704201007387 */ /* 0x008fe80000100800 */
[----:B------:R0:W-:Y:S04]  /*2400*/  STL [R1+0x194], R78 ;  /* 0x0001944e01007387 */ /* 0x0001e80000100800 */
[----:B------:R3:W-:Y:S04]  /*2410*/  STL [R1+0x198], R74 ;  /* 0x0001984a01007387 */ /* 0x0007e80000100800 */
[----:B0-----:R0:W4:Y:S04]  /*2420*/  LDG.E.U16 R78, [R2.64] ;  /* 0x00000006024e7981 */ /* 0x001128000c1e1500 */
[----:B---3--:R3:W4:Y:S02]  /*2430*/  LDG.E.U16 R74, [R6.64] ;  /* 0x00000006064a7981 */ /* 0x008724000c1e1500 */
[----:B---3--:R-:W-:-:S02]  /*2440*/  LEA R6, P0, R55, R0, 0x1 ;  /* 0x0000000037067211 */ /* 0x008fc400078008ff */
[----:B0-----:R-:W-:Y:S02]  /*2450*/  LEA R2, P1, R50, R0, 0x1 ;  /* 0x0000000032027211 */ /* 0x001fe400078208ff */
[----:B------:R-:W-:Y:S02]  /*2460*/  LEA.HI.X.SX32 R7, R55, R44, 0x1, P0 ;  /* 0x0000002c37077211 */ /* 0x000fe400000f0eff */
[----:B-1----:R-:W-:Y:S01]  /*2470*/  LEA R4, P0, R16, R0, 0x1 ;  /* 0x0000000010047211 */ /* 0x002fe200078008ff */
[----:B-----5:R-:W-:Y:S01]  /*2480*/  STL [R1+0x16c], R67 ;  /* 0x00016c4301007387 */ /* 0x020fe20000100800 */
[-C--:B------:R-:W-:Y:S02]  /*2490*/  LEA.HI.X.SX32 R3, R50, R44.reuse, 0x1, P1 ;  /* 0x0000002c32037211 */ /* 0x080fe400008f0eff */
[----:B------:R-:W-:Y:S01]  /*24a0*/  LEA.HI.X.SX32 R5, R16, R44, 0x1, P0 ;  /* 0x0000002c10057211 */ /* 0x000fe200000f0eff */
[----:B------:R-:W-:Y:S04]  /*24b0*/  STL [R1+0x184], R80 ;  /* 0x0001845001007387 */ /* 0x000fe80000100800 */
[----:B------:R0:W3:Y:S04]  /*24c0*/  LDG.E.U16 R85, [R4.64] ;  /* 0x0000000604557981 */ /* 0x0000e8000c1e1500 */
[----:B------:R1:W-:Y:S04]  /*24d0*/  STL [R1+0x188], R65 ;  /* 0x0001884101007387 */ /* 0x0003e80000100800 */
[----:B------:R5:W-:Y:S04]  /*24e0*/  STL [R1+0x160], R77 ;  /* 0x0001604d01007387 */ /* 0x000be80000100800 */
[----:B-1----:R1:W3:Y:S04]  /*24f0*/  LDG.E.U16 R65, [R6.64] ;  /* 0x0000000606417981 */ /* 0x0022e8000c1e1500 */
[----:B-----5:R5:W3:Y:S01]  /*2500*/  LDG.E.U16 R77, [R2.64] ;  /* 0x00000006024d7981 */ /* 0x020ae2000c1e1500 */
[----:B-1----:R-:W-:-:S04]  /*2510*/  LEA R6, P0, R54, R0, 0x1 ;  /* 0x0000000036067211 */ /* 0x002fc800078008ff */
[----:B------:R-:W-:Y:S01]  /*2520*/  LEA.HI.X.SX32 R7, R54, R44, 0x1, P0 ;  /* 0x0000002c36077211 */ /* 0x000fe200000f0eff */
[----:B------:R1:W-:Y:S01]  /*2530*/  STL [R1+0x174], R79 ;  /* 0x0001744f01007387 */ /* 0x0003e20000100800 */
[----:B0-----:R-:W-:-:S03]  /*2540*/  LEA R4, P0, R9, R0, 0x1 ;  /* 0x0000000009047211 */ /* 0x001fc600078008ff */
[----:B-1----:R0:W3:Y:S01]  /*2550*/  LDG.E.U16 R79, [R6.64] ;  /* 0x00000006064f7981 */ /* 0x0020e2000c1e1500 */
[----:B------:R-:W-:-:S05]  /*2560*/  LEA.HI.X.SX32 R5, R9, R44, 0x1, P0 ;  /* 0x0000002c09057211 */ /* 0x000fca00000f0eff */
[----:B------:R1:W3:Y:S01]  /*2570*/  LDG.E.U16 R80, [R4.64] ;  /* 0x0000000604507981 */ /* 0x0002e2000c1e1500 */
[----:B------:R-:W-:-:S05]  /*2580*/  IMAD R51, R47, 0x2, R9 ;  /* 0x000000022f337824 */ /* 0x000fca00078e0209 */
[----:B------:R-:W-:-:S05]  /*2590*/  LEA R23, R47, R51, 0x1 ;  /* 0x000000332f177211 */ /* 0x000fca00078e08ff */
[----:B------:R-:W-:-:S04]  /*25a0*/  IMAD R60, R47, 0x2, R23 ;  /* 0x000000022f3c7824 */ /* 0x000fc800078e0217 */
[----:B------:R-:W-:-:S04]  /*25b0*/  IMAD R10, R47, 0x2, R60 ;  /* 0x000000022f0a7824 */ /* 0x000fc800078e023c */
[----:B------:R-:W-:Y:S01]  /*25c0*/  IMAD R61, R47, 0x2, R10 ;  /* 0x000000022f3d7824 */ /* 0x000fe200078e020a */
[----:B-----5:R-:W-:-:S04]  /*25d0*/  LEA R2, P1, R51, R0, 0x1 ;  /* 0x0000000033027211 */ /* 0x020fc800078208ff */
[----:B------:R-:W-:Y:S02]  /*25e0*/  LEA R24, R47, R61, 0x1 ;  /* 0x0000003d2f187211 */ /* 0x000fe400078e08ff */
[C---:B0-----:R-:W-:Y:S02]  /*25f0*/  LEA R6, P0, R60.reuse, R0, 0x1 ;  /* 0x000000003c067211 */ /* 0x041fe400078008ff */
[-C--:B------:R-:W-:Y:S01]  /*2600*/  LEA.HI.X.SX32 R3, R51, R44.reuse, 0x1, P1 ;  /* 0x0000002c33037211 */ /* 0x080fe200008f0eff */
[C---:B------:R-:W-:Y:S01]  /*2610*/  IMAD R64, R47.reuse, 0x2, R24 ;  /* 0x000000022f407824 */ /* 0x040fe200078e0218 */
[----:B------:R-:W-:Y:S01]  /*2620*/  LEA.HI.X.SX32 R7, R60, R44, 0x1, P0 ;  /* 0x0000002c3c077211 */ /* 0x000fe200000f0eff */
[----:B--2---:R0:W-:Y:S01]  /*2630*/  STL [R1+0x178], R75 ;  /* 0x0001784b01007387 */ /* 0x0041e20000100800 */
[C---:B-1----:R-:W-:Y:S01]  /*2640*/  LEA R4, P0, R10.reuse, R0, 0x1 ;  /* 0x000000000a047211 */ /* 0x042fe200078008ff */
[C---:B------:R-:W-:Y:S02]  /*2650*/  IMAD R11, R47.reuse, 0x2, R64 ;  /* 0x000000022f0b7824 */ /* 0x040fe400078e0240 */
[----:B------:R1:W2:Y:S01]  /*2660*/  LDG.E.U16 R83, [R6.64] ;  /* 0x0000000606537981 */ /* 0x0002a2000c1e1500 */
[----:B------:R-:W-:Y:S01]  /*2670*/  LEA.HI.X.SX32 R5, R10, R44, 0x1, P0 ;  /* 0x0000002c0a057211 */ /* 0x000fe200000f0eff */
[----:B------:R-:W-:-:S02]  /*2680*/  IMAD R62, R47, 0x2, R11 ;  /* 0x000000022f3e7824 */ /* 0x000fc400078e020b */
[----:B0-----:R0:W5:Y:S01]  /*2690*/  LDG.E.U16 R75, [R2.64] ;  /* 0x00000006024b7981 */ /* 0x001162000c1e1500 */
[CC--:B-1----:R-:W-:Y:S02]  /*26a0*/  LEA R6, P0, R64.reuse, R0.reuse, 0x1 ;  /* 0x0000000040067211 */ /* 0x0c2fe400078008ff */
[----:B0-----:R-:W-:Y:S02]  /*26b0*/  LEA R2, P1, R61, R0, 0x1 ;  /* 0x000000003d027211 */ /* 0x001fe400078208ff */
[----:B------:R-:W-:Y:S02]  /*26c0*/  LEA R17, R47, R62, 0x1 ;  /* 0x0000003e2f117211 */ /* 0x000fe400078e08ff */
[-C--:B------:R-:W-:Y:S02]  /*26d0*/  LEA.HI.X.SX32 R3, R61, R44.reuse, 0x1, P1 ;  /* 0x0000002c3d037211 */ /* 0x080fe400008f0eff */
[----:B------:R-:W-:Y:S01]  /*26e0*/  LEA.HI.X.SX32 R7, R64, R44, 0x1, P0 ;  /* 0x0000002c40077211 */ /* 0x000fe200000f0eff */
[----:B------:R-:W-:-:S04]  /*26f0*/  IMAD R63, R47, 0x2, R17 ;  /* 0x000000022f3f7824 */ /* 0x000fc800078e0211 */
[----:B------:R-:W-:-:S04]  /*2700*/  IMAD R12, R47, 0x2, R63 ;  /* 0x000000022f0c7824 */ /* 0x000fc800078e023f */
[----:B------:R-:W-:Y:S01]  /*2710*/  IMAD R73, R47, 0x2, R12 ;  /* 0x000000022f497824 */ /* 0x000fe200078e020c */
[----:B----4-:R-:W-:Y:S04]  /*2720*/  STL [R1+0x15c], R74 ;  /* 0x00015c4a01007387 */ /* 0x010fe80000100800 */
[----:B------:R0:W-:Y:S04]  /*2730*/  STL [R1+0x164], R81 ;  /* 0x0001645101007387 */ /* 0x0001e80000100800 */
[----:B------:R1:W-:Y:S04]  /*2740*/  STL [R1+0x168], R78 ;  /* 0x0001684e01007387 */ /* 0x0003e80000100800 */
[----:B0-----:R0:W4:Y:S04]  /*2750*/  LDG.E.U16 R81, [R4.64] ;  /* 0x0000000604517981 */ /* 0x001128000c1e1500 */
[----:B-1----:R1:W4:Y:S01]  /*2760*/  LDG.E.U16 R78, [R2.64] ;  /* 0x00000006024e7981 */ /* 0x002322000c1e1500 */
[----:B0-----:R-:W-:-:S02]  /*2770*/  LEA R4, P0, R11, R0, 0x1 ;  /* 0x000000000b047211 */ /* 0x001fc400078008ff */
[C---:B-1----:R-:W-:Y:S02]  /*2780*/  LEA R2, P1, R62.reuse, R0, 0x1 ;  /* 0x000000003e027211 */ /* 0x042fe400078208ff */
[-C--:B------:R-:W-:Y:S02]  /*2790*/  LEA.HI.X.SX32 R5, R11, R44.reuse, 0x1, P0 ;  /* 0x0000002c0b057211 */ /* 0x080fe400000f0eff */
[----:B------:R-:W-:-:S03]  /*27a0*/  LEA.HI.X.SX32 R3, R62, R44, 0x1, P1 ;  /* 0x0000002c3e037211 */ /* 0x000fc600008f0eff */
[----:B------:R0:W4:Y:S04]  /*27b0*/  LDG.E.U16 R91, [R4.64] ;  /* 0x00000006045b7981 */ /* 0x000128000c1e1500 */
[----:B---3--:R-:W-:Y:S04]  /*27c0*/  STL [R1+0x150], R65 ;  /* 0x0001504101007387 */ /* 0x008fe80000100800 */
[----:B------:R-:W-:Y:S04]  /*27d0*/  STL [R1+0x154], R85 ;  /* 0x0001545501007387 */ /* 0x000fe80000100800 */
[----:B------:R1:W-:Y:S04]  /*27e0*/  STL [R1+0x158], R77 ;  /* 0x0001584d01007387 */ /* 0x0003e80000100800 */
[----:B-1----:R1:W3:Y:S04]  /*27f0*/  LDG.E.U16 R77, [R6.64] ;  /* 0x00000006064d7981 */ /* 0x0022e8000c1e1500 */
[----:B------:R0:W-:Y:S01]  /*2800*/  STL [R1+0x14c], R79 ;  /* 0x00014c4f01007387 */ /* 0x0001e20000100800 */
[----:B-1----:R-:W-:-:S04]  /*2810*/  LEA R6, P0, R63, R0, 0x1 ;  /* 0x000000003f067211 */ /* 0x002fc800078008ff */
[----:B------:R-:W-:Y:S01]  /*2820*/  LEA.HI.X.SX32 R7, R63, R44, 0x1, P0 ;  /* 0x0000002c3f077211 */ /* 0x000fe200000f0eff */
[----:B0-----:R0:W3:Y:S01]  /*2830*/  LDG.E.U16 R79, [R2.64] ;  /* 0x00000006024f7981 */ /* 0x0010e2000c1e1500 */
[----:B------:R-:W-:-:S04]  /*2840*/  LEA R4, P0, R12, R0, 0x1 ;  /* 0x000000000c047211 */ /* 0x000fc800078008ff */
[----:B------:R-:W-:Y:S02]  /*2850*/  LEA.HI.X.SX32 R5, R12, R44, 0x1, P0 ;  /* 0x0000002c0c057211 */ /* 0x000fe400000f0eff */
[C---:B0-----:R-:W-:Y:S01]  /*2860*/  LEA R2, P1, R73.reuse, R0, 0x1 ;  /* 0x0000000049027211 */ /* 0x041fe200078208ff */
[----:B------:R0:W-:Y:S03]  /*2870*/  STL [R1+0x144], R80 ;  /* 0x0001445001007387 */ /* 0x0001e60000100800 */
[----:B------:R-:W-:Y:S01]  /*2880*/  LEA.HI.X.SX32 R3, R73, R44, 0x1, P1 ;  /* 0x0000002c49037211 */ /* 0x000fe200008f0eff */
[----:B------:R1:W3:Y:S04]  /*2890*/  LDG.E.U16 R89, [R4.64] ;  /* 0x0000000604597981 */ /* 0x0002e8000c1e1500 */
[----:B------:R1:W3:Y:S04]  /*28a0*/  LDG.E.U16 R85, [R2.64] ;  /* 0x0000000602557981 */ /* 0x0002e8000c1e1500 */
[----:B0-----:R0:W3:Y:S01]  /*28b0*/  LDG.E.U16 R80, [R6.64] ;  /* 0x0000000606507981 */ /* 0x0010e2000c1e1500 */
[----:B------:R-:W-:-:S05]  /*28c0*/  LEA R18, R47, R73, 0x1 ;  /* 0x000000492f127211 */ /* 0x000fca00078e08ff */
[----:B------:R-:W-:-:S04]  /*28d0*/  IMAD R72, R47, 0x2, R18 ;  /* 0x000000022f487824 */ /* 0x000fc800078e0212 */
[----:B------:R-:W-:-:S04]  /*28e0*/  IMAD R71, R47, 0x2, R72 ;  /* 0x000000022f477824 */ /* 0x000fc800078e0248 */
[----:B------:R-:W-:-:S05]  /*28f0*/  IMAD R48, R47, 0x2, R71 ;  /* 0x000000022f307824 */ /* 0x000fca00078e0247 */
[----:B------:R-:W-:Y:S02]  /*2900*/  LEA R19, R47, R48, 0x1 ;  /* 0x000000302f137211 */ /* 0x000fe400078e08ff */
[----:B0-----:R-:W-:-:S03]  /*2910*/  LEA R6, P0, R72, R0, 0x1 ;  /* 0x0000000048067211 */ /* 0x001fc600078008ff */
[----:B------:R-:W-:Y:S01]  /*2920*/  IMAD R49, R47, 0x2, R19 ;  /* 0x000000022f317824 */ /* 0x000fe200078e0213 */
[----:B------:R-:W-:-:S03]  /*2930*/  LEA.HI.X.SX32 R7, R72, R44, 0x1, P0 ;  /* 0x0000002c48077211 */ /* 0x000fc600000f0eff */
[----:B------:R-:W-:Y:S01]  /*2940*/  IMAD R76, R47, 0x2, R49 ;  /* 0x000000022f4c7824 */ /* 0x000fe200078e0231 */
[-C--:B-1----:R-:W-:Y:S02]  /*2950*/  LEA R4, P0, R71, R0.reuse, 0x1 ;  /* 0x0000000047047211 */ /* 0x082fe400078008ff */
[C---:B------:R-:W-:Y:S01]  /*2960*/  LEA R2, P1, R48.reuse, R0, 0x1 ;  /* 0x0000000030027211 */ /* 0x040fe200078208ff */
[----:B------:R-:W-:Y:S01]  /*2970*/  IMAD R45, R47, 0x2, R76 ;  /* 0x000000022f2d7824 */ /* 0x000fe200078e024c */
[----:B-----5:R-:W-:Y:S01]  /*2980*/  STL [R1+0x148], R75 ;  /* 0x0001484b01007387 */ /* 0x020fe20000100800 */
[-C--:B------:R-:W-:Y:S02]  /*2990*/  LEA.HI.X.SX32 R5, R71, R44.reuse, 0x1, P0 ;  /* 0x0000002c47057211 */ /* 0x080fe400000f0eff */
[----:B------:R-:W-:Y:S01]  /*29a0*/  LEA.HI.X.SX32 R3, R48, R44, 0x1, P1 ;  /* 0x0000002c30037211 */ /* 0x000fe200008f0eff */
[----:B--2---:R-:W-:Y:S01]  /*29b0*/  STL [R1+0x140], R83 ;  /* 0x0001405301007387 */ /* 0x004fe20000100800 */
[----:B------:R-:W-:-:S02]  /*29c0*/  LEA R48, P0, R49, R0, 0x1 ;  /* 0x0000000031307211 */ /* 0x000fc400078008ff */
[----:B------:R-:W-:Y:S01]  /*29d0*/  LEA R20, R47, R45, 0x1 ;  /* 0x0000002d2f147211 */ /* 0x000fe200078e08ff */
[----:B------:R0:W2:Y:S01]  /*29e0*/  LDG.E.U16 R93, [R4.64] ;  /* 0x00000006045d7981 */ /* 0x0000a2000c1e1500 */
[----:B------:R-:W-:-:S03]  /*29f0*/  LEA.HI.X.SX32 R49, R49, R44, 0x1, P0 ;  /* 0x0000002c31317211 */ /* 0x000fc600000f0eff */
[----:B------:R-:W-:Y:S01]  /*2a00*/  IMAD R57, R47, 0x2, R20 ;  /* 0x000000022f397824 */ /* 0x000fe200078e0214 */
[----:B0-----:R-:W-:-:S03]  /*2a10*/  LEA R4, P0, R76, R0, 0x1 ;  /* 0x000000004c047211 */ /* 0x001fc600078008ff */
[----:B------:R-:W-:Y:S01]  /*2a20*/  IMAD R70, R47, 0x2, R57 ;  /* 0x000000022f467824 */ /* 0x000fe200078e0239 */
[----:B------:R-:W-:-:S03]  /*2a30*/  LEA.HI.X.SX32 R5, R76, R44, 0x1, P0 ;  /* 0x0000002c4c057211 */ /* 0x000fc600000f0eff */
[----:B------:R-:W-:Y:S02]  /*2a40*/  IMAD R69, R47, 0x2, R70 ;  /* 0x000000022f457824 */ /* 0x000fe400078e0246 */
[----:B------:R0:W5:Y:S04]  /*2a50*/  LDG.E.U16 R92, [R4.64] ;  /* 0x00000006045c7981 */ /* 0x000168000c1e1500 */
[----:B----4-:R-:W-:Y:S04]  /*2a60*/  STL [R1+0x13c], R81 ;  /* 0x00013c5101007387 */ /* 0x010fe80000100800 */
[----:B------:R1:W-:Y:S04]  /*2a70*/  STL [R1+0x138], R78 ;  /* 0x0001384e01007387 */ /* 0x0003e80000100800 */
[----:B-1----:R-:W4:Y:S04]  /*2a80*/  LDG.E.U16 R78, [R6.64] ;  /* 0x00000006064e7981 */ /* 0x002f28000c1e1500 */
[----:B---3--:R1:W-:Y:S04]  /*2a90*/  STL [R1+0x134], R77 ;  /* 0x0001344d01007387 */ /* 0x0083e80000100800 */
[----:B------:R-:W-:Y:S04]  /*2aa0*/  STL [R1+0x130], R91 ;  /* 0x0001305b01007387 */ /* 0x000fe80000100800 */
[----:B-1----:R1:W3:Y:S04]  /*2ab0*/  LDG.E.U16 R77, [R2.64] ;  /* 0x00000006024d7981 */ /* 0x0022e8000c1e1500 */
[----:B------:R0:W-:Y:S01]  /*2ac0*/  STL [R1+0x12c], R79 ;  /* 0x00012c4f01007387 */ /* 0x0001e20000100800 */
[----:B-1----:R-:W-:-:S04]  /*2ad0*/  LEA R2, P1, R45, R0, 0x1 ;  /* 0x000000002d027211 */ /* 0x002fc800078208ff */
[----:B------:R-:W-:Y:S01]  /*2ae0*/  LEA.HI.X.SX32 R3, R45, R44, 0x1, P1 ;  /* 0x0000002c2d037211 */ /* 0x000fe200008f0eff */
[----:B0-----:R0:W5:Y:S04]  /*2af0*/  LDG.E.U16 R79, [R48.64] ;  /* 0x00000006304f7981 */ /* 0x001168000c1e1500 */
[----:B------:R1:W5:Y:S01]  /*2b00*/  LDG.E.U16 R91, [R2.64] ;  /* 0x00000006025b7981 */ /* 0x000362000c1e1500 */
[----:B0-----:R-:W-:-:S04]  /*2b10*/  LEA R48, P0, R57, R0, 0x1 ;  /* 0x0000000039307211 */ /* 0x001fc800078008ff */
[----:B------:R-:W-:Y:S02]  /*2b20*/  LEA.HI.X.SX32 R49, R57, R44, 0x1, P0 ;  /* 0x0000002c39317211 */ /* 0x000fe400000f0eff */
[CC--:B------:R-:W-:Y:S02]  /*2b30*/  LEA R4, P0, R70.reuse, R0.reuse, 0x1 ;  /* 0x0000000046047211 */ /* 0x0c0fe400078008ff */
[C---:B-1----:R-:W-:Y:S01]  /*2b40*/  LEA R2, P1, R69.reuse, R0, 0x1 ;  /* 0x0000000045027211 */ /* 0x042fe200078208ff */
[----:B------:R-:W-:Y:S01]  /*2b50*/  STL [R1+0x128], R80 ;  /* 0x0001285001007387 */ /* 0x000fe20000100800 */
[-C--:B------:R-:W-:Y:S02]  /*2b60*/  LEA.HI.X.SX32 R5, R70, R44.reuse, 0x1, P0 ;  /* 0x0000002c46057211 */ /* 0x080fe400000f0eff */
[----:B------:R-:W-:Y:S01]  /*2b70*/  LEA.HI.X.SX32 R3, R69, R44, 0x1, P1 ;  /* 0x0000002c45037211 */ /* 0x000fe200008f0eff */
[----:B------:R0:W-:Y:S04]  /*2b80*/  STL [R1+0x124], R89 ;  /* 0x0001245901007387 */ /* 0x0001e80000100800 */
[----:B------:R1:W-:Y:S04]  /*2b90*/  STL [R1+0x120], R85 ;  /* 0x0001205501007387 */ /* 0x0003e80000100800 */
[----:B------:R2:W5:Y:S04]  /*2ba0*/  LDG.E.U16 R76, [R2.64] ;  /* 0x00000006024c7981 */ /* 0x000568000c1e1500 */
[----:B0-----:R0:W5:Y:S04]  /*2bb0*/  LDG.E.U16 R89, [R4.64] ;  /* 0x0000000604597981 */ /* 0x001168000c1e1500 */
[----:B-1----:R1:W5:Y:S01]  /*2bc0*/  LDG.E.U16 R85, [R48.64] ;  /* 0x0000000630557981 */ /* 0x002362000c1e1500 */
[----:B------:R-:W-:-:S05]  /*2bd0*/  LEA R13, R47, R69, 0x1 ;  /* 0x000000452f0d7211 */ /* 0x000fca00078e08ff */
[----:B------:R-:W-:-:S04]  /*2be0*/  IMAD R58, R47, 0x2, R13 ;  /* 0x000000022f3a7824 */ /* 0x000fc800078e020d */
[----:B------:R-:W-:-:S04]  /*2bf0*/  IMAD R8, R47, 0x2, R58 ;  /* 0x000000022f087824 */ /* 0x000fc800078e023a */
[----:B------:R-:W-:-:S05]  /*2c00*/  IMAD R68, R47, 0x2, R8 ;  /* 0x000000022f447824 */ /* 0x000fca00078e0208 */
[----:B------:R-:W-:Y:S02]  /*2c10*/  LEA R14, R47, R68, 0x1 ;  /* 0x000000442f0e7211 */ /* 0x000fe400078e08ff */
[----:B-1----:R-:W-:-:S03]  /*2c20*/  LEA R48, P0, R58, R0, 0x1 ;  /* 0x000000003a307211 */ /* 0x002fc600078008ff */
[----:B------:R-:W-:Y:S01]  /*2c30*/  IMAD R52, R47, 0x2, R14 ;  /* 0x000000022f347824 */ /* 0x000fe200078e020e */
[----:B------:R-:W-:-:S03]  /*2c40*/  LEA.HI.X.SX32 R49, R58, R44, 0x1, P0 ;  /* 0x0000002c3a317211 */ /* 0x000fc600000f0eff */
[----:B------:R-:W-:Y:S01]  /*2c50*/  IMAD R66, R47, 0x2, R52 ;  /* 0x000000022f427824 */ /* 0x000fe200078e0234 */
[----:B0-----:R-:W-:-:S03]  /*2c60*/  LEA R4, P0, R8, R0, 0x1 ;  /* 0x0000000008047211 */ /* 0x001fc600078008ff */
[----:B------:R-:W-:Y:S01]  /*2c70*/  IMAD R59, R47, 0x2, R66 ;  /* 0x000000022f3b7824 */ /* 0x000fe200078e0242 */
[----:B------:R-:W-:-:S04]  /*2c80*/  LEA.HI.X.SX32 R5, R8, R44, 0x1, P0 ;  /* 0x0000002c08057211 */ /* 0x000fc800000f0eff */
[----:B------:R-:W-:Y:S01]  /*2c90*/  LEA R15, R47, R59, 0x1 ;  /* 0x0000003b2f0f7211 */ /* 0x000fe200078e08ff */
[----:B------:R0:W5:Y:S01]  /*2ca0*/  LDG.E.U16 R94, [R4.64] ;  /* 0x00000006045e7981 */ /* 0x000162000c1e1500 */
[----:B--2---:R-:W-:-:S03]  /*2cb0*/  LEA R2, P1, R68, R0, 0x1 ;  /* 0x0000000044027211 */ /* 0x004fc600078208ff */
[----:B------:R-:W-:Y:S01]  /*2cc0*/  IMAD R53, R47, 0x2, R15 ;  /* 0x000000022f357824 */ /* 0x000fe200078e020f */
[----:B------:R-:W-:-:S03]  /*2cd0*/  LEA.HI.X.SX32 R3, R68, R44, 0x1, P1 ;  /* 0x0000002c44037211 */ /* 0x000fc600008f0eff */
[----:B------:R-:W-:Y:S02]  /*2ce0*/  IMAD R67, R47, 0x2, R53 ;  /* 0x000000022f437824 */ /* 0x000fe400078e0235 */
[----:B------:R1:W2:Y:S02]  /*2cf0*/  LDG.E.U16 R68, [R2.64] ;  /* 0x0000000602447981 */ /* 0x0002a4000c1e1500 */
[----:B-1----:R-:W-:-:S04]  /*2d00*/  LEA R2, P1, R59, R0, 0x1 ;  /* 0x000000003b027211 */ /* 0x002fc800078208ff */
[----:B------:R-:W-:Y:S01]  /*2d10*/  LEA.HI.X.SX32 R3, R59, R44, 0x1, P1 ;  /* 0x0000002c3b037211 */ /* 0x000fe200008f0eff */
[----:B----4-:R-:W-:Y:S04]  /*2d20*/  STL [R1+0x11c], R78 ;  /* 0x00011c4e01007387 */ /* 0x010fe80000100800 */
[----:B------:R-:W-:Y:S04]  /*2d30*/  STL [R1+0x118], R93 ;  /* 0x0001185d01007387 */ /* 0x000fe80000100800 */
[----:B---3--:R1:W-:Y:S04]  /*2d40*/  STL [R1+0x114], R77 ;  /* 0x0001144d01007387 */ /* 0x0083e80000100800 */
[----:B-1----:R1:W3:Y:S02]  /*2d50*/  LDG.E.U16 R77, [R48.64] ;  /* 0x00000006304d7981 */ /* 0x0022e4000c1e1500 */
[----:B-1----:R-:W-:-:S02]  /*2d60*/  LEA R48, P0, R52, R0, 0x1 ;  /* 0x0000000034307211 */ /* 0x002fc400078008ff */
[----:B-----5:R-:W-:Y:S02]  /*2d70*/  STL [R1+0x110], R79 ;  /* 0x0001104f01007387 */ /* 0x020fe40000100800 */
[----:B------:R-:W-:Y:S02]  /*2d80*/  LEA.HI.X.SX32 R49, R52, R44, 0x1, P0 ;  /* 0x0000002c34317211 */ /* 0x000fe400000f0eff */
[C---:B0-----:R-:W-:Y:S01]  /*2d90*/  LEA R4, P0, R66.reuse, R0, 0x1 ;  /* 0x0000000042047211 */ /* 0x041fe200078008ff */
[----:B------:R0:W-:Y:S03]  /*2da0*/  STL [R1+0x10c], R92 ;  /* 0x00010c5c01007387 */ /* 0x0001e60000100800 */
[----:B------:R-:W-:Y:S01]  /*2db0*/  LEA.HI.X.SX32 R5, R66, R44, 0x1, P0 ;  /* 0x0000002c42057211 */ /* 0x000fe200000f0eff */
[----:B------:R1:W-:Y:S04]  /*2dc0*/  STL [R1+0x108], R91 ;  /* 0x0001085b01007387 */ /* 0x0003e80000100800 */
[----:B0-----:R0:W4:Y:S04]  /*2dd0*/  LDG.E.U16 R92, [R48.64] ;  /* 0x00000006305c7981 */ /* 0x001128000c1e1500 */
[----:B-1----:R1:W5:Y:S01]  /*2de0*/  LDG.E.U16 R91, [R4.64] ;  /* 0x00000006045b7981 */ /* 0x002362000c1e1500 */
[----:B0-----:R-:W-:-:S04]  /*2df0*/  LEA R48, P0, R53, R0, 0x1 ;  /* 0x0000000035307211 */ /* 0x001fc800078008ff */
[----:B------:R-:W-:Y:S02]  /*2e00*/  LEA.HI.X.SX32 R49, R53, R44, 0x1, P0 ;  /* 0x0000002c35317211 */ /* 0x000fe400000f0eff */
[C---:B-1----:R-:W-:Y:S01]  /*2e10*/  LEA R4, P0, R67.reuse, R0, 0x1 ;  /* 0x0000000043047211 */ /* 0x042fe200078008ff */
[----:B------:R0:W-:Y:S03]  /*2e20*/  STL [R1+0x104], R85 ;  /* 0x0001045501007387 */ /* 0x0001e60000100800 */
[----:B------:R-:W-:Y:S01]  /*2e30*/  LEA.HI.X.SX32 R5, R67, R44, 0x1, P0 ;  /* 0x0000002c43057211 */ /* 0x000fe200000f0eff */
[----:B------:R-:W-:Y:S04]  /*2e40*/  STL [R1+0x100], R89 ;  /* 0x0001005901007387 */ /* 0x000fe80000100800 */
[----:B------:R1:W-:Y:S04]  /*2e50*/  STL [R1+0xfc], R76 ;  /* 0x0000fc4c01007387 */ /* 0x0003e80000100800 */
[----:B0-----:R0:W5:Y:S04]  /*2e60*/  LDG.E.U16 R85, [R2.64] ;  /* 0x0000000602557981 */ /* 0x001168000c1e1500 */
[----:B------:R0:W5:Y:S04]  /*2e70*/  LDG.E.U16 R93, [R4.64] ;  /* 0x00000006045d7981 */ /* 0x000168000c1e1500 */
[----:B-1----:R1:W5:Y:S01]  /*2e80*/  LDG.E.U16 R76, [R48.64] ;  /* 0x00000006304c7981 */ /* 0x002362000c1e1500 */
[----:B------:R-:W-:-:S05]  /*2e90*/  IMAD R56, R47, 0x2, R67 ;  /* 0x000000022f387824 */ /* 0x000fca00078e0243 */
[----:B------:R-:W-:-:S05]  /*2ea0*/  LEA R16, R47, R56, 0x1 ;  /* 0x000000382f107211 */ /* 0x000fca00078e08ff */
[----:B------:R-:W-:-:S04]  /*2eb0*/  IMAD R50, R47, 0x2, R16 ;  /* 0x000000022f327824 */ /* 0x000fc800078e0210 */
[----:B------:R-:W-:-:S04]  /*2ec0*/  IMAD R55, R47, 0x2, R50 ;  /* 0x000000022f377824 */ /* 0x000fc800078e0232 */
[----:B------:R-:W-:Y:S01]  /*2ed0*/  IMAD R54, R47, 0x2, R55 ;  /* 0x000000022f367824 */ /* 0x000fe200078e0237 */
[----:B0-----:R-:W-:-:S04]  /*2ee0*/  LEA R2, P1, R56, R0, 0x1 ;  /* 0x0000000038027211 */ /* 0x001fc800078208ff */
[----:B------:R-:W-:Y:S02]  /*2ef0*/  LEA R9, R47, R54, 0x1 ;  /* 0x000000362f097211 */ /* 0x000fe400078e08ff */
[----:B------:R-:W-:-:S03]  /*2f00*/  LEA.HI.X.SX32 R3, R56, R44, 0x1, P1 ;  /* 0x0000002c38037211 */ /* 0x000fc600008f0eff */
[C---:B------:R-:W-:Y:S01]  /*2f10*/  IMAD R51, R47.reuse, 0x2, R9 ;  /* 0x000000022f337824 */ /* 0x040fe200078e0209 */
[C---:B-1----:R-:W-:Y:S01]  /*2f20*/  LEA R48, P0, R50.reuse, R0, 0x1 ;  /* 0x0000000032307211 */ /* 0x042fe200078008ff */
[----:B------:R0:W5:Y:S02]  /*2f30*/  LDG.E.U16 R89, [R2.64] ;  /* 0x0000000602597981 */ /* 0x000164000c1e1500 */
[----:B------:R-:W-:Y:S01]  /*2f40*/  IMAD R74, R47, 0x2, R51 ;  /* 0x000000022f4a7824 */ /* 0x000fe200078e0233 */
[----:B------:R-:W-:Y:S02]  /*2f50*/  LEA.HI.X.SX32 R49, R50, R44, 0x1, P0 ;  /* 0x0000002c32317211 */ /* 0x000fe400000f0eff */
[-C--:B------:R-:W-:Y:S01]  /*2f60*/  LEA R4, P0, R55, R0.reuse, 0x1 ;  /* 0x0000000037047211 */ /* 0x080fe200078008ff */
[----:B------:R-:W-:Y:S02]  /*2f70*/  IMAD R60, R47, 0x2, R74 ;  /* 0x000000022f3c7824 */ /* 0x000fe400078e024a */
[----:B------:R1:W5:Y:S01]  /*2f80*/  LDG.E.U16 R98, [R48.64] ;  /* 0x0000000630627981 */ /* 0x000362000c1e1500 */
[----:B0-----:R-:W-:-:S02]  /*2f90*/  LEA R2, P1, R54, R0, 0x1 ;  /* 0x0000000036027211 */ /* 0x001fc400078208ff */
[-C--:B------:R-:W-:Y:S02]  /*2fa0*/  LEA.HI.X.SX32 R5, R55, R44.reuse, 0x1, P0 ;  /* 0x0000002c37057211 */ /* 0x080fe400000f0eff */
[----:B------:R-:W-:Y:S02]  /*2fb0*/  LEA.HI.X.SX32 R3, R54, R44, 0x1, P1 ;  /* 0x0000002c36037211 */ /* 0x000fe400008f0eff */
[----:B------:R-:W-:Y:S01]  /*2fc0*/  LEA R10, R47, R60, 0x1 ;  /* 0x0000003c2f0a7211 */ /* 0x000fe200078e08ff */
[----:B------:R0:W5:Y:S01]  /*2fd0*/  LDG.E.U16 R97, [R4.64] ;  /* 0x0000000604617981 */ /* 0x000162000c1e1500 */
[----:B------:R-:W-:-:S03]  /*2fe0*/  LEA R54, P0, R51, R0, 0x1 ;  /* 0x0000000033367211 */ /* 0x000fc600078008ff */
[----:B------:R0:W5:Y:S01]  /*2ff0*/  LDG.E.U16 R96, [R2.64] ;  /* 0x0000000602607981 */ /* 0x000162000c1e1500 */
[----:B------:R-:W-:Y:S01]  /*3000*/  LEA.HI.X.SX32 R55, R51, R44, 0x1, P0 ;  /* 0x0000002c33377211 */ /* 0x000fe200000f0eff */
[C---:B------:R-:W-:Y:S01]  /*3010*/  IMAD R61, R47.reuse, 0x2, R10 ;  /* 0x000000022f3d7824 */ /* 0x040fe200078e020a */
[-C--:B-1----:R-:W-:Y:S02]  /*3020*/  LEA R48, P0, R74, R0.reuse, 0x1 ;  /* 0x000000004a307211 */ /* 0x082fe400078008ff */
[----:B0-----:R-:W-:Y:S01]  /*3030*/  LEA R2, P1, R60, R0, 0x1 ;  /* 0x000000003c027211 */ /* 0x001fe200078208ff */
[----:B------:R-:W-:Y:S01]  /*3040*/  IMAD R65, R47, 0x2, R61 ;  /* 0x000000022f417824 */ /* 0x000fe200078e023d */
[-C--:B------:R-:W-:Y:S02]  /*3050*/  LEA.HI.X.SX32 R49, R74, R44.reuse, 0x1, P0 ;  /* 0x0000002c4a317211 */ /* 0x080fe400000f0eff */
[----:B------:R-:W-:Y:S02]  /*3060*/  LEA.HI.X.SX32 R3, R60, R44, 0x1, P1 ;  /* 0x0000002c3c037211 */ /* 0x000fe400008f0eff */
[C---:B------:R-:W-:Y:S01]  /*3070*/  LEA R60, P0, R61.reuse, R0, 0x1 ;  /* 0x000000003d3c7211 */ /* 0x040fe200078008ff */
[----:B------:R0:W5:Y:S03]  /*3080*/  LDG.E.U16 R95, [R48.64] ;  /* 0x00000006305f7981 */ /* 0x000166000c1e1500 */
[----:B------:R-:W-:-:S02]  /*3090*/  LEA.HI.X.SX32 R61, R61, R44, 0x1, P0 ;  /* 0x0000002c3d3d7211 */ /* 0x000fc400000f0eff */
[----:B0-----:R-:W-:-:S04]  /*30a0*/  LEA R48, P0, R65, R0, 0x1 ;  /* 0x0000000041307211 */ /* 0x001fc800078008ff */
[----:B------:R-:W-:Y:S01]  /*30b0*/  LEA.HI.X.SX32 R49, R65, R44, 0x1, P0 ;  /* 0x0000002c41317211 */ /* 0x000fe200000f0eff */
[----:B---3--:R-:W-:Y:S04]  /*30c0*/  STL [R1+0xf8], R77 ;  /* 0x0000f84d01007387 */ /* 0x008fe80000100800 */
[----:B------:R0:W-:Y:S04]  /*30d0*/  STL [R1+0xf4], R94 ;  /* 0x0000f45e01007387 */ /* 0x0001e80000100800 */
[----:B--2---:R-:W-:Y:S04]  /*30e0*/  STL [R1+0xf0], R68 ;  /* 0x0000f04401007387 */ /* 0x004fe80000100800 */
[----:B0-----:R-:W2:Y:S04]  /*30f0*/  LDG.E.U16 R94, [R48.64] ;  /* 0x00000006305e7981 */ /* 0x001ea8000c1e1500 */
[----:B----4-:R0:W-:Y:S04]  /*3100*/  STL [R1+0xec], R92 ;  /* 0x0000ec5c01007387 */ /* 0x0101e80000100800 */
[----:B-----5:R1:W-:Y:S04]  /*3110*/  STL [R1+0xe8], R91 ;  /* 0x0000e85b01007387 */ /* 0x0203e80000100800 */
[----:B0-----:R0:W3:Y:S04]  /*3120*/  LDG.E.U16 R92, [R54.64] ;  /* 0x00000006365c7981 */ /* 0x0010e8000c1e1500 */
[----:B-1----:R1:W4:Y:S04]  /*3130*/  LDG.E.U16 R91, [R2.64] ;  /* 0x00000006025b7981 */ /* 0x002328000c1e1500 */
[----:B------:R-:W-:Y:S04]  /*3140*/  STL [R1+0xe4], R85 ;  /* 0x0000e45501007387 */ /* 0x000fe80000100800 */
[----:B------:R-:W-:Y:S04]  /*3150*/  STL [R1+0xe0], R76 ;  /* 0x0000e04c01007387 */ /* 0x000fe80000100800 */
[----:B------:R5:W-:Y:S04]  /*3160*/  STL [R1+0xdc], R93 ;  /* 0x0000dc5d01007387 */ /* 0x000be80000100800 */
[----:B-----5:R5:W2:Y:S01]  /*3170*/  LDG.E.U16 R93, [R60.64] ;  /* 0x000000063c5d7981 */ /* 0x020aa2000c1e1500 */
[----:B------:R-:W-:-:S05]  /*3180*/  IMAD R64, R47, 0x2, R65 ;  /* 0x000000022f407824 */ /* 0x000fca00078e0241 */
[----:B------:R-:W-:-:S05]  /*3190*/  LEA R11, R47, R64, 0x1 ;  /* 0x000000402f0b7211 */ /* 0x000fca00078e08ff */
[----:B------:R-:W-:-:S04]  /*31a0*/  IMAD R62, R47, 0x2, R11 ;  /* 0x000000022f3e7824 */ /* 0x000fc800078e020b */
        /* <DEDUP_REMOVED lines=8> */
[----:B------:R-:W-:-:S03]  /*3230*/  LEA.HI.X.SX32 R3, R64, R44, 0x1, P1 ;  /* 0x0000002c40037211 */ /* 0x000fc600008f0eff */
[C---:B------:R-:W-:Y:S01]  /*3240*/  IMAD R72, R47.reuse, 0x2, R105 ;  /* 0x000000022f487824 */ /* 0x040fe200078e0269 */
[C---:B------:R-:W-:Y:S01]  /*3250*/  LEA R64, P0, R62.reuse, R0, 0x1 ;  /* 0x000000003e407211 */ /* 0x040fe200078008ff */
[----:B------:R-:W-:Y:S02]  /*3260*/  STL [R1+0xd8], R89 ;  /* 0x0000d85901007387 */ /* 0x000fe40000100800 */
[----:B------:R-:W-:Y:S01]  /*3270*/  IMAD R81, R47, 0x2, R72 ;  /* 0x000000022f517824 */ /* 0x000fe200078e0248 */
[----:B------:R-:W-:Y:S01]  /*3280*/  LEA.HI.X.SX32 R65, R62, R44, 0x1, P0 ;  /* 0x0000002c3e417211 */ /* 0x000fe200000f0eff */
[----:B------:R1:W2:Y:S01]  /*3290*/  LDG.E.U16 R4, [R2.64] ;  /* 0x0000000602047981 */ /* 0x0002a2000c1e1500 */
[-C--:B------:R-:W-:Y:S01]  /*32a0*/  LEA R62, P0, R63, R0.reuse, 0x1 ;  /* 0x000000003f3e7211 */ /* 0x080fe200078008ff */
[----:B------:R-:W-:Y:S02]  /*32b0*/  IMAD R71, R47, 0x2, R81 ;  /* 0x000000022f477824 */ /* 0x000fe400078e0251 */
[----:B------:R-:W-:Y:S01]  /*32c0*/  STL [R1+0xd4], R98 ;  /* 0x0000d46201007387 */ /* 0x000fe20000100800 */
[----:B-----5:R-:W-:-:S02]  /*32d0*/  LEA R60, P1, R90, R0, 0x1 ;  /* 0x000000005a3c7211 */ /* 0x020fc400078208ff */
[-C--:B------:R-:W-:Y:S01]  /*32e0*/  LEA.HI.X.SX32 R63, R63, R44.reuse, 0x1, P0 ;  /* 0x0000002c3f3f7211 */ /* 0x080fe200000f0eff */
[----:B------:R5:W-:Y:S01]  /*32f0*/  STL [R1+0xd0], R97 ;  /* 0x0000d06101007387 */ /* 0x000be20000100800 */
[C---:B------:R-:W-:Y:S02]  /*3300*/  LEA R6, R47.reuse, R71, 0x1 ;  /* 0x000000472f067211 */ /* 0x040fe400078e08ff */
[----:B------:R-:W-:Y:S01]  /*3310*/  LEA.HI.X.SX32 R61, R90, R44, 0x1, P1 ;  /* 0x0000002c5a3d7211 */ /* 0x000fe200008f0eff */
[----:B0-----:R0:W2:Y:S04]  /*3320*/  LDG.E.U16 R55, [R62.64] ;  /* 0x000000063e377981 */ /* 0x0010a8000c1e1500 */
[----:B-----5:R5:W2:Y:S01]  /*3330*/  LDG.E.U16 R97, [R64.64] ;  /* 0x0000000640617981 */ /* 0x020aa2000c1e1500 */
[----:B------:R-:W-:-:S03]  /*3340*/  IMAD R45, R47, 0x2, R6 ;  /* 0x000000022f2d7824 */ /* 0x000fc600078e0206 */
[----:B------:R0:W-:Y:S01]  /*3350*/  STL [R1+0xcc], R96 ;  /* 0x0000cc6001007387 */ /* 0x0001e20000100800 */
[----:B-----5:R-:W-:-:S04]  /*3360*/  LEA R64, P0, R75, R0, 0x1 ;  /* 0x000000004b407211 */ /* 0x020fc800078008ff */
[----:B------:R-:W-:Y:S02]  /*3370*/  LEA.HI.X.SX32 R65, R75, R44, 0x1, P0 ;  /* 0x0000002c4b417211 */ /* 0x000fe400000f0eff */
[----:B0-----:R-:W-:-:S03]  /*3380*/  LEA R62, P0, R73, R0, 0x1 ;  /* 0x00000000493e7211 */ /* 0x001fc600078008ff */
[----:B------:R0:W5:Y:S01]  /*3390*/  LDG.E.U16 R96, [R64.64] ;  /* 0x0000000640607981 */ /* 0x000162000c1e1500 */
[----:B------:R-:W-:Y:S02]  /*33a0*/  LEA.HI.X.SX32 R63, R73, R44, 0x1, P0 ;  /* 0x0000002c493f7211 */ /* 0x000fe400000f0eff */
[----:B0-----:R-:W-:-:S04]  /*33b0*/  LEA R64, P0, R45, R0, 0x1 ;  /* 0x000000002d407211 */ /* 0x001fc800078008ff */
[----:B------:R-:W-:Y:S01]  /*33c0*/  LEA.HI.X.SX32 R65, R45, R44, 0x1, P0 ;  /* 0x0000002c2d417211 */ /* 0x000fe200000f0eff */
[----:B------:R-:W-:Y:S01]  /*33d0*/  IMAD R80, R47, 0x2, R45 ;  /* 0x000000022f507824 */ /* 0x000fe200078e022d */
[----:B---3--:R0:W-:Y:S04]  /*33e0*/  STL [R1+0xc8], R92 ;  /* 0x0000c85c01007387 */ /* 0x0081e80000100800 */
[----:B0-----:R0:W3:Y:S04]  /*33f0*/  LDG.E.U16 R92, [R60.64] ;  /* 0x000000063c5c7981 */ /* 0x0010e8000c1e1500 */
[----:B------:R1:W-:Y:S01]  /*3400*/  STL [R1+0xc4], R95 ;  /* 0x0000c45f01007387 */ /* 0x0003e20000100800 */
[----:B0-----:R-:W-:-:S03]  /*3410*/  LEA R60, P1, R72, R0, 0x1 ;  /* 0x00000000483c7211 */ /* 0x001fc600078208ff */
[----:B----4-:R-:W-:Y:S01]  /*3420*/  STL [R1+0xc0], R91 ;  /* 0x0000c05b01007387 */ /* 0x010fe20000100800 */
[----:B------:R-:W-:-:S03]  /*3430*/  LEA.HI.X.SX32 R61, R72, R44, 0x1, P1 ;  /* 0x0000002c483d7211 */ /* 0x000fc600008f0eff */
[----:B-1----:R0:W4:Y:S04]  /*3440*/  LDG.E.U16 R95, [R62.64] ;  /* 0x000000063e5f7981 */ /* 0x002128000c1e1500 */
[----:B--2---:R1:W-:Y:S04]  /*3450*/  STL [R1+0xbc], R93 ;  /* 0x0000bc5d01007387 */ /* 0x0043e80000100800 */
[----:B------:R2:W-:Y:S04]  /*3460*/  STL [R1+0xb8], R94 ;  /* 0x0000b85e01007387 */ /* 0x0005e80000100800 */
[----:B-1----:R1:W4:Y:S04]  /*3470*/  LDG.E.U16 R93, [R60.64] ;  /* 0x000000063c5d7981 */ /* 0x002328000c1e1500 */
[----:B--2---:R2:W4:Y:S01]  /*3480*/  LDG.E.U16 R94, [R64.64] ;  /* 0x00000006405e7981 */ /* 0x004522000c1e1500 */
        /* <DEDUP_REMOVED lines=25> */
[----:B0-----:R-:W-:-:S04]  /*3620*/  LEA R62, P0, R70, R0, 0x1 ;  /* 0x00000000463e7211 */ /* 0x001fc800078008ff */
[----:B------:R-:W-:Y:S02]  /*3630*/  LEA R113, R47, R54, 0x1 ;  /* 0x000000362f717211 */ /* 0x000fe400078e08ff */
[----:B-1----:R-:W-:Y:S02]  /*3640*/  LEA R60, P1, R69, R0, 0x1 ;  /* 0x00000000453c7211 */ /* 0x002fe400078208ff */
[-C--:B------:R-:W-:Y:S01]  /*3650*/  LEA.HI.X.SX32 R63, R70, R44.reuse, 0x1, P0 ;  /* 0x0000002c463f7211 */ /* 0x080fe200000f0eff */
[----:B------:R-:W-:Y:S01]  /*3660*/  IMAD R89, R47, 0x2, R113 ;  /* 0x000000022f597824 */ /* 0x000fe200078e0271 */
[----:B------:R-:W-:-:S03]  /*3670*/  LEA.HI.X.SX32 R61, R69, R44, 0x1, P1 ;  /* 0x0000002c453d7211 */ /* 0x000fc600008f0eff */
[C---:B------:R-:W-:Y:S01]  /*3680*/  IMAD R74, R47.reuse, 0x2, R89 ;  /* 0x000000022f4a7824 */ /* 0x040fe200078e0259 */
[----:B------:R0:W4:Y:S03]  /*3690*/  LDG.E.U16 R69, [R62.64] ;  /* 0x000000063e457981 */ /* 0x000126000c1e1500 */
[----:B------:R-:W-:Y:S01]  /*36a0*/  IMAD R49, R47, 0x2, R74 ;  /* 0x000000022f317824 */ /* 0x000fe200078e024a */
[----:B--2---:R-:W-:Y:S01]  /*36b0*/  LEA R64, P0, R59, R0, 0x1 ;  /* 0x000000003b407211 */ /* 0x004fe200078008ff */
[----:B------:R1:W2:Y:S03]  /*36c0*/  LDG.E.U16 R100, [R60.64] ;  /* 0x000000063c647981 */ /* 0x0002a6000c1e1500 */
[----:B------:R-:W-:Y:S02]  /*36d0*/  LEA R2, R47, R49, 0x1 ;  /* 0x000000312f027211 */ /* 0x000fe400078e08ff */
[----:B------:R-:W-:-:S03]  /*36e0*/  LEA.HI.X.SX32 R65, R59, R44, 0x1, P0 ;  /* 0x0000002c3b417211 */ /* 0x000fc600000f0eff */
[C---:B------:R-:W-:Y:S01]  /*36f0*/  IMAD R90, R47.reuse, 0x2, R2 ;  /* 0x000000022f5a7824 */ /* 0x040fe200078e0202 */
[-C--:B0-----:R-:W-:Y:S01]  /*3700*/  LEA R62, P1, R68, R0.reuse, 0x1 ;  /* 0x00000000443e7211 */ /* 0x081fe200078208ff */
[----:B------:R0:W2:Y:S01]  /*3710*/  LDG.E.U16 R99, [R64.64] ;  /* 0x0000000640637981 */ /* 0x0000a2000c1e1500 */
[----:B-1----:R-:W-:Y:S01]  /*3720*/  LEA R60, P0, R56, R0, 0x1 ;  /* 0x00000000383c7211 */ /* 0x002fe200078008ff */
[C---:B------:R-:W-:Y:S01]  /*3730*/  IMAD R75, R47.reuse, 0x2, R90 ;  /* 0x000000022f4b7824 */ /* 0x040fe200078e025a */
[-C--:B------:R-:W-:Y:S02]  /*3740*/  LEA.HI.X.SX32 R63, R68, R44.reuse, 0x1, P1 ;  /* 0x0000002c443f7211 */ /* 0x080fe400008f0eff */
[----:B------:R-:W-:Y:S01]  /*3750*/  LEA.HI.X.SX32 R61, R56, R44, 0x1, P0 ;  /* 0x0000002c383d7211 */ /* 0x000fe200000f0eff */
[----:B------:R-:W-:Y:S01]  /*3760*/  IMAD R48, R47, 0x2, R75 ;  /* 0x000000022f307824 */ /* 0x000fe200078e024b */
[----:B------:R-:W-:Y:S01]  /*3770*/  STL [R1+0xb4], R4 ;  /* 0x0000b40401007387 */ /* 0x000fe20000100800 */
[----:B0-----:R-:W-:-:S03]  /*3780*/  LEA R64, P0, R85, R0, 0x1 ;  /* 0x0000000055407211 */ /* 0x001fc600078008ff */
[----:B------:R0:W-:Y:S01]  /*3790*/  STL [R1+0xb0], R97 ;  /* 0x0000b06101007387 */ /* 0x0001e20000100800 */
[----:B------:R-:W-:Y:S02]  /*37a0*/  LEA R3, R47, R48, 0x1 ;  /* 0x000000302f037211 */ /* 0x000fe400078e08ff */
[----:B------:R-:W-:Y:S01]  /*37b0*/  LEA.HI.X.SX32 R65, R85, R44, 0x1, P0 ;  /* 0x0000002c55417211 */ /* 0x000fe200000f0eff */
[----:B------:R1:W2:Y:S04]  /*37c0*/  LDG.E.U16 R98, [R60.64] ;  /* 0x000000063c627981 */ /* 0x0002a8000c1e1500 */
[----:B------:R-:W-:Y:S04]  /*37d0*/  STL [R1+0xac], R55 ;  /* 0x0000ac3701007387 */ /* 0x000fe80000100800 */
[----:B0-----:R0:W2:Y:S01]  /*37e0*/  LDG.E.U16 R97, [R62.64] ;  /* 0x000000063e617981 */ /* 0x0010a2000c1e1500 */
[----:B-1----:R-:W-:Y:S01]  /*37f0*/  LEA R60, P0, R89, R0, 0x1 ;  /* 0x00000000593c7211 */ /* 0x002fe200078008ff */
[----:B------:R-:W-:-:S03]  /*3800*/  IMAD R91, R47, 0x2, R3 ;  /* 0x000000022f5b7824 */ /* 0x000fc600078e0203 */
[----:B------:R-:W-:Y:S02]  /*3810*/  LEA.HI.X.SX32 R61, R89, R44, 0x1, P0 ;  /* 0x0000002c593d7211 */ /* 0x000fe400000f0eff */
[----:B0-----:R-:W-:-:S04]  /*3820*/  LEA R62, P1, R90, R0, 0x1 ;  /* 0x000000005a3e7211 */ /* 0x001fc800078208ff */
[----:B------:R-:W-:Y:S01]  /*3830*/  LEA.HI.X.SX32 R63, R90, R44, 0x1, P1 ;  /* 0x0000002c5a3f7211 */ /* 0x000fe200008f0eff */
[----:B------:R-:W-:Y:S01]  /*3840*/  IMAD R73, R47, 0x2, R91 ;  /* 0x000000022f497824 */ /* 0x000fe200078e025b */
[----:B---3--:R-:W-:Y:S04]  /*3850*/  STL [R1+0xa8], R92 ;  /* 0x0000a85c01007387 */ /* 0x008fe80000100800 */
[----:B-----5:R0:W-:Y:S04]  /*3860*/  STL [R1+0xa4], R96 ;  /* 0x0000a46001007387 */ /* 0x0201e80000100800 */
[----:B0-----:R0:W3:Y:S04]  /*3870*/  LDG.E.U16 R96, [R64.64] ;  /* 0x0000000640607981 */ /* 0x0010e8000c1e1500 */
[----:B----4-:R1:W-:Y:S01]  /*3880*/  STL [R1+0xa0], R95 ;  /* 0x0000a05f01007387 */ /* 0x0103e20000100800 */
[----:B0-----:R-:W-:-:S03]  /*3890*/  LEA R64, P0, R91, R0, 0x1 ;  /* 0x000000005b407211 */ /* 0x001fc600078008ff */
[----:B-1----:R0:W4:Y:S01]  /*38a0*/  LDG.E.U16 R95, [R60.64] ;  /* 0x000000063c5f7981 */ /* 0x002122000c1e1500 */
[----:B------:R-:W-:-:S05]  /*38b0*/  LEA.HI.X.SX32 R65, R91, R44, 0x1, P0 ;  /* 0x0000002c5b417211 */ /* 0x000fca00000f0eff */
[----:B------:R1:W5:Y:S04]  /*38c0*/  LDG.E.U16 R91, [R64.64] ;  /* 0x00000006405b7981 */ /* 0x000368000c1e1500 */
[----:B------:R-:W-:Y:S04]  /*38d0*/  STL [R1+0x9c], R93 ;  /* 0x00009c5d01007387 */ /* 0x000fe80000100800 */
[----:B------:R0:W-:Y:S04]  /*38e0*/  STL [R1+0x98], R94 ;  /* 0x0000985e01007387 */ /* 0x0001e80000100800 */
[----:B0-----:R0:W5:Y:S01]  /*38f0*/  LDG.E.U16 R94, [R62.64] ;  /* 0x000000063e5e7981 */ /* 0x001162000c1e1500 */
        /* <DEDUP_REMOVED lines=11> */
[----:B------:R-:W-:Y:S01]  /*39b0*/  IMAD R89, R47, 0x2, R93 ;  /* 0x000000022f597824 */ /* 0x000fe200078e025d */
[-C--:B0-----:R-:W-:Y:S02]  /*39c0*/  LEA R62, P0, R70, R0.reuse, 0x1 ;  /* 0x00000000463e7211 */ /* 0x081fe400078008ff */
[----:B------:R-:W-:Y:S02]  /*39d0*/  LEA R60, P1, R92, R0, 0x1 ;  /* 0x000000005c3c7211 */ /* 0x000fe400078208ff */
[-C--:B------:R-:W-:Y:S02]  /*39e0*/  LEA.HI.X.SX32 R63, R70, R44.reuse, 0x1, P0 ;  /* 0x0000002c463f7211 */ /* 0x080fe400000f0eff */
[----:B------:R-:W-:Y:S02]  /*39f0*/  LEA.HI.X.SX32 R61, R92, R44, 0x1, P1 ;  /* 0x0000002c5c3d7211 */ /* 0x000fe400008f0eff */
[C---:B-1----:R-:W-:Y:S01]  /*3a00*/  LEA R64, P0, R93.reuse, R0, 0x1 ;  /* 0x000000005d407211 */ /* 0x042fe200078008ff */
[----:B------:R0:W5:Y:S03]  /*3a10*/  LDG.E.U16 R101, [R62.64] ;  /* 0x000000063e657981 */ /* 0x000166000c1e1500 */
[----:B------:R-:W-:Y:S01]  /*3a20*/  LEA.HI.X.SX32 R65, R93, R44, 0x1, P0 ;  /* 0x0000002c5d417211 */ /* 0x000fe200000f0eff */
[----:B------:R1:W-:Y:S02]  /*3a30*/  STL [R1+0x94], R69 ;  /* 0x0000944501007387 */ /* 0x0003e40000100800 */
[----:B-1----:R-:W-:-:S05]  /*3a40*/  IMAD R69, R47, 0x2, R89 ;  /* 0x000000022f457824 */ /* 0x002fca00078e0259 */
[C---:B------:R-:W-:Y:S01]  /*3a50*/  LEA R70, R47.reuse, R69, 0x1 ;  /* 0x000000452f467211 */ /* 0x040fe200078e08ff */
[----:B--2---:R1:W-:Y:S04]  /*3a60*/  STL [R1+0x90], R100 ;  /* 0x0000906401007387 */ /* 0x0043e80000100800 */
[----:B------:R-:W-:Y:S01]  /*3a70*/  IMAD R90, R47, 0x2, R70 ;  /* 0x000000022f5a7824 */ /* 0x000fe200078e0246 */
[----:B------:R2:W-:Y:S04]  /*3a80*/  STL [R1+0x8c], R99 ;  /* 0x00008c6301007387 */ /* 0x0005e80000100800 */
[C---:B0-----:R-:W-:Y:S01]  /*3a90*/  LEA R62, P1, R90.reuse, R0, 0x1 ;  /* 0x000000005a3e7211 */ /* 0x041fe200078208ff */
[----:B-1----:R0:W5:Y:S03]  /*3aa0*/  LDG.E.U16 R100, [R60.64] ;  /* 0x000000063c647981 */ /* 0x002166000c1e1500 */
[----:B------:R-:W-:Y:S01]  /*3ab0*/  LEA.HI.X.SX32 R63, R90, R44, 0x1, P1 ;  /* 0x0000002c5a3f7211 */ /* 0x000fe200008f0eff */
[----:B--2---:R1:W2:Y:S01]  /*3ac0*/  LDG.E.U16 R99, [R64.64] ;  /* 0x0000000640637981 */ /* 0x0042a2000c1e1500 */
[----:B0-----:R-:W-:-:S03]  /*3ad0*/  LEA R60, P0, R83, R0, 0x1 ;  /* 0x00000000533c7211 */ /* 0x001fc600078008ff */
[----:B------:R0:W-:Y:S01]  /*3ae0*/  STL [R1+0x88], R98 ;  /* 0x0000886201007387 */ /* 0x0001e20000100800 */
[----:B------:R-:W-:Y:S02]  /*3af0*/  LEA.HI.X.SX32 R61, R83, R44, 0x1, P0 ;  /* 0x0000002c533d7211 */ /* 0x000fe400000f0eff */
[C---:B-1----:R-:W-:Y:S01]  /*3b00*/  LEA R64, P0, R81.reuse, R0, 0x1 ;  /* 0x0000000051407211 */ /* 0x042fe200078008ff */
[----:B------:R1:W-:Y:S03]  /*3b10*/  STL [R1+0x84], R97 ;  /* 0x0000846101007387 */ /* 0x0003e60000100800 */
[----:B------:R-:W-:Y:S01]  /*3b20*/  LEA.HI.X.SX32 R65, R81, R44, 0x1, P0 ;  /* 0x0000002c51417211 */ /* 0x000fe200000f0eff */
[----:B0-----:R0:W2:Y:S04]  /*3b30*/  LDG.E.U16 R98, [R62.64] ;  /* 0x000000063e627981 */ /* 0x0010a8000c1e1500 */
[----:B-1----:R1:W2:Y:S01]  /*3b40*/  LDG.E.U16 R97, [R60.64] ;  /* 0x000000063c617981 */ /* 0x0022a2000c1e1500 */
[----:B0-----:R-:W-:-:S02]  /*3b50*/  LEA R62, P1, R80, R0, 0x1 ;  /* 0x00000000503e7211 */ /* 0x001fc400078208ff */
[----:B-1----:R-:W-:Y:S02]  /*3b60*/  LEA R60, P0, R78, R0, 0x1 ;  /* 0x000000004e3c7211 */ /* 0x002fe400078008ff */
[-C--:B------:R-:W-:Y:S02]  /*3b70*/  LEA.HI.X.SX32 R63, R80, R44.reuse, 0x1, P1 ;  /* 0x0000002c503f7211 */ /* 0x080fe400008f0eff */
[----:B------:R-:W-:Y:S01]  /*3b80*/  LEA.HI.X.SX32 R61, R78, R44, 0x1, P0 ;  /* 0x0000002c4e3d7211 */ /* 0x000fe200000f0eff */
[----:B------:R-:W-:Y:S01]  /*3b90*/  IMAD R90, R47, 0x2, R90 ;  /* 0x000000022f5a7824 */ /* 0x000fe200078e025a */
[----:B---3--:R0:W-:Y:S04]  /*3ba0*/  STL [R1+0x80], R96 ;  /* 0x0000806001007387 */ /* 0x0081e80000100800 */
[----:B0-----:R0:W3:Y:S04]  /*3bb0*/  LDG.E.U16 R96, [R64.64] ;  /* 0x0000000640607981 */ /* 0x0010e8000c1e1500 */
[----:B----4-:R1:W-:Y:S01]  /*3bc0*/  STL [R1+0x7c], R95 ;  /* 0x00007c5f01007387 */ /* 0x0103e20000100800 */
[----:B0-----:R-:W-:-:S03]  /*3bd0*/  LEA R64, P1, R79, R0, 0x1 ;  /* 0x000000004f407211 */ /* 0x001fc600078208ff */
[----:B-1----:R0:W4:Y:S01]  /*3be0*/  LDG.E.U16 R95, [R62.64] ;  /* 0x000000063e5f7981 */ /* 0x002122000c1e1500 */
[----:B------:R-:W-:-:S05]  /*3bf0*/  LEA.HI.X.SX32 R65, R79, R44, 0x1, P1 ;  /* 0x0000002c4f417211 */ /* 0x000fca00008f0eff */
[----:B------:R1:W4:Y:S01]  /*3c00*/  LDG.E.U16 R93, [R64.64] ;  /* 0x00000006405d7981 */ /* 0x000322000c1e1500 */
[----:B0-----:R-:W-:-:S03]  /*3c10*/  LEA R62, P0, R66, R0, 0x1 ;  /* 0x00000000423e7211 */ /* 0x001fc600078008ff */
[----:B-----5:R0:W-:Y:S01]  /*3c20*/  STL [R1+0x78], R94 ;  /* 0x0000785e01007387 */ /* 0x0201e20000100800 */
[----:B------:R-:W-:Y:S02]  /*3c30*/  LEA.HI.X.SX32 R63, R66, R44, 0x1, P0 ;  /* 0x0000002c423f7211 */ /* 0x000fe400000f0eff */
[C---:B------:R-:W-:Y:S01]  /*3c40*/  LEA R66, P0, R67.reuse, R0, 0x1 ;  /* 0x0000000043427211 */ /* 0x040fe200078008ff */
[----:B0-----:R0:W5:Y:S03]  /*3c50*/  LDG.E.U16 R94, [R60.64] ;  /* 0x000000063c5e7981 */ /* 0x001166000c1e1500 */
[----:B------:R-:W-:Y:S01]  /*3c60*/  LEA.HI.X.SX32 R67, R67, R44, 0x1, P0 ;  /* 0x0000002c43437211 */ /* 0x000fe200000f0eff */
[----:B------:R1:W-:Y:S04]  /*3c70*/  STL [R1+0x74], R91 ;  /* 0x0000745b01007387 */ /* 0x0003e80000100800 */
[----:B------:R1:W5:Y:S01]  /*3c80*/  LDG.E.U16 R92, [R62.64] ;  /* 0x000000063e5c7981 */ /* 0x000362000c1e1500 */
[----:B0-----:R-:W-:-:S03]  /*3c90*/  LEA R60, P1, R77, R0, 0x1 ;  /* 0x000000004d3c7211 */ /* 0x001fc600078208ff */
[----:B------:R0:W5:Y:S01]  /*3ca0*/  LDG.E.U16 R83, [R66.64] ;  /* 0x0000000642537981 */ /* 0x000162000c1e1500 */
[----:B------:R-:W-:Y:S02]  /*3cb0*/  LEA.HI.X.SX32 R61, R77, R44, 0x1, P1 ;  /* 0x0000002c4d3d7211 */ /* 0x000fe400008f0eff */
[-C--:B-1----:R-:W-:Y:S02]  /*3cc0*/  LEA R64, P1, R76, R0.reuse, 0x1 ;  /* 0x000000004c407211 */ /* 0x082fe400078208ff */
[----:B------:R-:W-:Y:S01]  /*3cd0*/  LEA R62, P0, R74, R0, 0x1 ;  /* 0x000000004a3e7211 */ /* 0x000fe200078008ff */
[----:B------:R1:W5:Y:S01]  /*3ce0*/  LDG.E.U16 R91, [R60.64] ;  /* 0x000000063c5b7981 */ /* 0x000362000c1e1500 */
[-C--:B------:R-:W-:Y:S02]  /*3cf0*/  LEA.HI.X.SX32 R65, R76, R44.reuse, 0x1, P1 ;  /* 0x0000002c4c417211 */ /* 0x080fe400008f0eff */
[----:B------:R-:W-:Y:S02]  /*3d00*/  LEA.HI.X.SX32 R63, R74, R44, 0x1, P0 ;  /* 0x0000002c4a3f7211 */ /* 0x000fe400000f0eff */
[-C--:B0-----:R-:W-:Y:S01]  /*3d10*/  LEA R66, P0, R73, R0.reuse, 0x1 ;  /* 0x0000000049427211 */ /* 0x081fe200078008ff */
[----:B------:R0:W5:Y:S01]  /*3d20*/  LDG.E.U16 R81, [R64.64] ;  /* 0x0000000640517981 */ /* 0x000162000c1e1500 */
[----:B-1----:R-:W-:-:S03]  /*3d30*/  LEA R60, P1, R75, R0, 0x1 ;  /* 0x000000004b3c7211 */ /* 0x002fc600078208ff */
[----:B------:R1:W5:Y:S01]  /*3d40*/  LDG.E.U16 R80, [R62.64] ;  /* 0x000000063e507981 */ /* 0x000362000c1e1500 */
[-C--:B------:R-:W-:Y:S02]  /*3d50*/  LEA.HI.X.SX32 R61, R75, R44.reuse, 0x1, P1 ;  /* 0x0000002c4b3d7211 */ /* 0x080fe400008f0eff */
[----:B------:R-:W-:-:S03]  /*3d60*/  LEA.HI.X.SX32 R67, R73, R44, 0x1, P0 ;  /* 0x0000002c49437211 */ /* 0x000fc600000f0eff */
[----:B------:R0:W5:Y:S01]  /*3d70*/  LDG.E.U16 R79, [R60.64] ;  /* 0x000000063c4f7981 */ /* 0x000162000c1e1500 */
[----:B-1----:R-:W-:-:S03]  /*3d80*/  LEA R62, P0, R72, R0, 0x1 ;  /* 0x00000000483e7211 */ /* 0x002fc600078008ff */
[----:B------:R1:W5:Y:S01]  /*3d90*/  LDG.E.U16 R78, [R66.64] ;  /* 0x00000006424e7981 */ /* 0x000362000c1e1500 */
[----:B------:R-:W-:Y:S02]  /*3da0*/  LEA.HI.X.SX32 R63, R72, R44, 0x1, P0 ;  /* 0x0000002c483f7211 */ /* 0x000fe400000f0eff */
[----:B0-----:R-:W-:-:S03]  /*3db0*/  LEA R60, P1, R85, R0, 0x1 ;  /* 0x00000000553c7211 */ /* 0x001fc600078208ff */
[----:B------:R0:W5:Y:S01]  /*3dc0*/  LDG.E.U16 R77, [R62.64] ;  /* 0x000000063e4d7981 */ /* 0x000162000c1e1500 */
[----:B------:R-:W-:Y:S02]  /*3dd0*/  LEA R64, P0, R89, R0, 0x1 ;  /* 0x0000000059407211 */ /* 0x000fe400078008ff */
[-C--:B------:R-:W-:Y:S02]  /*3de0*/  LEA.HI.X.SX32 R61, R85, R44.reuse, 0x1, P1 ;  /* 0x0000002c553d7211 */ /* 0x080fe400008f0eff */
[----:B------:R-:W-:-:S03]  /*3df0*/  LEA.HI.X.SX32 R65, R89, R44, 0x1, P0 ;  /* 0x0000002c59417211 */ /* 0x000fc600000f0eff */
[----:B------:R1:W5:Y:S01]  /*3e00*/  LDG.E.U16 R76, [R60.64] ;  /* 0x000000063c4c7981 */ /* 0x000362000c1e1500 */
[----:B0-----:R-:W-:-:S03]  /*3e10*/  LEA R62, P1, R90, R0, 0x1 ;  /* 0x000000005a3e7211 */ /* 0x001fc600078208ff */
[----:B------:R0:W5:Y:S01]  /*3e20*/  LDG.E.U16 R75, [R64.64] ;  /* 0x00000006404b7981 */ /* 0x000162000c1e1500 */
[----:B------:R-:W-:Y:S02]  /*3e30*/  LEA.HI.X.SX32 R63, R90, R44, 0x1, P1 ;  /* 0x0000002c5a3f7211 */ /* 0x000fe400008f0eff */
[----:B-1----:R-:W-:-:S03]  /*3e40*/  LEA R60, P0, R71, R0, 0x1 ;  /* 0x00000000473c7211 */ /* 0x002fc600078008ff */
[----:B------:R1:W5:Y:S01]  /*3e50*/  LDG.E.U16 R74, [R62.64] ;  /* 0x000000063e4a7981 */ /* 0x000362000c1e1500 */
[----:B------:R-:W-:Y:S02]  /*3e60*/  LEA.HI.X.SX32 R61, R71, R44, 0x1, P0 ;  /* 0x0000002c473d7211 */ /* 0x000fe400000f0eff */
[----:B0-----:R-:W-:-:S03]  /*3e70*/  LEA R64, P0, R57, R0, 0x1 ;  /* 0x0000000039407211 */ /* 0x001fc600078008ff */
[----:B------:R0:W5:Y:S01]  /*3e80*/  LDG.E.U16 R73, [R60.64] ;  /* 0x000000063c497981 */ /* 0x000162000c1e1500 */
[----:B------:R-:W-:Y:S02]  /*3e90*/  LEA.HI.X.SX32 R65, R57, R44, 0x1, P0 ;  /* 0x0000002c39417211 */ /* 0x000fe400000f0eff */
[----:B-1----:R-:W-:-:S03]  /*3ea0*/  LEA R62, P1, R58, R0, 0x1 ;  /* 0x000000003a3e7211 */ /* 0x002fc600078208ff */
[----:B------:R1:W5:Y:S01]  /*3eb0*/  LDG.E.U16 R72, [R64.64] ;  /* 0x0000000640487981 */ /* 0x000362000c1e1500 */
[----:B0-----:R-:W-:Y:S02]  /*3ec0*/  LEA R60, P0, R52, R0, 0x1 ;  /* 0x00000000343c7211 */ /* 0x001fe400078008ff */
[-C--:B------:R-:W-:Y:S02]  /*3ed0*/  LEA.HI.X.SX32 R63, R58, R44.reuse, 0x1, P1 ;  /* 0x0000002c3a3f7211 */ /* 0x080fe400008f0eff */
[----:B------:R-:W-:Y:S02]  /*3ee0*/  LEA.HI.X.SX32 R61, R52, R44, 0x1, P0 ;  /* 0x0000002c343d7211 */ /* 0x000fe400000f0eff */
[CC--:B-1----:R-:W-:Y:S01]  /*3ef0*/  LEA R64, P1, R53.reuse, R0.reuse, 0x1 ;  /* 0x0000000035407211 */ /* 0x0c2fe200078208ff */
[----:B------:R0:W5:Y:S01]  /*3f00*/  LDG.E.U16 R71, [R62.64] ;  /* 0x000000063e477981 */ /* 0x000162000c1e1500 */
[C---:B------:R-:W-:Y:S02]  /*3f10*/  LEA R52, P0, R50.reuse, R0, 0x1 ;  /* 0x0000000032347211 */ /* 0x040fe400078008ff */
[-C--:B------:R-:W-:Y:S01]  /*3f20*/  LEA.HI.X.SX32 R65, R53, R44.reuse, 0x1, P1 ;  /* 0x0000002c35417211 */ /* 0x080fe200008f0eff */
[----:B------:R1:W5:Y:S01]  /*3f30*/  LDG.E.U16 R67, [R60.64] ;  /* 0x000000063c437981 */ /* 0x000362000c1e1500 */
[----:B------:R-:W-:-:S02]  /*3f40*/  LEA.HI.X.SX32 R53, R50, R44, 0x1, P0 ;  /* 0x0000002c32357211 */ /* 0x000fc400000f0eff */
[-C--:B------:R-:W-:Y:S01]  /*3f50*/  LEA R50, P0, R54, R0.reuse, 0x1 ;  /* 0x0000000036327211 */ /* 0x080fe200078008ff */
[----:B------:R0:W5:Y:S04]  /*3f60*/  LDG.E.U16 R66, [R64.64] ;  /* 0x0000000640427981 */ /* 0x000168000c1e1500 */
[----:B------:R0:W5:Y:S01]  /*3f70*/  LDG.E.U16 R57, [R52.64] ;  /* 0x0000000634397981 */ /* 0x000162000c1e1500 */
[----:B-1----:R-:W-:-:S04]  /*3f80*/  LEA R60, P1, R51, R0, 0x1 ;  /* 0x00000000333c7211 */ /* 0x002fc800078208ff */
[-C--:B------:R-:W-:Y:S02]  /*3f90*/  LEA.HI.X.SX32 R61, R51, R44.reuse, 0x1, P1 ;  /* 0x0000002c333d7211 */ /* 0x080fe400008f0eff */
[----:B------:R-:W-:Y:S02]  /*3fa0*/  LEA.HI.X.SX32 R51, R54, R44, 0x1, P0 ;  /* 0x0000002c36337211 */ /* 0x000fe400000f0eff */
[C---:B0-----:R-:W-:Y:S01]  /*3fb0*/  LEA R52, P1, R49.reuse, R0, 0x1 ;  /* 0x0000000031347211 */ /* 0x041fe200078208ff */
[----:B------:R0:W5:Y:S03]  /*3fc0*/  LDG.E.U16 R65, [R60.64] ;  /* 0x000000063c417981 */ /* 0x000166000c1e1500 */
[----:B------:R-:W-:Y:S01]  /*3fd0*/  LEA.HI.X.SX32 R53, R49, R44, 0x1, P1 ;  /* 0x0000002c31357211 */ /* 0x000fe200008f0eff */
[----:B------:R-:W-:Y:S01]  /*3fe0*/  STL [R1+0x70], R101 ;  /* 0x0000706501007387 */ /* 0x000fe20000100800 */
[----:B------:R-:W-:-:S03]  /*3ff0*/  LEA R62, P1, R45, R0, 0x1 ;  /* 0x000000002d3e7211 */ /* 0x000fc600078208ff */
[----:B------:R1:W5:Y:S01]  /*4000*/  LDG.E.U16 R64, [R50.64] ;  /* 0x0000000632407981 */ /* 0x000362000c1e1500 */
[----:B0-----:R-:W-:-:S03]  /*4010*/  LEA R60, P0, R48, R0, 0x1 ;  /* 0x00000000303c7211 */ /* 0x001fc600078008ff */
[----:B------:R0:W5:Y:S01]  /*4020*/  LDG.E.U16 R58, [R52.64] ;  /* 0x00000006343a7981 */ /* 0x000162000c1e1500 */
[-C--:B------:R-:W-:Y:S02]  /*4030*/  LEA.HI.X.SX32 R61, R48, R44.reuse, 0x1, P0 ;  /* 0x0000002c303d7211 */ /* 0x080fe400000f0eff */
[----:B------:R-:W-:-:S03]  /*4040*/  LEA.HI.X.SX32 R63, R45, R44, 0x1, P1 ;  /* 0x0000002c2d3f7211 */ /* 0x000fc600008f0eff */
[----:B------:R-:W5:Y:S04]  /*4050*/  LDG.E.U16 R125, [R60.64] ;  /* 0x000000063c7d7981 */ /* 0x000f68000c1e1500 */
[----:B------:R-:W5:Y:S04]  /*4060*/  LDG.E.U16 R124, [R62.64] ;  /* 0x000000063e7c7981 */ /* 0x000f68000c1e1500 */
[----:B------:R-:W-:Y:S04]  /*4070*/  STL [R1+0x6c], R100 ;  /* 0x00006c6401007387 */ /* 0x000fe80000100800 */
[----:B--2---:R-:W-:Y:S04]  /*4080*/  STL [R1+0x68], R99 ;  /* 0x0000686301007387 */ /* 0x004fe80000100800 */
[----:B------:R-:W-:Y:S04]  /*4090*/  STL [R1+0x64], R98 ;  /* 0x0000646201007387 */ /* 0x000fe80000100800 */
[----:B------:R-:W-:Y:S01]  /*40a0*/  STL [R1+0x60], R97 ;  /* 0x0000606101007387 */ /* 0x000fe20000100800 */
[----:B------:R-:W-:-:S04]  /*40b0*/  LEA R48, P0, R55, R0, 0x1 ;  /* 0x0000000037307211 */ /* 0x000fc800078008ff */
[----:B------:R-:W-:Y:S02]  /*40c0*/  LEA.HI.X.SX32 R49, R55, R44, 0x1, P0 ;  /* 0x0000002c37317211 */ /* 0x000fe400000f0eff */
[-C--:B-1----:R-:W-:Y:S02]  /*40d0*/  LEA R50, P0, R59, R0.reuse, 0x1 ;  /* 0x000000003b327211 */ /* 0x082fe400078008ff */
[----:B0-----:R-:W-:Y:S02]  /*40e0*/  LEA R52, P1, R69, R0, 0x1 ;  /* 0x0000000045347211 */ /* 0x001fe400078208ff */
[-C--:B------:R-:W-:Y:S02]  /*40f0*/  LEA.HI.X.SX32 R51, R59, R44.reuse, 0x1, P0 ;  /* 0x0000002c3b337211 */ /* 0x080fe400000f0eff */
[----:B------:R-:W-:-:S03]  /*4100*/  LEA.HI.X.SX32 R53, R69, R44, 0x1, P1 ;  /* 0x0000002c45357211 */ /* 0x000fc600008f0eff */
[----:B------:R-:W2:Y:S04]  /*4110*/  LDG.E.U16 R69, [R50.64] ;  /* 0x0000000632457981 */ /* 0x000ea8000c1e1500 */
[----:B---3--:R-:W-:Y:S04]  /*4120*/  STL [R1+0x5c], R96 ;  /* 0x00005c6001007387 */ /* 0x008fe80000100800 */
[----:B----4-:R-:W-:Y:S04]  /*4130*/  STL [R1+0x58], R95 ;  /* 0x0000585f01007387 */ /* 0x010fe80000100800 */
[----:B-----5:R-:W-:Y:S04]  /*4140*/  STL [R1+0x54], R94 ;  /* 0x0000545e01007387 */ /* 0x020fe80000100800 */
[----:B------:R-:W-:Y:S04]  /*4150*/  STL [R1+0x50], R93 ;  /* 0x0000505d01007387 */ /* 0x000fe80000100800 */
        /* <DEDUP_REMOVED lines=11> */
[----:B------:R0:W-:Y:S04]  /*4210*/  STL [R1+0xaa0], R125 ;  /* 0x000aa07d01007387 */ /* 0x0001e80000100800 */
[----:B0-----:R-:W3:Y:S04]  /*4220*/  LDL.LU R125, [R1+0x230] ;  /* 0x00023000017d7983 */ /* 0x001ee80000300800 */
[----:B------:R-:W-:Y:S04]  /*4230*/  STL [R1+0x20], R73 ;  /* 0x0000204901007387 */ /* 0x000fe80000100800 */
[----:B------:R0:W-:Y:S04]  /*4240*/  STL [R1+0xaa4], R124 ;  /* 0x000aa47c01007387 */ /* 0x0001e80000100800 */
[----:B------:R-:W-:Y:S04]  /*4250*/  STL [R1+0x1c], R72 ;  /* 0x00001c4801007387 */ /* 0x000fe80000100800 */
[----:B0-----:R-:W4:Y:S04]  /*4260*/  LDL.LU R124, [R1+0x23c] ;  /* 0x00023c00017c7983 */ /* 0x001f280000300800 */
[----:B------:R0:W-:Y:S04]  /*4270*/  STL [R1+0x18], R71 ;  /* 0x0000184701007387 */ /* 0x0001e80000100800 */
[----:B0-----:R-:W5:Y:S01]  /*4280*/  LDG.E.U16 R71, [R48.64] ;  /* 0x0000000630477981 */ /* 0x001f62000c1e1500 */
[----:B------:R-:W-:-:S03]  /*4290*/  IMAD R90, R47, 0x2, R90 ;  /* 0x000000022f5a7824 */ /* 0x000fc600078e025a */
[----:B------:R-:W-:Y:S02]  /*42a0*/  STL [R1+0x14], R67 ;  /* 0x0000144301007387 */ /* 0x000fe40000100800 */
[----:B------:R-:W-:-:S04]  /*42b0*/  LEA R54, P0, R90, R0, 0x1 ;  /* 0x000000005a367211 */ /* 0x000fc800078008ff */
[----:B------:R-:W-:-:S05]  /*42c0*/  LEA.HI.X.SX32 R55, R90, R44, 0x1, P0 ;  /* 0x0000002c5a377211 */ /* 0x000fca00000f0eff */
[----:B------:R0:W2:Y:S04]  /*42d0*/  LDG.E.U16 R45, [R54.64] ;  /* 0x00000006362d7981 */ /* 0x0000a8000c1e1500 */
[----:B-----5:R1:W-:Y:S04]  /*42e0*/  STL [R1+0xaa8], R71 ;  /* 0x000aa84701007387 */ /* 0x0203e80000100800 */
[----:B-1----:R-:W5:Y:S04]  /*42f0*/  LDL.LU R71, [R1+0x240] ;  /* 0x0002400001477983 */ /* 0x002f680000300800 */
[----:B------:R-:W-:Y:S04]  /*4300*/  STL [R1+0x10], R66 ;  /* 0x0000104201007387 */ /* 0x000fe80000100800 */
[----:B--2---:R1:W-:Y:S04]  /*4310*/  STL [R1+0xaac], R69 ;  /* 0x000aac4501007387 */ /* 0x0043e80000100800 */
[----:B------:R2:W-:Y:S01]  /*4320*/  STL [R1+0xc], R57 ;  /* 0x00000c3901007387 */ /* 0x0005e20000100800 */
[----:B0-----:R-:W-:-:S03]  /*4330*/  LEA R54, P0, R88, R0, 0x1 ;  /* 0x0000000058367211 */ /* 0x001fc600078008ff */
[----:B-1----:R-:W3:Y:S04]  /*4340*/  LDL.LU R69, [R1+0x1e0] ;  /* 0x0001e00001457983 */ /* 0x002ee80000300800 */
[----:B--2---:R0:W2:Y:S01]  /*4350*/  LDG.E.U16 R57, [R52.64] ;  /* 0x0000000634397981 */ /* 0x0040a2000c1e1500 */
[----:B------:R-:W-:Y:S02]  /*4360*/  LEA.HI.X.SX32 R55, R88, R44, 0x1, P0 ;  /* 0x0000002c58377211 */ /* 0x000fe400000f0eff */
[-C--:B------:R-:W-:Y:S02]  /*4370*/  LEA R48, P1, R87, R0.reuse, 0x1 ;  /* 0x0000000057307211 */ /* 0x080fe400078208ff */
[-C--:B------:R-:W-:Y:S02]  /*4380*/  LEA R50, P3, R84, R0.reuse, 0x1 ;  /* 0x0000000054327211 */ /* 0x080fe400078608ff */
[----:B0-----:R-:W-:-:S02]  /*4390*/  LEA R52, P2, R86, R0, 0x1 ;  /* 0x0000000056347211 */ /* 0x001fc400078408ff */
[-C--:B------:R-:W-:Y:S02]  /*43a0*/  LEA.HI.X.SX32 R49, R87, R44.reuse, 0x1, P1 ;  /* 0x0000002c57317211 */ /* 0x080fe400008f0eff */
[-C--:B------:R-:W-:Y:S02]  /*43b0*/  LEA.HI.X.SX32 R53, R86, R44.reuse, 0x1, P2 ;  /* 0x0000002c56357211 */ /* 0x080fe400010f0eff */
[----:B------:R-:W-:Y:S02]  /*43c0*/  LEA.HI.X.SX32 R51, R84, R44, 0x1, P3 ;  /* 0x0000002c54337211 */ /* 0x000fe400018f0eff */
[CC--:B------:R-:W-:Y:S02]  /*43d0*/  LEA R62, P1, R41.reuse, R0.reuse, 0x1 ;  /* 0x00000000293e7211 */ /* 0x0c0fe400078208ff */
[----:B------:R-:W-:Y:S02]  /*43e0*/  LEA R60, P2, R42, R0, 0x1 ;  /* 0x000000002a3c7211 */ /* 0x000fe400078408ff */
[----:B------:R-:W-:-:S02]  /*43f0*/  LEA.HI.X.SX32 R63, R41, R44, 0x1, P1 ;  /* 0x0000002c293f7211 */ /* 0x000fc400008f0eff */
[----:B------:R-:W-:Y:S02]  /*4400*/  LEA.HI.X.SX32 R61, R42, R44, 0x1, P2 ;  /* 0x0000002c2a3d7211 */ /* 0x000fe400010f0eff */
[CC--:B------:R-:W-:Y:S02]  /*4410*/  LEA R72, P1, R38.reuse, R0.reuse, 0x1 ;  /* 0x0000000026487211 */ /* 0x0c0fe400078208ff */
[C---:B------:R-:W-:Y:S02]  /*4420*/  LEA R66, P2, R39.reuse, R0, 0x1 ;  /* 0x0000000027427211 */ /* 0x040fe400078408ff */
[-C--:B------:R-:W-:Y:S02]  /*4430*/  LEA.HI.X.SX32 R73, R38, R44.reuse, 0x1, P1 ;  /* 0x0000002c26497211 */ /* 0x080fe400008f0eff */
[----:B------:R-:W-:Y:S02]  /*4440*/  LEA.HI.X.SX32 R67, R39, R44, 0x1, P2 ;  /* 0x0000002c27437211 */ /* 0x000fe400010f0eff */
[----:B------:R-:W-:-:S04]  /*4450*/  LEA R76, P1, R34, R0, 0x1 ;  /* 0x00000000224c7211 */ /* 0x000fc800078208ff */
[----:B------:R-:W-:Y:S02]  /*4460*/  LEA.HI.X.SX32 R77, R34, R44, 0x1, P1 ;  /* 0x0000002c224d7211 */ /* 0x000fe400008f0eff */
[----:B------:R-:W-:-:S04]  /*4470*/  LEA R80, P1, R30, R0, 0x1 ;  /* 0x000000001e507211 */ /* 0x000fc800078208ff */
[----:B------:R-:W-:Y:S01]  /*4480*/  LEA.HI.X.SX32 R81, R30, R44, 0x1, P1 ;  /* 0x0000002c1e517211 */ /* 0x000fe200008f0eff */
[----:B--2---:R0:W-:Y:S04]  /*4490*/  STL [R1+0xab0], R57 ;  /* 0x000ab03901007387 */ /* 0x0041e80000100800 */
[----:B------:R-:W-:Y:S04]  /*44a0*/  STL [R1+0x8], R65 ;  /* 0x0000084101007387 */ /* 0x000fe80000100800 */
[----:B0-----:R-:W3:Y:S04]  /*44b0*/  LDL.LU R57, [R1+0x1ec] ;  /* 0x0001ec0001397983 */ /* 0x001ee80000300800 */
[----:B------:R0:W-:Y:S04]  /*44c0*/  STL [R1+0xab4], R45 ;  /* 0x000ab42d01007387 */ /* 0x0001e80000100800 */
[----:B------:R-:W-:Y:S04]  /*44d0*/  STL [R1+0x4], R64 ;  /* 0x0000044001007387 */ /* 0x000fe80000100800 */
[----:B0-----:R-:W3:Y:S04]  /*44e0*/  LDL.LU R45, [R1+0x1f0] ;  /* 0x0001f000012d7983 */ /* 0x001ee80000300800 */
[----:B------:R-:W-:Y:S04]  /*44f0*/  STL [R1], R58 ;  /* 0x0000003a01007387 */ /* 0x000fe80000100800 */
[----:B------:R0:W-:Y:S04]  /*4500*/  STL [R1+0xabc], R54 ;  /* 0x000abc3601007387 */ /* 0x0001e80000100800 */
[----:B0-----:R-:W3:Y:S04]  /*4510*/  LDL.LU R54, [R1+0x24c] ;  /* 0x00024c0001367983 */ /* 0x001ee80000300800 */
[----:B------:R0:W-:Y:S04]  /*4520*/  STL [R1+0xab8], R55 ;  /* 0x000ab83701007387 */ /* 0x0001e80000100800 */
[----:B0-----:R-:W3:Y:S04]  /*4530*/  LDL.LU R55, [R1+0x250] ;  /* 0x0002500001377983 */ /* 0x001ee80000300800 */
[----:B------:R0:W-:Y:S04]  /*4540*/  STL [R1+0xac4], R48 ;  /* 0x000ac43001007387 */ /* 0x0001e80000100800 */
[----:B0-----:R-:W3:Y:S01]  /*4550*/  LDL.LU R48, [R1+0x25c] ;  /* 0x00025c0001307983 */ /* 0x001ee20000300800 */
[----:B------:R-:W-:-:S02]  /*4560*/  LEA R64, P0, R82, R0, 0x1 ;  /* 0x0000000052407211 */ /* 0x000fc400078008ff */
[C---:B------:R-:W-:Y:S02]  /*4570*/  LEA R58, P3, R43.reuse, R0, 0x1 ;  /* 0x000000002b3a7211 */ /* 0x040fe400078608ff */
[-C--:B------:R-:W-:Y:S02]  /*4580*/  LEA.HI.X.SX32 R65, R82, R44.reuse, 0x1, P0 ;  /* 0x0000002c52417211 */ /* 0x080fe400000f0eff */
[----:B------:R-:W-:Y:S02]  /*4590*/  LEA.HI.X.SX32 R59, R43, R44, 0x1, P3 ;  /* 0x0000002c2b3b7211 */ /* 0x000fe400018f0eff */
[CC--:B------:R-:W-:Y:S02]  /*45a0*/  LEA R74, P0, R37.reuse, R0.reuse, 0x1 ;  /* 0x00000000254a7211 */ /* 0x0c0fe400078008ff */
[----:B------:R-:W-:Y:S02]  /*45b0*/  LEA R42, P3, R40, R0, 0x1 ;  /* 0x00000000282a7211 */ /* 0x000fe400078608ff */
[----:B------:R-:W-:-:S02]  /*45c0*/  LEA.HI.X.SX32 R75, R37, R44, 0x1, P0 ;  /* 0x0000002c254b7211 */ /* 0x000fc400000f0eff */
[----:B------:R-:W-:Y:S02]  /*45d0*/  LEA.HI.X.SX32 R43, R40, R44, 0x1, P3 ;  /* 0x0000002c282b7211 */ /* 0x000fe400018f0eff */
[-C--:B------:R-:W-:Y:S02]  /*45e0*/  LEA R78, P0, R33, R0.reuse, 0x1 ;  /* 0x00000000214e7211 */ /* 0x080fe400078008ff */
[-C--:B------:R-:W-:Y:S02]  /*45f0*/  LEA R40, P2, R35, R0.reuse, 0x1 ;  /* 0x0000000023287211 */ /* 0x080fe400078408ff */
[----:B------:R-:W-:Y:S02]  /*4600*/  LEA R38, P3, R36, R0, 0x1 ;  /* 0x0000000024267211 */ /* 0x000fe400078608ff */
[-C--:B------:R-:W-:Y:S02]  /*4610*/  LEA.HI.X.SX32 R79, R33, R44.reuse, 0x1, P0 ;  /* 0x0000002c214f7211 */ /* 0x080fe400000f0eff */
        /* <DEDUP_REMOVED lines=10> */
[-C--:B------:R-:W-:Y:S02]  /*46c0*/  LEA R32, P2, R27, R0.reuse, 0x1 ;  /* 0x000000001b207211 */ /* 0x080fe400078408ff */
[----:B------:R-:W-:Y:S02]  /*46d0*/  LEA R30, P3, R28, R0, 0x1 ;  /* 0x000000001c1e7211 */ /* 0x000fe400078608ff */
[----:B------:R-:W-:-:S02]  /*46e0*/  LEA R47, R47, R90, 0x1 ;  /* 0x0000005a2f2f7211 */ /* 0x000fc400078e08ff */
[-C--:B------:R-:W-:Y:S02]  /*46f0*/  LEA.HI.X.SX32 R87, R25, R44.reuse, 0x1, P0 ;  /* 0x0000002c19577211 */ /* 0x080fe400000f0eff */
[-C--:B------:R-:W-:Y:S02]  /*4700*/  LEA.HI.X.SX32 R85, R26, R44.reuse, 0x1, P1 ;  /* 0x0000002c1a557211 */ /* 0x080fe400008f0eff */
[-C--:B------:R-:W-:Y:S02]  /*4710*/  LEA.HI.X.SX32 R33, R27, R44.reuse, 0x1, P2 ;  /* 0x0000002c1b217211 */ /* 0x080fe400010f0eff */
[----:B------:R-:W-:Y:S02]  /*4720*/  LEA.HI.X.SX32 R31, R28, R44, 0x1, P3 ;  /* 0x0000002c1c1f7211 */ /* 0x000fe400018f0eff */
[-C--:B------:R-:W-:Y:S02]  /*4730*/  LEA R90, P0, R21, R0.reuse, 0x1 ;  /* 0x00000000155a7211 */ /* 0x080fe400078008ff */
[----:B------:R-:W-:-:S02]  /*4740*/  LEA R88, P1, R22, R0, 0x1 ;  /* 0x0000000016587211 */ /* 0x000fc400078208ff */
[-C--:B------:R-:W-:Y:S02]  /*4750*/  LEA R28, P2, R23, R0.reuse, 0x1 ;  /* 0x00000000171c7211 */ /* 0x080fe400078408ff */
[----:B------:R-:W-:Y:S02]  /*4760*/  LEA R26, P3, R24, R0, 0x1 ;  /* 0x00000000181a7211 */ /* 0x000fe400078608ff */
[-C--:B------:R-:W-:Y:S02]  /*4770*/  LEA.HI.X.SX32 R91, R21, R44.reuse, 0x1, P0 ;  /* 0x0000002c155b7211 */ /* 0x080fe400000f0eff */
[-C--:B------:R-:W-:Y:S02]  /*4780*/  LEA.HI.X.SX32 R89, R22, R44.reuse, 0x1, P1 ;  /* 0x0000002c16597211 */ /* 0x080fe400008f0eff */
[-C--:B------:R-:W-:Y:S02]  /*4790*/  LEA.HI.X.SX32 R29, R23, R44.reuse, 0x1, P2 ;  /* 0x0000002c171d7211 */ /* 0x080fe400010f0eff */
[----:B------:R-:W-:-:S02]  /*47a0*/  LEA.HI.X.SX32 R27, R24, R44, 0x1, P3 ;  /* 0x0000002c181b7211 */ /* 0x000fc400018f0eff */
[-C--:B------:R-:W-:Y:S02]  /*47b0*/  LEA R94, P0, R17, R0.reuse, 0x1 ;  /* 0x00000000115e7211 */ /* 0x080fe400078008ff */
[-C--:B------:R-:W-:Y:S02]  /*47c0*/  LEA R92, P1, R18, R0.reuse, 0x1 ;  /* 0x00000000125c7211 */ /* 0x080fe400078208ff */
[-C--:B------:R-:W-:Y:S02]  /*47d0*/  LEA R24, P2, R19, R0.reuse, 0x1 ;  /* 0x0000000013187211 */ /* 0x080fe400078408ff */
[----:B------:R-:W-:Y:S02]  /*47e0*/  LEA R22, P3, R20, R0, 0x1 ;  /* 0x0000000014167211 */ /* 0x000fe400078608ff */
[-C--:B------:R-:W-:Y:S02]  /*47f0*/  LEA.HI.X.SX32 R95, R17, R44.reuse, 0x1, P0 ;  /* 0x0000002c115f7211 */ /* 0x080fe400000f0eff */
[----:B------:R-:W-:-:S02]  /*4800*/  LEA.HI.X.SX32 R93, R18, R44, 0x1, P1 ;  /* 0x0000002c125d7211 */ /* 0x000fc400008f0eff */
[-C--:B------:R-:W-:Y:S02]  /*4810*/  LEA.HI.X.SX32 R25, R19, R44.reuse, 0x1, P2 ;  /* 0x0000002c13197211 */ /* 0x080fe400010f0eff */
[----:B------:R-:W-:Y:S02]  /*4820*/  LEA.HI.X.SX32 R23, R20, R44, 0x1, P3 ;  /* 0x0000002c14177211 */ /* 0x000fe400018f0eff */
[-C--:B------:R-:W-:Y:S02]  /*4830*/  LEA R98, P0, R13, R0.reuse, 0x1 ;  /* 0x000000000d627211 */ /* 0x080fe400078008ff */
[-C--:B------:R-:W-:Y:S02]  /*4840*/  LEA R96, P1, R14, R0.reuse, 0x1 ;  /* 0x000000000e607211 */ /* 0x080fe400078208ff */
[-C--:B------:R-:W-:Y:S02]  /*4850*/  LEA R20, P2, R15, R0.reuse, 0x1 ;  /* 0x000000000f147211 */ /* 0x080fe400078408ff */
[----:B------:R-:W-:-:S02]  /*4860*/  LEA R18, P3, R16, R0, 0x1 ;  /* 0x0000000010127211 */ /* 0x000fc400078608ff */
        /* <DEDUP_REMOVED lines=15> */
[----:B------:R-:W-:Y:S01]  /*4960*/  LEA R104, P1, R6, R0, 0x1 ;  /* 0x0000000006687211 */ /* 0x000fe200078208ff */
[----:B------:R0:W-:Y:S01]  /*4970*/  STL [R1+0xac0], R49 ;  /* 0x000ac03101007387 */ /* 0x0001e20000100800 */
[-C--:B------:R-:W-:Y:S02]  /*4980*/  LEA.HI.X.SX32 R107, R105, R44.reuse, 0x1, P0 ;  /* 0x0000002c696b7211 */ /* 0x080fe400000f0eff */
[----:B------:R-:W-:-:S02]  /*4990*/  LEA.HI.X.SX32 R13, R7, R44, 0x1, P2 ;  /* 0x0000002c070d7211 */ /* 0x000fc400010f0eff */
[-C--:B------:R-:W-:Y:S02]  /*49a0*/  LEA.HI.X.SX32 R11, R8, R44.reuse, 0x1, P3 ;  /* 0x0000002c080b7211 */ /* 0x080fe400018f0eff */
[----:B------:R-:W-:Y:S02]  /*49b0*/  LEA.HI.X.SX32 R105, R6, R44, 0x1, P1 ;  /* 0x0000002c06697211 */ /* 0x000fe400008f0eff */
[-C--:B------:R-:W-:Y:S01]  /*49c0*/  LEA R110, P0, R111, R0.reuse, 0x1 ;  /* 0x000000006f6e7211 */ /* 0x080fe200078008ff */
[----:B0-----:R-:W2:Y:S01]  /*49d0*/  LDL.LU R49, [R1+0x1fc] ;  /* 0x0001fc0001317983 */ /* 0x001ea20000300800 */
[-C--:B------:R-:W-:Y:S02]  /*49e0*/  LEA R8, P2, R112, R0.reuse, 0x1 ;  /* 0x0000000070087211 */ /* 0x080fe400078408ff */
[-C--:B------:R-:W-:Y:S01]  /*49f0*/  LEA R108, P1, R109, R0.reuse, 0x1 ;  /* 0x000000006d6c7211 */ /* 0x080fe200078208ff */
[----:B------:R-:W-:Y:S01]  /*4a00*/  STL [R1+0xacc], R52 ;  /* 0x000acc3401007387 */ /* 0x000fe20000100800 */
[----:B------:R-:W-:-:S03]  /*4a10*/  LEA R6, P3, R5, R0, 0x1 ;  /* 0x0000000005067211 */ /* 0x000fc600078608ff */
[----:B------:R-:W-:Y:S01]  /*4a20*/  STL [R1+0xac8], R53 ;  /* 0x000ac83501007387 */ /* 0x000fe20000100800 */
[-C--:B------:R-:W-:Y:S02]  /*4a30*/  LEA.HI.X.SX32 R111, R111, R44.reuse, 0x1, P0 ;  /* 0x0000002c6f6f7211 */ /* 0x080fe400000f0eff */
[-C--:B------:R-:W-:Y:S01]  /*4a40*/  LEA.HI.X.SX32 R9, R112, R44.reuse, 0x1, P2 ;  /* 0x0000002c70097211 */ /* 0x080fe200010f0eff */
[----:B------:R-:W-:Y:S01]  /*4a50*/  STL [R1+0xad4], R50 ;  /* 0x000ad43201007387 */ /* 0x000fe20000100800 */
[-C--:B------:R-:W-:Y:S02]  /*4a60*/  LEA.HI.X.SX32 R109, R109, R44.reuse, 0x1, P1 ;  /* 0x0000002c6d6d7211 */ /* 0x080fe400008f0eff */
[----:B------:R-:W-:Y:S01]  /*4a70*/  LEA.HI.X.SX32 R7, R5, R44, 0x1, P3 ;  /* 0x0000002c05077211 */ /* 0x000fe200018f0eff */
[----:B------:R-:W-:Y:S01]  /*4a80*/  STL [R1+0xad0], R51 ;  /* 0x000ad03301007387 */ /* 0x000fe20000100800 */
[-C--:B------:R-:W-:Y:S02]  /*4a90*/  LEA R112, P0, R113, R0.reuse, 0x1 ;  /* 0x0000000071707211 */ /* 0x080fe400078008ff */
[-C--:B------:R-:W-:Y:S01]  /*4aa0*/  LEA R114, P1, R2, R0.reuse, 0x1 ;  /* 0x0000000002727211 */ /* 0x080fe200078208ff */
[----:B------:R-:W-:Y:S01]  /*4ab0*/  STL [R1+0xadc], R64 ;  /* 0x000adc4001007387 */ /* 0x000fe20000100800 */
[----:B------:R-:W-:-:S02]  /*4ac0*/  LEA R118, P3, R4, R0, 0x1 ;  /* 0x0000000004767211 */ /* 0x000fc400078608ff */
[----:B------:R-:W-:Y:S01]  /*4ad0*/  LEA R116, P2, R3, R0, 0x1 ;  /* 0x0000000003747211 */ /* 0x000fe200078408ff */
[----:B------:R-:W-:Y:S01]  /*4ae0*/  STL [R1+0xad8], R65 ;  /* 0x000ad84101007387 */ /* 0x000fe20000100800 */
[----:B------:R-:W-:-:S03]  /*4af0*/  LEA.HI.X.SX32 R113, R113, R44, 0x1, P0 ;  /* 0x0000002c71717211 */ /* 0x000fc600000f0eff */
[----:B------:R-:W-:Y:S01]  /*4b00*/  STL [R1+0xae4], R62 ;  /* 0x000ae43e01007387 */ /* 0x000fe20000100800 */
[----:B------:R-:W-:-:S03]  /*4b10*/  LEA.HI.X.SX32 R115, R2, R44, 0x1, P1 ;  /* 0x0000002c02737211 */ /* 0x000fc600008f0eff */
[----:B------:R-:W-:Y:S01]  /*4b20*/  STL [R1+0xae0], R63 ;  /* 0x000ae03f01007387 */ /* 0x000fe20000100800 */
[----:B------:R-:W-:Y:S02]  /*4b30*/  LEA.HI.X.SX32 R119, R4, R44, 0x1, P3 ;  /* 0x0000002c04777211 */ /* 0x000fe400018f0eff */
[----:B------:R-:W-:Y:S01]  /*4b40*/  LEA R120, P0, R56, R0, 0x1 ;  /* 0x0000000038787211 */ /* 0x000fe200078008ff */
[----:B------:R-:W-:Y:S01]  /*4b50*/  STL [R1+0xaec], R60 ;  /* 0x000aec3c01007387 */ /* 0x000fe20000100800 */
[----:B------:R-:W-:Y:S02]  /*4b60*/  LEA.HI.X.SX32 R117, R3, R44, 0x1, P2 ;  /* 0x0000002c03757211 */ /* 0x000fe400010f0eff */
[-C--:B------:R-:W-:Y:S01]  /*4b70*/  LEA R4, P1, R68, R0.reuse, 0x1 ;  /* 0x0000000044047211 */ /* 0x080fe200078208ff */
[----:B------:R0:W-:Y:S01]  /*4b80*/  STL [R1+0xae8], R61 ;  /* 0x000ae83d01007387 */ /* 0x0001e20000100800 */
[-C--:B------:R-:W-:Y:S02]  /*4b90*/  LEA R2, P2, R70, R0.reuse, 0x1 ;  /* 0x0000000046027211 */ /* 0x080fe400078408ff */
[----:B------:R-:W-:-:S02]  /*4ba0*/  LEA R122, P3, R47, R0, 0x1 ;  /* 0x000000002f7a7211 */ /* 0x000fc400078608ff */
[-C--:B------:R-:W-:Y:S01]  /*4bb0*/  LEA.HI.X.SX32 R121, R56, R44.reuse, 0x1, P0 ;  /* 0x0000002c38797211 */ /* 0x080fe200000f0eff */
[----:B0-----:R-:W2:Y:S01]  /*4bc0*/  LDL.LU R61, [R1+0x200] ;  /* 0x00020000013d7983 */ /* 0x001ea20000300800 */
[----:B------:R-:W-:-:S03]  /*4bd0*/  LEA.HI.X.SX32 R5, R68, R44, 0x1, P1 ;  /* 0x0000002c44057211 */ /* 0x000fc600008f0eff */
[----:B------:R0:W-:Y:S01]  /*4be0*/  STL [R1+0xaf0], R59 ;  /* 0x000af03b01007387 */ /* 0x0001e20000100800 */
[----:B------:R-:W-:-:S03]  /*4bf0*/  LEA.HI.X.SX32 R3, R70, R44, 0x1, P2 ;  /* 0x0000002c46037211 */ /* 0x000fc600010f0eff */
[----:B-----5:R1:W-:Y:S04]  /*4c00*/  STS.U16 [R46+0x3000], R71 ;  /* 0x003000472e007388 */ /* 0x0203e80000000400 */
[----:B0-----:R-:W5:Y:S04]  /*4c10*/  LDL.LU R59, [R1+0x20c] ;  /* 0x00020c00013b7983 */ /* 0x001f680000300800 */
[----:B------:R-:W5:Y:S04]  /*4c20*/  LDL.LU R0, [R1+0x210] ;  /* 0x0002100001007983 */ /* 0x000f680000300800 */
[----:B------:R-:W5:Y:S04]  /*4c30*/  LDL.LU R56, [R1+0x21c] ;  /* 0x00021c0001387983 */ /* 0x000f680000300800 */
[----:B------:R-:W5:Y:S04]  /*4c40*/  LDL.LU R68, [R1+0x220] ;  /* 0x0002200001447983 */ /* 0x000f680000300800 */
[----:B------:R-:W5:Y:S04]  /*4c50*/  LDL.LU R70, [R1+0x22c] ;  /* 0x00022c0001467983 */ /* 0x000f680000300800 */
[----:B-1----:R-:W5:Y:S04]  /*4c60*/  LDL.LU R71, [R1+0x1dc] ;  /* 0x0001dc0001477983 */ /* 0x002f680000300800 */
[----:B------:R-:W5:Y:S04]  /*4c70*/  LDL.LU R60, [R1+0x1d0] ;  /* 0x0001d000013c7983 */ /* 0x000f680000300800 */
        /* <DEDUP_REMOVED lines=8> */
[----:B----4-:R-:W-:Y:S04]  /*4d00*/  STS.U16 [R46+0x4000], R124 ;  /* 0x0040007c2e007388 */ /* 0x010fe80000000400 */
[----:B---3--:R-:W-:Y:S04]  /*4d10*/  STS.U16 [R46+0x5000], R125 ;  /* 0x0050007d2e007388 */ /* 0x008fe80000000400 */
[----:B------:R-:W-:Y:S04]  /*4d20*/  STS.U16 [R46+0x2000], R54 ;  /* 0x002000362e007388 */ /* 0x000fe80000000400 */
[----:B------:R-:W-:Y:S04]  /*4d30*/  STS.U16 [R46+0x1000], R55 ;  /* 0x001000372e007388 */ /* 0x000fe80000000400 */
[----:B------:R0:W-:Y:S04]  /*4d40*/  STS.U16 [R46], R48 ;  /* 0x000000302e007388 */ /* 0x0001e80000000400 */
[----:B0-----:R-:W3:Y:S04]  /*4d50*/  LDL.LU R48, [R1+0x18c] ;  /* 0x00018c0001307983 */ /* 0x001ee80000300800 */
[----:B------:R-:W4:Y:S04]  /*4d60*/  LDL.LU R55, [R1+0x180] ;  /* 0x0001800001377983 */ /* 0x000f280000300800 */
[----:B------:R-:W4:Y:S04]  /*4d70*/  LDL.LU R124, [R1+0x17c] ;  /* 0x00017c00017c7983 */ /* 0x000f280000300800 */
[----:B------:R-:W4:Y:S04]  /*4d80*/  LDL.LU R54, [R1+0x170] ;  /* 0x0001700001367983 */ /* 0x000f280000300800 */
[----:B------:R-:W4:Y:S04]  /*4d90*/  LDL.LU R125, [R1+0x16c] ;  /* 0x00016c00017d7983 */ /* 0x000f280000300800 */
[----:B------:R-:W-:Y:S04]  /*4da0*/  STS.U16 [R46+0xd000], R45 ;  /* 0x00d0002d2e007388 */ /* 0x000fe80000000400 */
[----:B------:R-:W-:Y:S04]  /*4db0*/  STS.U16 [R46+0xe000], R57 ;  /* 0x00e000392e007388 */ /* 0x000fe80000000400 */
[----:B------:R-:W-:Y:S04]  /*4dc0*/  STS.U16 [R46+0xf000], R69 ;  /* 0x00f000452e007388 */ /* 0x000fe80000000400 */
[----:B--2---:R0:W-:Y:S04]  /*4dd0*/  STS.U16 [R46+0xc000], R49 ;  /* 0x00c000312e007388 */ /* 0x0041e80000000400 */
[----:B0-----:R-:W2:Y:S04]  /*4de0*/  LDL.LU R49, [R1+0x160] ;  /* 0x0001600001317983 */ /* 0x001ea80000300800 */
[----:B------:R-:W2:Y:S04]  /*4df0*/  LDL.LU R45, [R1+0x15c] ;  /* 0x00015c00012d7983 */ /* 0x000ea80000300800 */
[----:B------:R-:W2:Y:S04]  /*4e00*/  LDL.LU R57, [R1+0x150] ;  /* 0x0001500001397983 */ /* 0x000ea80000300800 */
[----:B------:R-:W2:Y:S04]  /*4e10*/  LDL.LU R69, [R1+0x14c] ;  /* 0x00014c0001457983 */ /* 0x000ea80000300800 */
[----:B------:R-:W-:Y:S04]  /*4e20*/  STS.U16 [R46+0xb000], R61 ;  /* 0x00b0003d2e007388 */ /* 0x000fe80000000400 */
[----:B-----5:R-:W-:Y:S04]  /*4e30*/  STS.U16 [R46+0xa000], R59 ;  /* 0x00a0003b2e007388 */ /* 0x020fe80000000400 */
[----:B------:R-:W-:Y:S04]  /*4e40*/  STS.U16 [R46+0x9000], R0 ;  /* 0x009000002e007388 */ /* 0x000fe80000000400 */
[----:B------:R-:W-:Y:S04]  /*4e50*/  STS.U16 [R46+0x8000], R56 ;  /* 0x008000382e007388 */ /* 0x000fe80000000400 */
[----:B------:R-:W-:Y:S04]  /*4e60*/  STS.U16 [R46+0x7000], R68 ;  /* 0x007000442e007388 */ /* 0x000fe80000000400 */
[----:B------:R-:W-:Y:S04]  /*4e70*/  STS.U16 [R46+0x6000], R70 ;  /* 0x006000462e007388 */ /* 0x000fe80000000400 */
[----:B------:R0:W-:Y:S04]  /*4e80*/  STS.U16 [R46+0x10000], R71 ;  /* 0x010000472e007388 */ /* 0x0001e80000000400 */
[----:B0-----:R-:W5:Y:S04]  /*4e90*/  LDL.LU R71, [R1+0x140] ;  /* 0x0001400001477983 */ /* 0x001f680000300800 */
[----:B---3--:R-:W-:Y:S04]  /*4ea0*/  STS.U16 [R46+0x1a000], R48 ;  /* 0x01a000302e007388 */ /* 0x008fe80000000400 */
[----:B----4-:R0:W-:Y:S04]  /*4eb0*/  STS.U16 [R46+0x1c000], R124 ;  /* 0x01c0007c2e007388 */ /* 0x0101e80000000400 */
[----:B0-----:R-:W3:Y:S04]  /*4ec0*/  LDL.LU R124, [R1+0x134] ;  /* 0x00013400017c7983 */ /* 0x001ee80000300800 */
[----:B------:R-:W4:Y:S04]  /*4ed0*/  LDL.LU R70, [R1+0x128] ;  /* 0x0001280001467983 */ /* 0x000f280000300800 */
[----:B------:R-:W4:Y:S04]  /*4ee0*/  LDL.LU R68, [R1+0x11c] ;  /* 0x00011c0001447983 */ /* 0x000f280000300800 */
[----:B------:R-:W4:Y:S04]  /*4ef0*/  LDL.LU R56, [R1+0x110] ;  /* 0x0001100001387983 */ /* 0x000f280000300800 */
[----:B------:R-:W4:Y:S04]  /*4f00*/  LDL.LU R0, [R1+0x104] ;  /* 0x0001040001007983 */ /* 0x000f280000300800 */
[----:B------:R-:W4:Y:S04]  /*4f10*/  LDL.LU R59, [R1+0xf8] ;  /* 0x0000f800013b7983 */ /* 0x000f280000300800 */
[----:B------:R-:W4:Y:S04]  /*4f20*/  LDL.LU R61, [R1+0xec] ;  /* 0x0000ec00013d7983 */ /* 0x000f280000300800 */
[----:B------:R0:W-:Y:S04]  /*4f30*/  STS.U16 [R46+0x1b000], R55 ;  /* 0x01b000372e007388 */ /* 0x0001e80000000400 */
[----:B------:R-:W4:Y:S04]  /*4f40*/  LDL.LU R48, [R1+0xe0] ;  /* 0x0000e00001307983 */ /* 0x000f280000300800 */
[----:B------:R1:W-:Y:S04]  /*4f50*/  STS.U16 [R46+0x1d000], R54 ;  /* 0x01d000362e007388 */ /* 0x0003e80000000400 */
[----:B0-----:R-:W4:Y:S04]  /*4f60*/  LDL.LU R55, [R1+0xd4] ;  /* 0x0000d40001377983 */ /* 0x001f280000300800 */
[----:B------:R0:W-:Y:S04]  /*4f70*/  STS.U16 [R46+0x1e000], R125 ;  /* 0x01e0007d2e007388 */ /* 0x0001e80000000400 */
[----:B-1----:R-:W4:Y:S04]  /*4f80*/  LDL.LU R54, [R1+0xc8] ;  /* 0x0000c80001367983 */ /* 0x002f280000300800 */
[----:B0-----:R-:W4:Y:S04]  /*4f90*/  LDL.LU R125, [R1+0xbc] ;  /* 0x0000bc00017d7983 */ /* 0x001f280000300800 */
[----:B------:R-:W-:Y:S04]  /*4fa0*/  STS.U16 [R46+0x11000], R60 ;  /* 0x0110003c2e007388 */ /* 0x000fe80000000400 */
        /* <DEDUP_REMOVED lines=13> */
[----:B------:R-:W2:Y:S04]  /*5080*/  LDL.LU R65, [R1+0x94] ;  /* 0x0000940001417983 */ /* 0x000ea80000300800 */
[----:B------:R-:W2:Y:S04]  /*5090*/  LDL.LU R64, [R1+0x90] ;  /* 0x0000900001407983 */ /* 0x000ea80000300800 */
[----:B------:R-:W2:Y:S04]  /*50a0*/  LDL.LU R51, [R1+0x8c] ;  /* 0x00008c0001337983 */ /* 0x000ea80000300800 */
[----:B------:R-:W2:Y:S04]  /*50b0*/  LDL.LU R50, [R1+0x88] ;  /* 0x0000880001327983 */ /* 0x000ea80000300800 */
[----:B------:R-:W2:Y:S04]  /*50c0*/  LDL.LU R53, [R1+0x84] ;  /* 0x0000840001357983 */ /* 0x000ea80000300800 */
[----:B------:R0:W-:Y:S04]  /*50d0*/  STS.U16 [R46+0x1f000], R49 ;  /* 0x01f000312e007388 */ /* 0x0001e80000000400 */
[----:B------:R-:W2:Y:S04]  /*50e0*/  LDL.LU R52, [R1+0x80] ;  /* 0x0000800001347983 */ /* 0x000ea80000300800 */
[----:B------:R1:W-:Y:S04]  /*50f0*/  STS.U16 [R46+0x21000], R57 ;  /* 0x021000392e007388 */ /* 0x0003e80000000400 */
[----:B0-----:R-:W2:Y:S04]  /*5100*/  LDL.LU R49, [R1+0x7c] ;  /* 0x00007c0001317983 */ /* 0x001ea80000300800 */
[----:B------:R0:W-:Y:S04]  /*5110*/  STS.U16 [R46+0x22000], R69 ;  /* 0x022000452e007388 */ /* 0x0001e80000000400 */
[----:B-1----:R-:W2:Y:S04]  /*5120*/  LDL.LU R57, [R1+0x78] ;  /* 0x0000780001397983 */ /* 0x002ea80000300800 */
[----:B0-----:R-:W2:Y:S04]  /*5130*/  LDL.LU R69, [R1+0x74] ;  /* 0x0000740001457983 */ /* 0x001ea80000300800 */
[----:B-----5:R0:W-:Y:S04]  /*5140*/  STS.U16 [R46+0x23000], R71 ;  /* 0x023000472e007388 */ /* 0x0201e80000000400 */
[----:B0-----:R-:W5:Y:S04]  /*5150*/  LDL.LU R71, [R1+0x70] ;  /* 0x0000700001477983 */ /* 0x001f680000300800 */
[----:B---3--:R0:W-:Y:S04]  /*5160*/  STS.U16 [R46+0x24000], R124 ;  /* 0x0240007c2e007388 */ /* 0x0081e80000000400 */
[----:B0-----:R-:W3:Y:S04]  /*5170*/  LDL.LU R124, [R1+0x6c] ;  /* 0x00006c00017c7983 */ /* 0x001ee80000300800 */
[----:B----4-:R0:W-:Y:S04]  /*5180*/  STS.U16 [R46+0x2b000], R48 ;  /* 0x02b000302e007388 */ /* 0x0101e80000000400 */
[----:B------:R1:W-:Y:S04]  /*5190*/  STS.U16 [R46+0x2c000], R55 ;  /* 0x02c000372e007388 */ /* 0x0003e80000000400 */
[----:B0-----:R-:W4:Y:S04]  /*51a0*/  LDL.LU R48, [R1+0x68] ;  /* 0x0000680001307983 */ /* 0x001f280000300800 */
[----:B------:R0:W-:Y:S04]  /*51b0*/  STS.U16 [R46+0x2d000], R54 ;  /* 0x02d000362e007388 */ /* 0x0001e80000000400 */
[----:B-1----:R-:W4:Y:S04]  /*51c0*/  LDL.LU R55, [R1+0x64] ;  /* 0x0000640001377983 */ /* 0x002f280000300800 */
[----:B------:R1:W-:Y:S04]  /*51d0*/  STS.U16 [R46+0x2e000], R125 ;  /* 0x02e0007d2e007388 */ /* 0x0003e80000000400 */
[----:B0-----:R-:W4:Y:S04]  /*51e0*/  LDL.LU R54, [R1+0x2b4] ;  /* 0x0002b40001367983 */ /* 0x001f280000300800 */
[----:B-1----:R-:W4:Y:S01]  /*51f0*/  LDL.LU R125, [R1+0x2b0] ;  /* 0x0002b000017d7983 */ /* 0x002f220000300800 */
[----:B------:R-:W-:-:S03]  /*5200*/  LEA.HI.X.SX32 R123, R47, R44, 0x1, P3 ;  /* 0x0000002c2f7b7211 */ /* 0x000fc600018f0eff */
[----:B------:R-:W-:Y:S04]  /*5210*/  STS.U16 [R46+0x25000], R70 ;  /* 0x025000462e007388 */ /* 0x000fe80000000400 */
[----:B------:R-:W-:Y:S04]  /*5220*/  STS.U16 [R46+0x26000], R68 ;  /* 0x026000442e007388 */ /* 0x000fe80000000400 */
[----:B------:R-:W-:Y:S04]  /*5230*/  STS.U16 [R46+0x27000], R56 ;  /* 0x027000382e007388 */ /* 0x000fe80000000400 */
[----:B------:R0:W-:Y:S04]  /*5240*/  STS.U16 [R46+0x28000], R0 ;  /* 0x028000002e007388 */ /* 0x0001e80000000400 */
[----:B------:R-:W-:Y:S01]  /*5250*/  STS.U16 [R46+0x29000], R59 ;  /* 0x0290003b2e007388 */ /* 0x000fe20000000400 */
[----:B0-----:R-:W-:-:S03]  /*5260*/  LOP3.LUT R0, R46, 0x20, RZ, 0x3c, !PT ;  /* 0x000000202e007812 */ /* 0x001fc600078e3cff */
        /* <DEDUP_REMOVED lines=9> */
[----:B------:R-:W-:Y:S04]  /*5300*/  STS.U16 [R46+0x30000], R60 ;  /* 0x0300003c2e007388 */ /* 0x000fe80000000400 */
[----:B------:R-:W-:Y:S04]  /*5310*/  STS.U16 [R46+0x31000], R63 ;  /* 0x0310003f2e007388 */ /* 0x000fe80000000400 */
[----:B------:R-:W-:Y:S04]  /*5320*/  STS.U16 [R46+0x32000], R62 ;  /* 0x0320003e2e007388 */ /* 0x000fe80000000400 */
[----:B------:R-:W-:Y:S04]  /*5330*/  STS.U16 [R46+0x33000], R65 ;  /* 0x033000412e007388 */ /* 0x000fe80000000400 */
[----:B------:R0:W-:Y:S04]  /*5340*/  STS.U16 [R46+0x3a000], R57 ;  /* 0x03a000392e007388 */ /* 0x0001e80000000400 */
[----:B------:R-:W-:Y:S04]  /*5350*/  STS.U16 [R46+0x34000], R64 ;  /* 0x034000402e007388 */ /* 0x000fe80000000400 */
[----:B------:R1:W-:Y:S04]  /*5360*/  STS.U16 [R46+0x3b000], R69 ;  /* 0x03b000452e007388 */ /* 0x0003e80000000400 */
[----:B0-----:R-:W2:Y:S04]  /*5370*/  LDL.LU R57, [R1+0x284] ;  /* 0x0002840001397983 */ /* 0x001ea80000300800 */
[----:B------:R-:W-:Y:S04]  /*5380*/  STS.U16 [R46+0x35000], R51 ;  /* 0x035000332e007388 */ /* 0x000fe80000000400 */
[----:B-1----:R-:W2:Y:S04]  /*5390*/  LDL.LU R69, [R1+0x280] ;  /* 0x0002800001457983 */ /* 0x002ea80000300800 */
[----:B-----5:R0:W-:Y:S04]  /*53a0*/  STS.U16 [R46+0x3c000], R71 ;  /* 0x03c000472e007388 */ /* 0x0201e80000000400 */
[----:B------:R-:W-:Y:S04]  /*53b0*/  STS.U16 [R46+0x36000], R50 ;  /* 0x036000322e007388 */ /* 0x000fe80000000400 */
[----:B------:R-:W-:Y:S04]  /*53c0*/  STS.U16 [R46+0x37000], R53 ;  /* 0x037000352e007388 */ /* 0x000fe80000000400 */
[----:B------:R-:W-:Y:S04]  /*53d0*/  STS.U16 [R46+0x38000], R52 ;  /* 0x038000342e007388 */ /* 0x000fe80000000400 */
[----:B------:R-:W-:Y:S04]  /*53e0*/  STS.U16 [R46+0x39000], R49 ;  /* 0x039000312e007388 */ /* 0x000fe80000000400 */
[----:B0-----:R-:W5:Y:S04]  /*53f0*/  LDL.LU R71, [R1+0x27c] ;  /* 0x00027c0001477983 */ /* 0x001f680000300800 */
[----:B---3--:R0:W-:Y:S04]  /*5400*/  STS.U16 [R46+0x3d000], R124 ;  /* 0x03d0007c2e007388 */ /* 0x0081e80000000400 */
[----:B0-----:R-:W3:Y:S04]  /*5410*/  LDL.LU R124, [R1+0x274] ;  /* 0x00027400017c7983 */ /* 0x001ee80000300800 */
[----:B----4-:R-:W-:Y:S04]  /*5420*/  STS.U16 [R46+0x3e000], R48 ;  /* 0x03e000302e007388 */ /* 0x010fe80000000400 */
[----:B------:R-:W-:Y:S04]  /*5430*/  STS.U16 [R46+0x3f000], R55 ;  /* 0x03f000372e007388 */ /* 0x000fe80000000400 */
[----:B------:R0:W-:Y:S04]  /*5440*/  STS.U16 [R0+0x1400], R125 ;  /* 0x0014007d00007388 */ /* 0x0001e80000000400 */
[----:B0-----:R-:W4:Y:S04]  /*5450*/  LDL.LU R125, [R1+0x270] ;  /* 0x00027000017d7983 */ /* 0x001f280000300800 */
[----:B------:R-:W4:Y:S04]  /*5460*/  LDL.LU R61, [R1+0x26c] ;  /* 0x00026c00013d7983 */ /* 0x000f280000300800 */
        /* <DEDUP_REMOVED lines=13> */
[----:B0-----:R-:W4:Y:S04]  /*5540*/  LDL.LU R54, [R1+0x1b4] ;  /* 0x0001b40001367983 */ /* 0x001f280000300800 */
[----:B--2---:R0:W-:Y:S04]  /*5550*/  STS.U16 [R0+0x2400], R45 ;  /* 0x0024002d00007388 */ /* 0x0041e80000000400 */
[----:B0-----:R-:W2:Y:S04]  /*5560*/  LDL.LU R45, [R1+0x1a4] ;  /* 0x0001a400012d7983 */ /* 0x001ea80000300800 */
[----:B------:R0:W-:Y:S04]  /*5570*/  STS.U16 [R0+0x9400], R57 ;  /* 0x0094003900007388 */ /* 0x0001e80000000400 */
[----:B------:R1:W-:Y:S04]  /*5580*/  STS.U16 [R0+0xa400], R69 ;  /* 0x00a4004500007388 */ /* 0x0003e80000000400 */
[----:B0-----:R-:W2:Y:S04]  /*5590*/  LDL.LU R57, [R1+0x194] ;  /* 0x0001940001397983 */ /* 0x001ea80000300800 */
[----:B-1----:R-:W2:Y:S04]  /*55a0*/  LDL.LU R69, [R1+0x184] ;  /* 0x0001840001457983 */ /* 0x002ea80000300800 */
[----:B-----5:R0:W-:Y:S04]  /*55b0*/  STS.U16 [R0+0xb400], R71 ;  /* 0x00b4004700007388 */ /* 0x0201e80000000400 */
[----:B0-----:R-:W5:Y:S04]  /*55c0*/  LDL.LU R71, [R1+0x174] ;  /* 0x0001740001477983 */ /* 0x001f680000300800 */
[----:B---3--:R0:W-:Y:S04]  /*55d0*/  STS.U16 [R0+0xc400], R124 ;  /* 0x00c4007c00007388 */ /* 0x0081e80000000400 */
[----:B0-----:R-:W3:Y:S04]  /*55e0*/  LDL.LU R124, [R1+0x164] ;  /* 0x00016400017c7983 */ /* 0x001ee80000300800 */
[----:B----4-:R0:W-:Y:S04]  /*55f0*/  STS.U16 [R0+0xd400], R125 ;  /* 0x00d4007d00007388 */ /* 0x0101e80000000400 */
[----:B0-----:R-:W4:Y:S04]  /*5600*/  LDL.LU R125, [R1+0x154] ;  /* 0x00015400017d7983 */ /* 0x001f280000300800 */
[----:B------:R0:W-:Y:S04]  /*5610*/  STS.U16 [R0+0x3400], R47 ;  /* 0x0034002f00007388 */ /* 0x0001e80000000400 */
[----:B------:R1:W-:Y:S04]  /*5620*/  STS.U16 [R0+0x4400], R44 ;  /* 0x0044002c00007388 */ /* 0x0003e80000000400 */
[----:B------:R1:W-:Y:S04]  /*5630*/  STS.U16 [R0+0x5400], R70 ;  /* 0x0054004600007388 */ /* 0x0003e80000000400 */
[----:B0-----:R-:W4:Y:S04]  /*5640*/  LDL.LU R47, [R1+0x144] ;  /* 0x00014400012f7983 */ /* 0x001f280000300800 */
[----:B-1----:R-:W4:Y:S04]  /*5650*/  LDL.LU R44, [R1+0x13c] ;  /* 0x00013c00012c7983 */ /* 0x002f280000300800 */
[----:B------:R0:W-:Y:S04]  /*5660*/  STS.U16 [R0+0x6400], R68 ;  /* 0x0064004400007388 */ /* 0x0001e80000000400 */
[----:B------:R-:W4:Y:S04]  /*5670*/  LDL.LU R70, [R1+0x130] ;  /* 0x0001300001467983 */ /* 0x000f280000300800 */
[----:B------:R1:W-:Y:S04]  /*5680*/  STS.U16 [R0+0x7400], R56 ;  /* 0x0074003800007388 */ /* 0x0003e80000000400 */
[----:B0-----:R-:W4:Y:S04]  /*5690*/  LDL.LU R68, [R1+0x124] ;  /* 0x0001240001447983 */ /* 0x001f280000300800 */
[----:B------:R0:W-:Y:S04]  /*56a0*/  STS.U16 [R0+0x8400], R59 ;  /* 0x0084003b00007388 */ /* 0x0001e80000000400 */
[----:B-1----:R-:W4:Y:S04]  /*56b0*/  LDL.LU R56, [R1+0x118] ;  /* 0x0001180001387983 */ /* 0x002f280000300800 */
        /* <DEDUP_REMOVED lines=8> */
[----:B0-----:R-:W4:Y:S04]  /*5740*/  LDL.LU R54, [R1+0xdc] ;  /* 0x0000dc0001367983 */ /* 0x001f280000300800 */
[----:B--2---:R0:W-:Y:S04]  /*5750*/  STS.U16 [R0+0x1c400], R45 ;  /* 0x01c4002d00007388 */ /* 0x0041e80000000400 */
[----:B------:R1:W-:Y:S04]  /*5760*/  STS.U16 [R0+0xe400], R61 ;  /* 0x00e4003d00007388 */ /* 0x0003e80000000400 */
[----:B------:R2:W-:Y:S04]  /*5770*/  STS.U16 [R0+0xf400], R60 ;  /* 0x00f4003c00007388 */ /* 0x0005e80000000400 */
[----:B0-----:R-:W4:Y:S04]  /*5780*/  LDL.LU R45, [R1+0xd0] ;  /* 0x0000d000012d7983 */ /* 0x001f280000300800 */
[----:B-1----:R-:W4:Y:S04]  /*5790*/  LDL.LU R61, [R1+0xc4] ;  /* 0x0000c400013d7983 */ /* 0x002f280000300800 */
[----:B------:R0:W-:Y:S04]  /*57a0*/  STS.U16 [R0+0x10400], R63 ;  /* 0x0104003f00007388 */ /* 0x0001e80000000400 */
[----:B--2---:R-:W2:Y:S04]  /*57b0*/  LDL.LU R60, [R1+0xb8] ;  /* 0x0000b800013c7983 */ /* 0x004ea80000300800 */
[----:B------:R1:W-:Y:S04]  /*57c0*/  STS.U16 [R0+0x11400], R62 ;  /* 0x0114003e00007388 */ /* 0x0003e80000000400 */
[----:B0-----:R-:W2:Y:S04]  /*57d0*/  LDL.LU R63, [R1+0xac] ;  /* 0x0000ac00013f7983 */ /* 0x001ea80000300800 */
[----:B------:R0:W-:Y:S04]  /*57e0*/  STS.U16 [R0+0x12400], R65 ;  /* 0x0124004100007388 */ /* 0x0001e80000000400 */
[----:B-1----:R-:W2:Y:S04]  /*57f0*/  LDL.LU R62, [R1+0xa0] ;  /* 0x0000a000013e7983 */ /* 0x002ea80000300800 */
        /* <DEDUP_REMOVED lines=14> */
[----:B-----5:R0:W-:Y:S04]  /*58e0*/  STS.U16 [R0+0x1f400], R71 ;  /* 0x01f4004700007388 */ /* 0x0201e80000000400 */
[----:B-1----:R-:W5:Y:S04]  /*58f0*/  LDL.LU R69, [R1+0x40] ;  /* 0x0000400001457983 */ /* 0x002f680000300800 */
[----:B0-----:R-:W5:Y:S04]  /*5900*/  LDL.LU R71, [R1+0x3c] ;  /* 0x00003c0001477983 */ /* 0x001f680000300800 */
[----:B---3--:R0:W-:Y:S04]  /*5910*/  STS.U16 [R0+0x20400], R124 ;  /* 0x0204007c00007388 */ /* 0x0081e80000000400 */
[----:B0-----:R-:W3:Y:S04]  /*5920*/  LDL.LU R124, [R1+0x38] ;  /* 0x00003800017c7983 */ /* 0x001ee80000300800 */
[----:B----4-:R0:W-:Y:S04]  /*5930*/  STS.U16 [R0+0x21400], R125 ;  /* 0x0214007d00007388 */ /* 0x0101e80000000400 */
[----:B0-----:R-:W4:Y:S04]  /*5940*/  LDL.LU R125, [R1+0x34] ;  /* 0x00003400017d7983 */ /* 0x001f280000300800 */
[----:B------:R-:W-:Y:S04]  /*5950*/  STS.U16 [R0+0x22400], R47 ;  /* 0x0224002f00007388 */ /* 0x000fe80000000400 */
[----:B------:R-:W-:Y:S04]  /*5960*/  STS.U16 [R0+0x24400], R70 ;  /* 0x0244004600007388 */ /* 0x000fe80000000400 */
[----:B------:R-:W-:Y:S04]  /*5970*/  STS.U16 [R0+0x25400], R68 ;  /* 0x0254004400007388 */ /* 0x000fe80000000400 */
[----:B------:R0:W-:Y:S04]  /*5980*/  STS.U16 [R0+0x28400], R49 ;  /* 0x0284003100007388 */ /* 0x0001e80000000400 */
[----:B------:R1:W-:Y:S04]  /*5990*/  STS.U16 [R0+0x29400], R48 ;  /* 0x0294003000007388 */ /* 0x0003e80000000400 */
[----:B0-----:R-:W4:Y:S04]  /*59a0*/  LDL.LU R49, [R1+0x30] ;  /* 0x0000300001317983 */ /* 0x001f280000300800 */
[----:B------:R0:W-:Y:S04]  /*59b0*/  STS.U16 [R0+0x2a400], R55 ;  /* 0x02a4003700007388 */ /* 0x0001e80000000400 */
[----:B-1----:R-:W4:Y:S04]  /*59c0*/  LDL.LU R48, [R1+0x2c] ;  /* 0x00002c0001307983 */ /* 0x002f280000300800 */
[----:B------:R1:W-:Y:S04]  /*59d0*/  STS.U16 [R0+0x2b400], R54 ;  /* 0x02b4003600007388 */ /* 0x0003e80000000400 */
[----:B0-----:R-:W4:Y:S04]  /*59e0*/  LDL.LU R55, [R1+0x28] ;  /* 0x0000280001377983 */ /* 0x001f280000300800 */
[----:B-1----:R-:W4:Y:S04]  /*59f0*/  LDL.LU R54, [R1+0x24] ;  /* 0x0000240001367983 */ /* 0x002f280000300800 */
[----:B------:R0:W-:Y:S04]  /*5a00*/  STS.U16 [R0+0x2c400], R45 ;  /* 0x02c4002d00007388 */ /* 0x0001e80000000400 */
[----:B------:R1:W-:Y:S04]  /*5a10*/  STS.U16 [R0+0x26400], R56 ;  /* 0x0264003800007388 */ /* 0x0003e80000000400 */
[----:B0-----:R-:W4:Y:S04]  /*5a20*/  LDL.LU R45, [R1+0x300] ;  /* 0x00030000012d7983 */ /* 0x001f280000300800 */
[----:B------:R-:W4:Y:S04]  /*5a30*/  LDL.LU R47, [R1+0x2f4] ;  /* 0x0002f400012f7983 */ /* 0x000f280000300800 */
[----:B------:R-:W4:Y:S04]  /*5a40*/  LDL.LU R70, [R1+0x2ec] ;  /* 0x0002ec0001467983 */ /* 0x000f280000300800 */
[----:B------:R-:W4:Y:S04]  /*5a50*/  LDL.LU R68, [R1+0x2e4] ;  /* 0x0002e40001447983 */ /* 0x000f280000300800 */
[----:B-1----:R-:W4:Y:S04]  /*5a60*/  LDL.LU R56, [R1+0x2dc] ;  /* 0x0002dc0001387983 */ /* 0x002f280000300800 */
[----:B--2---:R0:W-:Y:S04]  /*5a70*/  STS.U16 [R0+0x37400], R57 ;  /* 0x0374003900007388 */ /* 0x0041e80000000400 */
[----:B-----5:R1:W-:Y:S04]  /*5a80*/  STS.U16 [R0+0x38400], R69 ;  /* 0x0384004500007388 */ /* 0x0203e80000000400 */
[----:B0-----:R-:W2:Y:S04]  /*5a90*/  LDL.LU R57, [R1+0x2d4] ;  /* 0x0002d40001397983 */ /* 0x001ea80000300800 */
[----:B------:R0:W-:Y:S04]  /*5aa0*/  STS.U16 [R0+0x39400], R71 ;  /* 0x0394004700007388 */ /* 0x0001e80000000400 */
        /* <DEDUP_REMOVED lines=29> */
[----:B------:R-:W4:Y:S01]  /*5c80*/  LDL.LU R64, [R1+0x258] ;  /* 0x0002580001407983 */ /* 0x000f220000300800 */
[----:B------:R-:W-:-:S03]  /*5c90*/  LOP3.LUT R44, R46, 0x40, RZ, 0x3c, !PT ;  /* 0x000000402e2c7812 */ /* 0x000fc600078e3cff */
        /* <DEDUP_REMOVED lines=9> */
[----:B0-----:R-:W4:Y:S04]  /*5d30*/  LDL.LU R45, [R1+0x1c8] ;  /* 0x0001c800012d7983 */ /* 0x001f280000300800 */
[----:B--2---:R0:W-:Y:S04]  /*5d40*/  STS.U16 [R44+0x6800], R57 ;  /* 0x006800392c007388 */ /* 0x0041e80000000400 */
[----:B-----5:R1:W-:Y:S04]  /*5d50*/  STS.U16 [R44+0x7800], R69 ;  /* 0x007800452c007388 */ /* 0x0203e80000000400 */
[----:B0-----:R-:W2:Y:S04]  /*5d60*/  LDL.LU R57, [R1+0x1b8] ;  /* 0x0001b80001397983 */ /* 0x001ea80000300800 */
[----:B------:R0:W-:Y:S04]  /*5d70*/  STS.U16 [R44+0x8800], R71 ;  /* 0x008800472c007388 */ /* 0x0001e80000000400 */
[----:B-1----:R-:W5:Y:S04]  /*5d80*/  LDL.LU R69, [R1+0x1a8] ;  /* 0x0001a80001457983 */ /* 0x002f680000300800 */
[----:B0-----:R-:W2:Y:S04]  /*5d90*/  LDL.LU R71, [R1+0x198] ;  /* 0x0001980001477983 */ /* 0x001ea80000300800 */
        /* <DEDUP_REMOVED lines=8> */
[----:B------:R0:W-:Y:S04]  /*5e20*/  STS.U16 [R44+0xb800], R59 ;  /* 0x00b8003b2c007388 */ /* 0x0001e80000000400 */
[----:B------:R-:W-:Y:S04]  /*5e30*/  STS.U16 [R44+0xc800], R61 ;  /* 0x00c8003d2c007388 */ /* 0x000fe80000000400 */
[----:B------:R1:W-:Y:S04]  /*5e40*/  STS.U16 [R44+0xd800], R60 ;  /* 0x00d8003c2c007388 */ /* 0x0003e80000000400 */
[----:B0-----:R-:W4:Y:S04]  /*5e50*/  LDL.LU R59, [R1+0x168] ;  /* 0x00016800013b7983 */ /* 0x001f280000300800 */
[----:B------:R0:W-:Y:S04]  /*5e60*/  STS.U16 [R44+0xf800], R62 ;  /* 0x00f8003e2c007388 */ /* 0x0001e80000000400 */
[----:B-1----:R-:W4:Y:S04]  /*5e70*/  LDL.LU R60, [R1+0x158] ;  /* 0x00015800013c7983 */ /* 0x002f280000300800 */
[----:B------:R-:W4:Y:S04]  /*5e80*/  LDL.LU R61, [R1+0x148] ;  /* 0x00014800013d7983 */ /* 0x000f280000300800 */
[----:B------:R1:W-:Y:S04]  /*5e90*/  STS.U16 [R44+0xe800], R63 ;  /* 0x00e8003f2c007388 */ /* 0x0003e80000000400 */
[----:B0-----:R-:W4:Y:S04]  /*5ea0*/  LDL.LU R62, [R1+0x138] ;  /* 0x00013800013e7983 */ /* 0x001f280000300800 */
[----:B------:R0:W-:Y:S04]  /*5eb0*/  STS.U16 [R44+0x1800], R0 ;  /* 0x001800002c007388 */ /* 0x0001e80000000400 */
[----:B-1----:R-:W4:Y:S04]  /*5ec0*/  LDL.LU R63, [R1+0x12c] ;  /* 0x00012c00013f7983 */ /* 0x002f280000300800 */
[----:B0-----:R-:W4:Y:S04]  /*5ed0*/  LDL.LU R0, [R1+0x120] ;  /* 0x0001200001007983 */ /* 0x001f280000300800 */
        /* <DEDUP_REMOVED lines=25> */
[----:B--2---:R1:W-:Y:S04]  /*6070*/  STS.U16 [R44+0x1b800], R57 ;  /* 0x01b800392c007388 */ /* 0x0043e80000000400 */
[----:B0-----:R-:W2:Y:S04]  /*6080*/  LDL.LU R45, [R1+0x14] ;  /* 0x00001400012d7983 */ /* 0x001ea80000300800 */
[----:B-----5:R0:W-:Y:S04]  /*6090*/  STS.U16 [R44+0x1c800], R69 ;  /* 0x01c800452c007388 */ /* 0x0201e80000000400 */
[----:B-1----:R-:W5:Y:S04]  /*60a0*/  LDL.LU R57, [R1+0x10] ;  /* 0x0000100001397983 */ /* 0x002f680000300800 */
[----:B------:R1:W-:Y:S04]  /*60b0*/  STS.U16 [R44+0x1d800], R71 ;  /* 0x01d800472c007388 */ /* 0x0003e80000000400 */
[----:B0-----:R-:W2:Y:S04]  /*60c0*/  LDL.LU R69, [R1+0xc] ;  /* 0x00000c0001457983 */ /* 0x001ea80000300800 */
[----:B---3--:R0:W-:Y:S04]  /*60d0*/  STS.U16 [R44+0x1e800], R124 ;  /* 0x01e8007c2c007388 */ /* 0x0081e80000000400 */
[----:B-1----:R-:W3:Y:S04]  /*60e0*/  LDL.LU R71, [R1+0x8] ;  /* 0x0000080001477983 */ /* 0x002ee80000300800 */
[----:B0-----:R-:W3:Y:S04]  /*60f0*/  LDL.LU R124, [R1+0x4] ;  /* 0x00000400017c7983 */ /* 0x001ee80000300800 */
[----:B----4-:R0:W-:Y:S04]  /*6100*/  STS.U16 [R44+0x1f800], R125 ;  /* 0x01f8007d2c007388 */ /* 0x0101e80000000400 */
[----:B0-----:R-:W4:Y:S04]  /*6110*/  LDL.LU R125, [R1] ;  /* 0x00000000017d7983 */ /* 0x001f280000300800 */
[----:B------:R0:W-:Y:S04]  /*6120*/  STS.U16 [R44+0x20800], R59 ;  /* 0x0208003b2c007388 */ /* 0x0001e80000000400 */
        /* <DEDUP_REMOVED lines=38> */
[----:B--2---:R0:W-:Y:S04]  /*6390*/  STS.U16 [R44+0x34800], R45 ;  /* 0x0348002d2c007388 */ /* 0x0041e80000000400 */
[----:B-1----:R-:W2:Y:S04]  /*63a0*/  LDL.LU R55, [R1+0xab8] ;  /* 0x000ab80001377983 */ /* 0x002ea80000300800 */
[----:B-----5:R1:W-:Y:S04]  /*63b0*/  STS.U16 [R44+0x35800], R57 ;  /* 0x035800392c007388 */ /* 0x0203e80000000400 */
[----:B0-----:R-:W5:Y:S04]  /*63c0*/  LDL.LU R45, [R1+0xab4] ;  /* 0x000ab400012d7983 */ /* 0x001f680000300800 */
[----:B------:R0:W-:Y:S04]  /*63d0*/  STS.U16 [R44+0x36800], R69 ;  /* 0x036800452c007388 */ /* 0x0001e80000000400 */
[----:B-1----:R-:W2:Y:S04]  /*63e0*/  LDL.LU R57, [R1+0xab0] ;  /* 0x000ab00001397983 */ /* 0x002ea80000300800 */
[----:B---3--:R1:W-:Y:S04]  /*63f0*/  STS.U16 [R44+0x37800], R71 ;  /* 0x037800472c007388 */ /* 0x0083e80000000400 */
[----:B0-----:R-:W3:Y:S04]  /*6400*/  LDL.LU R69, [R1+0xaac] ;  /* 0x000aac0001457983 */ /* 0x001ee80000300800 */
[----:B------:R0:W-:Y:S04]  /*6410*/  STS.U16 [R44+0x38800], R124 ;  /* 0x0388007c2c007388 */ /* 0x0001e80000000400 */
[----:B-1----:R-:W2:Y:S04]  /*6420*/  LDL.LU R71, [R1+0xaa8] ;  /* 0x000aa80001477983 */ /* 0x002ea80000300800 */
[----:B0-----:R-:W3:Y:S04]  /*6430*/  LDL.LU R124, [R1+0xaa4] ;  /* 0x000aa400017c7983 */ /* 0x001ee80000300800 */
[----:B----4-:R0:W-:Y:S04]  /*6440*/  STS.U16 [R44+0x39800], R125 ;  /* 0x0398007d2c007388 */ /* 0x0101e80000000400 */
[----:B0-----:R-:W4:Y:S04]  /*6450*/  LDL.LU R125, [R1+0xaa0] ;  /* 0x000aa000017d7983 */ /* 0x001f280000300800 */
[----:B--2---:R-:W-:Y:S04]  /*6460*/  STS.U16 [R44+0x3c800], R71 ;  /* 0x03c800472c007388 */ /* 0x004fe80000000400 */
[----:B---3--:R-:W-:Y:S04]  /*6470*/  STS.U16 [R44+0x3b800], R124 ;  /* 0x03b8007c2c007388 */ /* 0x008fe80000000400 */
[----:B----4-:R0:W-:Y:S04]  /*6480*/  STS.U16 [R44+0x3a800], R125 ;  /* 0x03a8007d2c007388 */ /* 0x0101e80000000400 */
[----:B0-----:R-:W2:Y:S04]  /*6490*/  LDL.LU R125, [R1+0x2f0] ;  /* 0x0002f000017d7983 */ /* 0x001ea80000300800 */
[----:B------:R-:W3:Y:S04]  /*64a0*/  LDL.LU R124, [R1+0x2f8] ;  /* 0x0002f800017c7983 */ /* 0x000ee80000300800 */
[----:B------:R-:W4:Y:S01]  /*64b0*/  LDL.LU R71, [R1+0x304] ;  /* 0x0003040001477983 */ /* 0x000f220000300800 */
[----:B------:R-:W-:-:S03]  /*64c0*/  LOP3.LUT R46, R46, 0x60, RZ, 0x3c, !PT ;  /* 0x000000602e2e7812 */ /* 0x000fc600078e3cff */
[----:B------:R-:W-:Y:S04]  /*64d0*/  STS.U16 [R44+0x3d800], R69 ;  /* 0x03d800452c007388 */ /* 0x000fe80000000400 */
[----:B------:R-:W-:Y:S04]  /*64e0*/  STS.U16 [R44+0x3e800], R57 ;  /* 0x03e800392c007388 */ /* 0x000fe80000000400 */
[----:B-----5:R-:W-:Y:S04]  /*64f0*/  STS.U16 [R44+0x3f800], R45 ;  /* 0x03f8002d2c007388 */ /* 0x020fe80000000400 */
[----:B------:R0:W-:Y:S04]  /*6500*/  STS.U16 [R46+0x3c00], R0 ;  /* 0x003c00002e007388 */ /* 0x0001e80000000400 */
[----:B------:R-:W-:Y:S04]  /*6510*/  STS.U16 [R46+0x4c00], R47 ;  /* 0x004c002f2e007388 */ /* 0x000fe80000000400 */
[----:B------:R-:W-:Y:S04]  /*6520*/  STS.U16 [R46+0x5c00], R70 ;  /* 0x005c00462e007388 */ /* 0x000fe80000000400 */
[----:B------:R-:W-:Y:S04]  /*6530*/  STS.U16 [R46+0x6c00], R68 ;  /* 0x006c00442e007388 */ /* 0x000fe80000000400 */
[----:B------:R-:W-:Y:S04]  /*6540*/  STS.U16 [R46+0x7c00], R56 ;  /* 0x007c00382e007388 */ /* 0x000fe80000000400 */
[----:B--2---:R-:W-:Y:S04]  /*6550*/  STS.U16 [R46+0x2c00], R125 ;  /* 0x002c007d2e007388 */ /* 0x004fe80000000400 */
[----:B---3--:R-:W-:Y:S04]  /*6560*/  STS.U16 [R46+0x1c00], R124 ;  /* 0x001c007c2e007388 */ /* 0x008fe80000000400 */
[----:B----4-:R-:W-:Y:S04]  /*6570*/  STS.U16 [R46+0xc00], R71 ;  /* 0x000c00472e007388 */ /* 0x010fe80000000400 */
[----:B------:R-:W2:Y:S04]  /*6580*/  LDG.E.U16 R55, [R54.64] ;  /* 0x0000000636377981 */ /* 0x000ea8000c1e1500 */
[----:B------:R1:W3:Y:S01]  /*6590*/  LDG.E.U16 R3, [R2.64] ;  /* 0x0000000602037981 */ /* 0x0002e2000c1e1500 */
[----:B0-----:R-:W-:-:S03]  /*65a0*/  IMAD.MOV.U32 R0, RZ, RZ, 0x3f800000 ;  /* 0x3f800000ff007424 */ /* 0x001fc600078e00ff */
[----:B------:R-:W4:Y:S04]  /*65b0*/  LDG.E.U16 R49, [R48.64] ;  /* 0x0000000630317981 */ /* 0x000f28000c1e1500 */
[----:B------:R-:W5:Y:S04]  /*65c0*/  LDG.E.U16 R53, [R52.64] ;  /* 0x0000000634357981 */ /* 0x000f68000c1e1500 */
[----:B------:R-:W4:Y:S04]  /*65d0*/  LDG.E.U16 R51, [R50.64] ;  /* 0x0000000632337981 */ /* 0x000f28000c1e1500 */
        /* <DEDUP_REMOVED lines=49> */
[----:B------:R0:W4:Y:S04]  /*68f0*/  LDG.E.U16 R5, [R4.64] ;  /* 0x0000000604057981 */ /* 0x000128000c1e1500 */
[----:B------:R-:W4:Y:S01]  /*6900*/  LDG.E.U16 R123, [R122.64] ;  /* 0x000000067a7b7981 */ /* 0x000f22000c1e1500 */
[----:B-1----:R-:W-:-:S03]  /*6910*/  IMAD.MOV.U32 R2, RZ, RZ, -0x800000 ;  /* 0xff800000ff027424 */ /* 0x002fc600078e00ff */
[----:B------:R1:W-:Y:S02]  /*6920*/  STL [R1+0x674], R0 ;  /* 0x0006740001007387 */ /* 0x0003e40000100800 */
[----:B-1----:R-:W-:Y:S02]  /*6930*/  MOV R0, 0xff800000 ;  /* 0xff80000000007802 */ /* 0x002fe40000000f00 */
[----:B--2---:R-:W-:Y:S04]  /*6940*/  STS.U16 [R46+0x8c00], R55 ;  /* 0x008c00372e007388 */ /* 0x004fe80000000400 */
[----:B---3--:R1:W-:Y:S02]  /*6950*/  STS.U16 [R46+0x3ec00], R3 ;  /* 0x03ec00032e007388 */ /* 0x0083e40000000400 */
[----:B-1----:R-:W-:-:S05]  /*6960*/  IMAD.MOV.U32 R3, RZ, RZ, -0x800000 ;  /* 0xff800000ff037424 */ /* 0x002fca00078e00ff */
        /* <DEDUP_REMOVED lines=30> */
[----:B------:R2:W-:Y:S04]  /*6b50*/  STL [R1+0x404], R3 ;  /* 0x0004040301007387 */ /* 0x0005e80000100800 */
[----:B------:R3:W-:Y:S01]  /*6b60*/  STL [R1+0x400], R2 ;  /* 0x0004000201007387 */ /* 0x0007e20000100800 */
[----:B-1----:R-:W-:-:S02]  /*6b70*/  IMAD.MOV.U32 R0, RZ, RZ, 0x3f800000 ;  /* 0x3f800000ff007424 */ /* 0x002fc400078e00ff */
[----:B--2---:R-:W-:-:S03]  /*6b80*/  IMAD.MOV.U32 R3, RZ, RZ, 0x3f800000 ;  /* 0x3f800000ff037424 */ /* 0x004fc600078e00ff */
[----:B------:R-:W-:Y:S01]  /*6b90*/  STL [R1+0x678], R0 ;  /* 0x0006780001007387 */ /* 0x000fe20000100800 */
[----:B---3--:R-:W-:-:S03]  /*6ba0*/  IMAD.MOV.U32 R2, RZ, RZ, 0x3f800000 ;  /* 0x3f800000ff027424 */ /* 0x008fc600078e00ff */
        /* <DEDUP_REMOVED lines=29> */
[----:B------:R-:W-:Y:S04]  /*6d80*/  STL [R1+0x160], RZ ;  /* 0x000160ff01007387 */ /* 0x000fe80000100800 */
[----:B------:R1:W-:Y:S04]  /*6d90*/  STL [R1+0x968], R0 ;  /* 0x0009680001007387 */ /* 0x0003e80000100800 */
[----:B------:R-:W-:Y:S04]  /*6da0*/  STL [R1+0x164], RZ ;  /* 0x000164ff01007387 */ /* 0x000fe80000100800 */
        /* <DEDUP_REMOVED lines=223> */
[----:B------:R-:W0:Y:S04]  /*7ba0*/  S2R R56, SR_CTAID.X ;  /* 0x0000000000387919 */ /* 0x000e280000002500 */
        /* <DEDUP_REMOVED lines=19> */
[----:B------:R-:W-:Y:S01]  /*7ce0*/  STL [R1+0x600], RZ ;  /* 0x000600ff01007387 */ /* 0x000fe20000100800 */
[----:B0-----:R-:W-:-:S03]  /*7cf0*/  SHF.L.U32 R4, R56, 0x8, RZ ;  /* 0x0000000838047819 */ /* 0x001fc600000006ff */
[----:B------:R-:W-:Y:S04]  /*7d00*/  STL [R1+0x604], RZ ;  /* 0x000604ff01007387 */ /* 0x000fe80000100800 */
[----:B------:R-:W-:Y:S04]  /*7d10*/  STL [R1+0x608], RZ ;  /* 0x000608ff01007387 */ /* 0x000fe80000100800 */
[----:B------:R-:W-:Y:S04]  /*7d20*/  STL [R1+0x60c], RZ ;  /* 0x00060cff01007387 */ /* 0x000fe80000100800 */
[----:B------:R-:W0:Y:S04]  /*7d30*/  S2R R125, SR_TID.X ;  /* 0x00000000007d7919 */ /* 0x000e280000002100 */
[----:B------:R-:W-:Y:S01]  /*7d40*/  STL [R1+0x610], RZ ;  /* 0x000610ff01007387 */ /* 0x000fe20000100800 */
[----:B-1----:R-:W-:-:S03]  /*7d50*/  IADD3 R0, R4, 0x100, RZ ;  /* 0x0000010004007810 */ /* 0x002fc60007ffe0ff */
[----:B------:R-:W-:Y:S04]  /*7d60*/  STL [R1+0x614], RZ ;  /* 0x000614ff01007387 */ /* 0x000fe80000100800 */
[----:B------:R-:W-:Y:S04]  /*7d70*/  STL [R1+0x618], RZ ;  /* 0x000618ff01007387 */ /* 0x000fe80000100800 */
[----:B----4-:R-:W-:Y:S04]  /*7d80*/  STS.U16 [R46+0x9c00], R49 ;  /* 0x009c00312e007388 */ /* 0x010fe80000000400 */
        /* <DEDUP_REMOVED lines=48> */
[----:B------:R-:W-:Y:S01]  /*8090*/  STL [R1+0x61c], RZ ;  /* 0x00061cff01007387 */ /* 0x000fe20000100800 */
[----:B------:R-:W-:Y:S01]  /*80a0*/  ISETP.GE.AND P0, PT, R0, 0x1, PT ;  /* 0x000000010000780c */ /* 0x000fe20003f06270 */
[C---:B0-----:R-:W-:Y:S01]  /*80b0*/  IMAD.SHL.U32 R55, R125.reuse, 0x8, RZ ;  /* 0x000000087d377824 */ /* 0x041fe200078e00ff */
[C---:B------:R-:W-:Y:S01]  /*80c0*/  LOP3.LUT R82, R125.reuse, 0x3, RZ, 0xc0, !PT ;  /* 0x000000037d527812 */ /* 0x040fe200078ec0ff */
[----:B-----5:R0:W-:Y:S04]  /*80d0*/  STS.U16 [R46+0xac00], R53 ;  /* 0x00ac00352e007388 */ /* 0x0201e80000000400 */
[----:B------:R1:W-:Y:S04]  /*80e0*/  STS.U16 [R46+0x2ec00], R17 ;  /* 0x02ec00112e007388 */ /* 0x0003e80000000400 */
[----:B------:R2:W-:Y:S01]  /*80f0*/  STS.U16 [R46+0x34c00], R111 ;  /* 0x034c006f2e007388 */ /* 0x0005e20000000400 */
[----:B0-----:R-:W-:-:S03]  /*8100*/  LOP3.LUT R53, R125, 0x1c, RZ, 0xc0, !PT ;  /* 0x0000001c7d357812 */ /* 0x001fc600078ec0ff */
[----:B------:R0:W-:Y:S01]  /*8110*/  STS.U16 [R46+0x35c00], R109 ;  /* 0x035c006d2e007388 */ /* 0x0001e20000000400 */
[----:B-1----:R-:W-:-:S03]  /*8120*/  LOP3.LUT R17, R125, 0x1ff, RZ, 0xc0, !PT ;  /* 0x000001ff7d117812 */ /* 0x002fc600078ec0ff */
[----:B------:R1:W-:Y:S01]  /*8130*/  STS.U16 [R46+0x36c00], R9 ;  /* 0x036c00092e007388 */ /* 0x0003e20000000400 */
[----:B--2---:R-:W-:Y:S01]  /*8140*/  CS2R R110, SRZ ;  /* 0x00000000006e7805 */ /* 0x004fe2000001ff00 */
[----:B0-----:R-:W-:Y:S01]  /*8150*/  CS2R R108, SRZ ;  /* 0x00000000006c7805 */ /* 0x001fe2000001ff00 */
[----:B-1----:R-:W-:Y:S01]  /*8160*/  LOP3.LUT R9, R125, 0x1e0, RZ, 0xc0, !PT ;  /* 0x000001e07d097812 */ /* 0x002fe200078ec0ff */
[----:B------:R-:W-:Y:S05]  /*8170*/  @!P0 BRA `(.L_x_0) ;  /* 0x00016ea000008947 */ /* 0x000fea0003800000 */
[C---:B------:R-:W-:Y:S01]  /*8180*/  IMAD.SHL.U32 R0, R125.reuse, 0x2, RZ ;  /* 0x000000027d007824 */ /* 0x040fe200078e00ff */
[----:B------:R-:W-:Y:S01]  /*8190*/  LOP3.LUT R5, R125, 0x7, RZ, 0xc0, !PT ;  /* 0x000000077d057812 */ /* 0x000fe200078ec0ff */
[----:B------:R-:W0:Y:S01]  /*81a0*/  S2R R56, SR_CTAID.Y ;  /* 0x0000000000387919 */ /* 0x000e220000002600 */
[----:B------:R-:W-:Y:S01]  /*81b0*/  LEA.HI R23, R53, 0x18, RZ, 0x1e ;  /* 0x0000001835177811 */ /* 0x000fe200078ff0ff */
[----:B------:R-:W-:Y:S01]  /*81c0*/  IMAD R7, R17, c[0x0][0x1a8], RZ ;  /* 0x00006a0011077a24 */ /* 0x000fe200078e02ff */
[----:B------:R-:W-:Y:S01]  /*81d0*/  LOP3.LUT R8, R0, 0x30, R55, 0x48, !PT ;  /* 0x0000003000087812 */ /* 0x000fe200078e4837 */
[----:B------:R-:W-:Y:S01]  /*81e0*/  IMAD R9, R5, 0x4, R9 ;  /* 0x0000000405097824 */ /* 0x000fe200078e0209 */
[C---:B------:R-:W-:Y:S01]  /*81f0*/  SHF.L.U32 R10, R53.reuse, 0x2, RZ ;  /* 0x00000002350a7819 */ /* 0x040fe200000006ff */
[----:B------:R-:W-:Y:S01]  /*8200*/  IMAD.MOV.U32 R116, RZ, RZ, -0x800000 ;  /* 0xff800000ff747424 */ /* 0x000fe200078e00ff */
[----:B------:R-:W-:Y:S01]  /*8210*/  LEA.HI R19, R53, 0x8, RZ, 0x1e ;  /* 0x0000000835137811 */ /* 0x000fe200078ff0ff */
[----:B------:R-:W-:Y:S01]  /*8220*/  IMAD.U32 R8, R9, 0x10, R8 ;  /* 0x0000001009087824 */ /* 0x000fe200078e0008 */
[----:B------:R-:W-:Y:S01]  /*8230*/  SHF.R.U32.HI R9, RZ, 0x3, R125 ;  /* 0x00000003ff097819 */ /* 0x000fe2000001167d */
[----:B------:R-:W-:Y:S01]  /*8240*/  IMAD.MOV.U32 R8, RZ, RZ, c[0x0][0x1b8] ;  /* 0x00006e00ff087624 */ /* 0x000fe200078e00ff */
[----:B------:R-:W-:Y:S01]  /*8250*/  LEA.HI R21, R53, 0x10, RZ, 0x1e ;  /* 0x0000001035157811 */ /* 0x000fe200078ff0ff */
[----:B------:R-:W-:Y:S01]  /*8260*/  IMAD.SHL.U32 R12, R19, 0x10, RZ ;  /* 0x00000010130c7824 */ /* 0x000fe200078e00ff */
[----:B------:R-:W-:Y:S01]  /*8270*/  LOP3.LUT R11, R9, 0xc, RZ, 0xc0, !PT ;  /* 0x0000000c090b7812 */ /* 0x000fe200078ec0ff */
[----:B------:R-:W-:Y:S01]  /*8280*/  IMAD.MOV.U32 R112, RZ, RZ, RZ ;  /* 0x000000ffff707224 */ /* 0x000fe200078e00ff */
[----:B------:R-:W-:Y:S01]  /*8290*/  LEA.HI R25, R53, 0x20, RZ, 0x1e ;  /* 0x0000002035197811 */ /* 0x000fe200078ff0ff */
[----:B------:R-:W-:Y:S01]  /*82a0*/  IMAD.SHL.U32 R14, R21, 0x10, RZ ;  /* 0x00000010150e7824 */ /* 0x000fe200078e00ff */
[----:B------:R-:W-:Y:S01]  /*82b0*/  LEA.HI R27, R53, 0x28, RZ, 0x1e ;  /* 0x00000028351b7811 */ /* 0x000fe200078ff0ff */
[----:B------:R-:W-:Y:S01]  /*82c0*/  IMAD.IADD R13, R10, 0x1, R11 ;  /* 0x000000010a0d7824 */ /* 0x000fe200078e020b */
[----:B------:R-:W-:Y:S01]  /*82d0*/  SHF.L.U32 R16, R23, 0x4, RZ ;  /* 0x0000000417107819 */ /* 0x000fe200000006ff */
[----:B------:R-:W-:Y:S01]  /*82e0*/  IMAD.SHL.U32 R18, R25, 0x10, RZ ;  /* 0x0000001019127824 */ /* 0x000fe200078e00ff */
[----:B------:R-:W-:Y:S01]  /*82f0*/  LEA.HI R29, R53, 0x30, RZ, 0x1e ;  /* 0x00000030351d7811 */ /* 0x000fe200078ff0ff */
[----:B------:R-:W-:Y:S01]  /*8300*/  IMAD.SHL.U32 R20, R27, 0x10, RZ ;  /* 0x000000101b147824 */ /* 0x000fe200078e00ff */
[C---:B------:R-:W-:Y:S01]  /*8310*/  IADD3 R13, R11.reuse, R16, RZ ;  /* 0x000000100b0d7210 */ /* 0x040fe20007ffe0ff */
[----:B------:R-:W-:Y:S01]  /*8320*/  IMAD.IADD R12, R11, 0x1, R12 ;  /* 0x000000010b0c7824 */ /* 0x000fe200078e020c */
[----:B------:R-:W-:Y:S01]  /*8330*/  LEA.HI R33, R53, 0x40, RZ, 0x1e ;  /* 0x0000004035217811 */ /* 0x000fe200078ff0ff */
[----:B------:R-:W-:Y:S01]  /*8340*/  IMAD.SHL.U32 R22, R29, 0x10, RZ ;  /* 0x000000101d167824 */ /* 0x000fe200078e00ff */
[----:B------:R-:W-:Y:S01]  /*8350*/  LEA.HI R35, R53, 0x48, RZ, 0x1e ;  /* 0x0000004835237811 */ /* 0x000fe200078ff0ff */
[C---:B------:R-:W-:Y:S01]  /*8360*/  IMAD.IADD R10, R11.reuse, 0x1, R14 ;  /* 0x000000010b0a7824 */ /* 0x040fe200078e020e */
[----:B------:R1:W-:Y:S01]  /*8370*/  STL [R1+0x72c], R13 ;  /* 0x00072c0d01007387 */ /* 0x0003e20000100800 */
[----:B------:R-:W-:Y:S01]  /*8380*/  IMAD.IADD R12, R11, 0x1, R18 ;  /* 0x000000010b0c7824 */ /* 0x000fe200078e0212 */
[----:B------:R-:W-:Y:S01]  /*8390*/  LEA.HI R39, R53, 0x58, RZ, 0x1e ;  /* 0x0000005835277811 */ /* 0x000fe200078ff0ff */
[----:B------:R-:W-:Y:S01]  /*83a0*/  IMAD.IADD R10, R11, 0x1, R20 ;  /* 0x000000010b0a7824 */ /* 0x000fe200078e0214 */
[----:B------:R-:W-:Y:S01]  /*83b0*/  LEA.HI R41, R53, 0x60, RZ, 0x1e ;  /* 0x0000006035297811 */ /* 0x000fe200078ff0ff */
[----:B------:R-:W-:Y:S01]  /*83c0*/  IMAD.SHL.U32 R26, R33, 0x10, RZ ;  /* 0x00000010211a7824 */ /* 0x000fe200078e00ff */
[----:B------:R-:W-:Y:S01]  /*83d0*/  STL [R1+0x728], R12 ;  /* 0x0007280c01007387 */ /* 0x000fe20000100800 */
[----:B------:R-:W-:Y:S01]  /*83e0*/  IMAD.SHL.U32 R28, R35, 0x10, RZ ;  /* 0x00000010231c7824 */ /* 0x000fe200078e00ff */
[----:B------:R-:W-:Y:S01]  /*83f0*/  LEA.HI R31, R53, 0x38, RZ, 0x1e ;  /* 0x00000038351f7811 */ /* 0x000fe200078ff0ff */
[----:B------:R-:W-:Y:S01]  /*8400*/  IMAD.SHL.U32 R36, R41, 0x10, RZ ;  /* 0x0000001029247824 */ /* 0x000fe200078e00ff */
[----:B------:R2:W-:Y:S01]  /*8410*/  STL [R1+0x724], R10 ;  /* 0x0007240a01007387 */ /* 0x0005e20000100800 */
[----:B-1----:R-:W-:Y:S01]  /*8420*/  IMAD.IADD R13, R11, 0x1, R22 ;  /* 0x000000010b0d7824 */ /* 0x002fe200078e0216 */
[C---:B------:R-:W-:Y:S01]  /*8430*/  LEA.HI R37, R53.reuse, 0x50, RZ, 0x1e ;  /* 0x0000005035257811 */ /* 0x040fe200078ff0ff */
[----:B0-----:R-:W-:Y:S01]  /*8440*/  IMAD R6, R56, c[0x0][0x1a0], RZ ;  /* 0x0000680038067a24 */ /* 0x001fe200078e02ff */
[----:B------:R-:W-:Y:S01]  /*8450*/  LEA.HI R43, R53, 0x68, RZ, 0x1e ;  /* 0x00000068352b7811 */ /* 0x000fe200078ff0ff */
[----:B------:R-:W-:Y:S01]  /*8460*/  IMAD.MOV.U32 R117, RZ, RZ, -0x800000 ;  /* 0xff800000ff757424 */ /* 0x000fe200078e00ff */
[----:B------:R0:W-:Y:S01]  /*8470*/  STL [R1+0x720], R13 ;  /* 0x0007200d01007387 */ /* 0x0001e20000100800 */
[----:B------:R-:W-:Y:S01]  /*8480*/  SHF.L.U32 R34, R39, 0x4, RZ ;  /* 0x0000000427227819 */ /* 0x000fe200000006ff */
[----:B------:R-:W-:Y:S01]  /*8490*/  IMAD.SHL.U32 R30, R37, 0x10, RZ ;  /* 0x00000010251e7824 */ /* 0x000fe200078e00ff */
[----:B------:R-:W-:Y:S01]  /*84a0*/  LEA.HI R45, R53, 0x70, RZ, 0x1e ;  /* 0x00000070352d7811 */ /* 0x000fe200078ff0ff */
[----:B--2---:R-:W-:Y:S01]  /*84b0*/  IMAD.IADD R10, R11, 0x1, R26 ;  /* 0x000000010b0a7824 */ /* 0x004fe200078e021a */
[----:B------:R-:W-:Y:S01]  /*84c0*/  LEA.HI R47, R53, 0x78, RZ, 0x1e ;  /* 0x00000078352f7811 */ /* 0x000fe200078ff0ff */
[----:B------:R-:W-:Y:S01]  /*84d0*/  IMAD.SHL.U32 R38, R43, 0x10, RZ ;  /* 0x000000102b267824 */ /* 0x000fe200078e00ff */
[----:B------:R-:W-:Y:S01]  /*84e0*/  SHF.L.U32 R24, R31, 0x4, RZ ;  /* 0x000000041f187819 */ /* 0x000fe200000006ff */
[----:B------:R-:W-:Y:S01]  /*84f0*/  IMAD.SHL.U32 R40, R45, 0x10, RZ ;  /* 0x000000102d287824 */ /* 0x000fe200078e00ff */
[----:B------:R1:W-:Y:S01]  /*8500*/  STL [R1+0x718], R10 ;  /* 0x0007180a01007387 */ /* 0x0003e20000100800 */
[----:B0-----:R-:W-:Y:S01]  /*8510*/  IMAD.IADD R13, R11, 0x1, R28 ;  /* 0x000000010b0d7824 */ /* 0x001fe200078e021c */
[----:B------:R-:W-:Y:S01]  /*8520*/  SHF.L.U32 R42, R47, 0x4, RZ ;  /* 0x000000042f2a7819 */ /* 0x000fe200000006ff */
[C---:B------:R-:W-:Y:S01]  /*8530*/  IMAD.SHL.U32 R2, R6.reuse, 0x2, RZ ;  /* 0x0000000206027824 */ /* 0x040fe200078e00ff */
[C---:B------:R-:W-:Y:S01]  /*8540*/  IADD3 R12, R11.reuse, R24, RZ ;  /* 0x000000180b0c7210 */ /* 0x040fe20007ffe0ff */
[----:B------:R-:W-:Y:S01]  /*8550*/  IMAD.IADD R12, R11, 0x1, R30 ;  /* 0x000000010b0c7824 */ /* 0x000fe200078e021e */
[----:B------:R0:W-:Y:S01]  /*8560*/  STL [R1+0x714], R13 ;  /* 0x0007140d01007387 */ /* 0x0001e20000100800 */
[----:B------:R-:W-:Y:S01]  /*8570*/  LEA.HI R57, R53, 0x90, RZ, 0x1e ;  /* 0x0000009035397811 */ /* 0x000fe200078ff0ff */
[C---:B------:R-:W-:Y:S01]  /*8580*/  IMAD.IADD R12, R11.reuse, 0x1, R38 ;  /* 0x000000010b0c7824 */ /* 0x040fe200078e0226 */
[----:B------:R-:W-:Y:S01]  /*8590*/  SHF.R.U32.HI R32, RZ, 0x5, R125 ;  /* 0x00000005ff207819 */ /* 0x000fe2000001167d */
[----:B------:R-:W-:Y:S01]  /*85a0*/  IMAD.HI R6, R6, 0x2, RZ ;  /* 0x0000000206067827 */ /* 0x000fe200078e02ff */
[----:B-1----:R-:W-:Y:S01]  /*85b0*/  IADD3 R10, R11, R34, RZ ;  /* 0x000000220b0a7210 */ /* 0x002fe20007ffe0ff */
[----:B------:R-:W-:Y:S01]  /*85c0*/  CS2R R108, SRZ ;  /* 0x00000000006c7805 */ /* 0x000fe2000001ff00 */
[----:B------:R-:W-:Y:S01]  /*85d0*/  SHF.L.U32 R3, R7, 0x1, RZ ;  /* 0x0000000107037819 */ /* 0x000fe200000006ff */
[----:B------:R-:W-:Y:S01]  /*85e0*/  IMAD.SHL.U32 R48, R57, 0x10, RZ ;  /* 0x0000001039307824 */ /* 0x000fe200078e00ff */
[----:B------:R-:W-:Y:S01]  /*85f0*/  LEA.HI R49, R53, 0x80, RZ, 0x1e ;  /* 0x0000008035317811 */ /* 0x000fe200078ff0ff */
[----:B0-----:R-:W-:Y:S01]  /*8600*/  IMAD.IADD R13, R11, 0x1, R36 ;  /* 0x000000010b0d7824 */ /* 0x001fe200078e0224 */
[----:B------:R0:W-:Y:S01]  /*8610*/  STL [R1+0x70c], R10 ;  /* 0x00070c0a01007387 */ /* 0x0001e20000100800 */
[----:B------:R-:W-:Y:S01]  /*8620*/  LEA.HI R51, R53, 0x88, RZ, 0x1e ;  /* 0x0000008835337811 */ /* 0x000fe200078ff0ff */
[----:B------:R-:W-:Y:S01]  /*8630*/  IMAD.HI R7, R7, 0x2, RZ ;  /* 0x0000000207077827 */ /* 0x000fe200078e02ff */
[C---:B------:R-:W-:Y:S01]  /*8640*/  LEA.HI R61, R53.reuse, 0xa0, RZ, 0x1e ;  /* 0x000000a0353d7811 */ /* 0x040fe200078ff0ff */
[----:B------:R1:W-:Y:S01]  /*8650*/  STL [R1+0x708], R13 ;  /* 0x0007080d01007387 */ /* 0x0003e20000100800 */
[----:B------:R-:W-:Y:S01]  /*8660*/  LEA.HI R63, R53, 0xa8, RZ, 0x1e ;  /* 0x000000a8353f7811 */ /* 0x000fe200078ff0ff */
[----:B------:R-:W-:Y:S01]  /*8670*/  IMAD.SHL.U32 R44, R49, 0x10, RZ ;  /* 0x00000010312c7824 */ /* 0x000fe200078e00ff */
[----:B------:R-:W-:Y:S01]  /*8680*/  LEA.HI R65, R53, 0xb0, RZ, 0x1e ;  /* 0x000000b035417811 */ /* 0x000fe200078ff0ff */
[----:B------:R2:W-:Y:S01]  /*8690*/  STL [R1+0x704], R12 ;  /* 0x0007040c01007387 */ /* 0x0005e20000100800 */
[----:B------:R-:W-:Y:S01]  /*86a0*/  SGXT.U32 R32, R32, 0x4 ;  /* 0x000000042020781a */ /* 0x000fe20000000000 */
[----:B0-----:R-:W-:Y:S01]  /*86b0*/  IMAD.IADD R10, R11, 0x1, R40 ;  /* 0x000000010b0a7824 */ /* 0x001fe200078e0228 */
[----:B------:R-:W-:Y:S01]  /*86c0*/  LEA.HI R59, R53, 0x98, RZ, 0x1e ;  /* 0x00000098353b7811 */ /* 0x000fe200078ff0ff */
[----:B------:R-:W-:Y:S01]  /*86d0*/  IMAD.SHL.U32 R46, R51, 0x10, RZ ;  /* 0x00000010332e7824 */ /* 0x000fe200078e00ff */
[----:B------:R-:W-:Y:S01]  /*86e0*/  IADD3 R76, P0, P1, R3, c[0x0][0x168], R2 ;  /* 0x00005a00034c7a10 */ /* 0x000fe2000791e002 */
[----:B------:R-:W-:Y:S01]  /*86f0*/  IMAD R3, R56, c[0x0][0x1b0], RZ ;  /* 0x00006c0038037a24 */ /* 0x000fe200078e02ff */
[----:B-1----:R-:W-:Y:S01]  /*8700*/  IADD3 R13, R11, R42, RZ ;  /* 0x0000002a0b0d7210 */ /* 0x002fe20007ffe0ff */
[----:B------:R0:W-:Y:S01]  /*8710*/  STL [R1+0x700], R10 ;  /* 0x0007000a01007387 */ /* 0x0001e20000100800 */
[----:B------:R-:W-:Y:S01]  /*8720*/  IMAD.SHL.U32 R52, R61, 0x10, RZ ;  /* 0x000000103d347824 */ /* 0x000fe200078e00ff */
[----:B------:R-:W-:Y:S01]  /*8730*/  LEA.HI R67, R53, 0xb8, RZ, 0x1e ;  /* 0x000000b835437811 */ /* 0x000fe200078ff0ff */
[----:B------:R-:W-:Y:S01]  /*8740*/  IMAD.SHL.U32 R54, R63, 0x10, RZ ;  /* 0x000000103f367824 */ /* 0x000fe200078e00ff */
[----:B------:R1:W-:Y:S01]  /*8750*/  STL [R1+0x6fc], R13 ;  /* 0x0006fc0d01007387 */ /* 0x0003e20000100800 */
[----:B------:R-:W-:Y:S01]  /*8760*/  SHF.L.U32 R50, R59, 0x4, RZ ;  /* 0x000000043b327819 */ /* 0x000fe200000006ff */
[----:B------:R-:W-:Y:S01]  /*8770*/  IMAD.SHL.U32 R56, R65, 0x10, RZ ;  /* 0x0000001041387824 */ /* 0x000fe200078e00ff */
[C---:B------:R-:W-:Y:S01]  /*8780*/  LEA.HI R69, R53.reuse, 0xc0, RZ, 0x1e ;  /* 0x000000c035457811 */ /* 0x040fe200078ff0ff */
[----:B------:R-:W-:Y:S01]  /*8790*/  IMAD R32, R32, c[0x0][0x1b8], RZ ;  /* 0x00006e0020207a24 */ /* 0x000fe200078e02ff */
[----:B------:R-:W-:Y:S01]  /*87a0*/  LEA.HI R71, R53, 0xc8, RZ, 0x1e ;  /* 0x000000c835477811 */ /* 0x000fe200078ff0ff */
[----:B--2---:R-:W-:Y:S01]  /*87b0*/  IMAD.IADD R12, R11, 0x1, R44 ;  /* 0x000000010b0c7824 */ /* 0x004fe200078e022c */
[----:B------:R-:W-:Y:S01]  /*87c0*/  SHF.L.U32 R58, R67, 0x4, RZ ;  /* 0x00000004433a7819 */ /* 0x000fe200000006ff */
[C---:B0-----:R-:W-:Y:S01]  /*87d0*/  IMAD.IADD R10, R11.reuse, 0x1, R46 ;  /* 0x000000010b0a7824 */ /* 0x041fe200078e022e */
[C---:B------:R-:W-:Y:S01]  /*87e0*/  IADD3 R12, R11.reuse, R50, RZ ;  /* 0x000000320b0c7210 */ /* 0x040fe20007ffe0ff */
[C---:B-1----:R-:W-:Y:S01]  /*87f0*/  IMAD.IADD R13, R11.reuse, 0x1, R48 ;  /* 0x000000010b0d7824 */ /* 0x042fe200078e0230 */
[C---:B------:R-:W-:Y:S01]  /*8800*/  IADD3 R12, R11.reuse, R56, RZ ;  /* 0x000000380b0c7210 */ /* 0x040fe20007ffe0ff */
[----:B------:R-:W-:Y:S01]  /*8810*/  IMAD.IADD R14, R11, 0x1, R52 ;  /* 0x000000010b0e7824 */ /* 0x000fe200078e0234 */
[----:B------:R-:W-:Y:S01]  /*8820*/  LEA.HI R73, R53, 0xd0, RZ, 0x1e ;  /* 0x000000d035497811 */ /* 0x000fe200078ff0ff */
[C---:B------:R-:W-:Y:S01]  /*8830*/  IMAD R10, R8.reuse, 0x10, R32 ;  /* 0x00000010080a7824 */ /* 0x040fe200078e0220 */
[----:B------:R0:W-:Y:S01]  /*8840*/  STL [R1+0x6f0], R13 ;  /* 0x0006f00d01007387 */ /* 0x0001e20000100800 */
[----:B------:R-:W-:Y:S01]  /*8850*/  IMAD.SHL.U32 R60, R69, 0x10, RZ ;  /* 0x00000010453c7824 */ /* 0x000fe200078e00ff */
[----:B------:R-:W-:Y:S01]  /*8860*/  LEA.HI R75, R53, 0xd8, RZ, 0x1e ;  /* 0x000000d8354b7811 */ /* 0x000fe200078ff0ff */
[----:B------:R-:W-:Y:S01]  /*8870*/  IMAD.SHL.U32 R62, R71, 0x10, RZ ;  /* 0x00000010473e7824 */ /* 0x000fe200078e00ff */
[----:B------:R-:W-:Y:S01]  /*8880*/  LEA.HI R78, R53, 0xe0, RZ, 0x1e ;  /* 0x000000e0354e7811 */ /* 0x000fe200078ff0ff */
[----:B------:R1:W-:Y:S01]  /*8890*/  STL [R1+0x6e8], R14 ;  /* 0x0006e80e01007387 */ /* 0x0003e20000100800 */
[----:B------:R-:W-:Y:S01]  /*88a0*/  IMAD R16, R8, 0x10, R10 ;  /* 0x0000001008107824 */ /* 0x000fe200078e020a */
[----:B------:R-:W-:Y:S01]  /*88b0*/  SHF.L.U32 R66, R75, 0x4, RZ ;  /* 0x000000044b427819 */ /* 0x000fe200000006ff */
[----:B------:R-:W-:Y:S01]  /*88c0*/  IMAD.SHL.U32 R64, R73, 0x10, RZ ;  /* 0x0000001049407824 */ /* 0x000fe200078e00ff */
[----:B------:R-:W-:Y:S01]  /*88d0*/  LOP3.LUT R2, R125, 0x1f, RZ, 0xc0, !PT ;  /* 0x0000001f7d027812 */ /* 0x000fe200078ec0ff */
[----:B0-----:R-:W-:Y:S01]  /*88e0*/  IMAD.IADD R13, R11, 0x1, R54 ;  /* 0x000000010b0d7824 */ /* 0x001fe200078e0236 */
[C---:B------:R-:W-:Y:S01]  /*88f0*/  LEA.HI R79, R53.reuse, 0xe8, RZ, 0x1e ;  /* 0x000000e8354f7811 */ /* 0x040fe200078ff0ff */
[----:B------:R-:W-:Y:S01]  /*8900*/  IMAD.SHL.U32 R68, R78, 0x10, RZ ;  /* 0x000000104e447824 */ /* 0x000fe200078e00ff */
[----:B------:R-:W-:Y:S01]  /*8910*/  LEA.HI R80, R53, 0xf0, RZ, 0x1e ;  /* 0x000000f035507811 */ /* 0x000fe200078ff0ff */
[C---:B------:R-:W-:Y:S01]  /*8920*/  IMAD R30, R8.reuse, 0x10, R16 ;  /* 0x00000010081e7824 */ /* 0x040fe200078e0210 */
[----:B------:R0:W-:Y:S01]  /*8930*/  STL [R1+0x6e4], R13 ;  /* 0x0006e40d01007387 */ /* 0x0001e20000100800 */
[----:B-1----:R-:W-:Y:S01]  /*8940*/  IMAD.IADD R14, R11, 0x1, R58 ;  /* 0x000000010b0e7824 */ /* 0x002fe200078e023a */
[----:B------:R-:W-:Y:S01]  /*8950*/  IADD3.X R77, R7, c[0x0][0x16c], R6, P0, P1 ;  /* 0x00005b00074d7a10 */ /* 0x000fe200007e2406 */
[----:B------:R-:W-:Y:S01]  /*8960*/  IMAD R24, R8, 0x10, R30 ;  /* 0x0000001008187824 */ /* 0x000fe200078e021e */
[----:B------:R1:W-:Y:S01]  /*8970*/  STL [R1+0x6e0], R12 ;  /* 0x0006e00c01007387 */ /* 0x0003e20000100800 */
[----:B------:R-:W-:Y:S01]  /*8980*/  IMAD R2, R2, c[0x0][0x1b4], RZ ;  /* 0x00006d0002027a24 */ /* 0x000fe200078e02ff */
[----:B------:R-:W-:Y:S01]  /*8990*/  LOP3.LUT R7, R125, 0x60, RZ, 0xc0, !PT ;  /* 0x000000607d077812 */ /* 0x000fe200078ec0ff */
[----:B------:R-:W-:Y:S01]  /*89a0*/  IMAD.SHL.U32 R70, R79, 0x10, RZ ;  /* 0x000000104f467824 */ /* 0x000fe200078e00ff */
[----:B------:R2:W-:Y:S01]  /*89b0*/  STL [R1+0x6dc], R14 ;  /* 0x0006dc0e01007387 */ /* 0x0005e20000100800 */
[----:B------:R-:W-:Y:S01]  /*89c0*/  IMAD.SHL.U32 R72, R80, 0x10, RZ ;  /* 0x0000001050487824 */ /* 0x000fe200078e00ff */
[----:B------:R-:W-:Y:S01]  /*89d0*/  LEA.HI R81, R53, 0xf8, RZ, 0x1e ;  /* 0x000000f835517811 */ /* 0x000fe200078ff0ff */
[C---:B0-----:R-:W-:Y:S01]  /*89e0*/  IMAD.IADD R13, R11.reuse, 0x1, R60 ;  /* 0x000000010b0d7824 */ /* 0x041fe200078e023c */
[----:B------:R-:W-:Y:S01]  /*89f0*/  SHF.L.U32 R6, R82, 0x1, RZ ;  /* 0x0000000152067819 */ /* 0x000fe200000006ff */
[C---:B------:R-:W-:Y:S01]  /*8a00*/  IMAD R26, R8.reuse, 0x10, R24 ;  /* 0x00000010081a7824 */ /* 0x040fe200078e0218 */
[----:B-1----:R-:W-:Y:S01]  /*8a10*/  IADD3 R12, R11, R62, RZ ;  /* 0x0000003e0b0c7210 */ /* 0x002fe20007ffe0ff */
[----:B------:R-:W-:Y:S01]  /*8a20*/  IMAD.SHL.U32 R9, R3, 0x2, RZ ;  /* 0x0000000203097824 */ /* 0x000fe200078e00ff */
[----:B------:R0:W-:Y:S01]  /*8a30*/  STL [R1+0x6d8], R13 ;  /* 0x0006d80d01007387 */ /* 0x0001e20000100800 */
[----:B------:R-:W-:Y:S01]  /*8a40*/  IMAD R28, R8, 0x10, R26 ;  /* 0x00000010081c7824 */ /* 0x000fe200078e021a */
[----:B------:R-:W-:Y:S01]  /*8a50*/  SHF.L.U32 R74, R81, 0x4, RZ ;  /* 0x00000004514a7819 */ /* 0x000fe200000006ff */
[----:B--2---:R-:W-:Y:S01]  /*8a60*/  IMAD.IADD R14, R11, 0x1, R64 ;  /* 0x000000010b0e7824 */ /* 0x004fe200078e0240 */
[----:B------:R1:W-:Y:S01]  /*8a70*/  STL [R1+0x6d4], R12 ;  /* 0x0006d40c01007387 */ /* 0x0003e20000100800 */
[----:B------:R-:W-:Y:S01]  /*8a80*/  IMAD.HI R3, R3, 0x2, RZ ;  /* 0x0000000203037827 */ /* 0x000fe200078e02ff */
[----:B------:R-:W-:Y:S01]  /*8a90*/  LEA.HI R6, R7, R6, RZ, 0x1e ;  /* 0x0000000607067211 */ /* 0x000fe200078ff0ff */
[----:B------:R-:W-:Y:S01]  /*8aa0*/  CS2R R110, SRZ ;  /* 0x00000000006e7805 */ /* 0x000fe2000001ff00 */
[----:B------:R2:W-:Y:S01]  /*8ab0*/  STL [R1+0x6d0], R14 ;  /* 0x0006d00e01007387 */ /* 0x0005e20000100800 */
[----:B------:R-:W-:Y:S01]  /*8ac0*/  IMAD.HI R18, R2, 0x2, RZ ;  /* 0x0000000202127827 */ /* 0x000fe200078e02ff */
[----:B------:R-:W-:Y:S01]  /*8ad0*/  SHF.R.U32.HI R15, RZ, 0x1, R7 ;  /* 0x00000001ff0f7819 */ /* 0x000fe20000011607 */
[----:B------:R-:W-:Y:S01]  /*8ae0*/  UMOV UR4, URZ ;  /* 0x0000003f00047c82 */ /* 0x000fe20008000000 */
[----:B------:R-:W-:Y:S01]  /*8af0*/  ISETP.NE.U32.AND P5, PT, R82, RZ, PT ;  /* 0x000000ff5200720c */ /* 0x000fe20003fa5070 */
[C---:B0-----:R-:W-:Y:S01]  /*8b00*/  IMAD.IADD R13, R11.reuse, 0x1, R66 ;  /* 0x000000010b0d7824 */ /* 0x041fe200078e0242 */
[----:B-1----:R-:W-:Y:S01]  /*8b10*/  IADD3 R12, R11, R68, RZ ;  /* 0x000000440b0c7210 */ /* 0x002fe20007ffe0ff */
[----:B------:R-:W-:Y:S01]  /*8b20*/  IMAD R36, R53, 0x4, R82 ;  /* 0x0000000435247824 */ /* 0x000fe200078e0252 */
[----:B------:R-:W-:Y:S01]  /*8b30*/  LOP3.LUT R15, R15, 0x30, R0, 0x78, !PT ;  /* 0x000000300f0f7812 */ /* 0x000fe200078e7800 */
[----:B------:R-:W-:Y:S01]  /*8b40*/  IMAD.MOV.U32 R118, RZ, RZ, -0x800000 ;  /* 0xff800000ff767424 */ /* 0x000fe200078e00ff */
[----:B------:R0:W-:Y:S01]  /*8b50*/  STL [R1+0x6cc], R13 ;  /* 0x0006cc0d01007387 */ /* 0x0001e20000100800 */
[----:B--2---:R-:W-:Y:S01]  /*8b60*/  IMAD.IADD R14, R11, 0x1, R70 ;  /* 0x000000010b0e7824 */ /* 0x004fe200078e0246 */
[----:B------:R-:W-:Y:S01]  /*8b70*/  ISETP.LT.U32.AND P6, PT, R17, 0x80, !P5 ;  /* 0x000000801100780c */ /* 0x000fe20006fc1070 */
[----:B------:R-:W-:Y:S01]  /*8b80*/  UMOV UR5, URZ ;  /* 0x0000003f00057c82 */ /* 0x000fe20008000000 */
[----:B------:R1:W-:Y:S01]  /*8b90*/  STL [R1+0x6c8], R12 ;  /* 0x0006c80c01007387 */ /* 0x0003e20000100800 */
[----:B------:R-:W-:-:S03]  /*8ba0*/  MOV R119, 0xff800000 ;  /* 0xff80000000777802 */ /* 0x000fc60000000f00 */
[----:B------:R-:W-:Y:S01]  /*8bb0*/  STL [R1+0x6c4], R14 ;  /* 0x0006c40e01007387 */ /* 0x000fe20000100800 */
[C---:B0-----:R-:W-:Y:S02]  /*8bc0*/  IMAD.IADD R13, R11.reuse, 0x1, R72 ;  /* 0x000000010b0d7824 */ /* 0x041fe400078e0248 */
[----:B------:R-:W-:Y:S01]  /*8bd0*/  IMAD.IADD R11, R11, 0x1, R74 ;  /* 0x000000010b0b7824 */ /* 0x000fe200078e024a */
[----:B-1----:R-:W-:Y:S02]  /*8be0*/  SHF.L.U32 R12, R2, 0x1, RZ ;  /* 0x00000001020c7819 */ /* 0x002fe400000006ff */
[----:B------:R0:W-:Y:S02]  /*8bf0*/  STL [R1+0x6c0], R13 ;  /* 0x0006c00d01007387 */ /* 0x0001e40000100800 */
[----:B------:R-:W-:Y:S01]  /*8c00*/  IADD3 R9, P0, P1, R12, c[0x0][0x170], R9 ;  /* 0x00005c000c097a10 */ /* 0x000fe2000791e009 */
[----:B------:R-:W-:Y:S01]  /*8c10*/  IMAD R12, R8, 0x10, R28 ;  /* 0x00000010080c7824 */ /* 0x000fe200078e021c */
[----:B------:R1:W-:Y:S02]  /*8c20*/  STL [R1+0x6bc], R11 ;  /* 0x0006bc0b01007387 */ /* 0x0003e40000100800 */
[----:B------:R-:W-:Y:S01]  /*8c30*/  IADD3.X R3, R18, c[0x0][0x174], R3, P0, P1 ;  /* 0x00005d0012037a10 */ /* 0x000fe200007e2403 */
[----:B------:R-:W-:Y:S01]  /*8c40*/  IMAD R20, R8, 0x10, R12 ;  /* 0x0000001008147824 */ /* 0x000fe200078e020c */
[----:B------:R-:W-:Y:S01]  /*8c50*/  LEA R84, P0, R32, R9, 0x1 ;  /* 0x0000000920547211 */ /* 0x000fe200078008ff */
[----:B------:R-:W-:Y:S01]  /*8c60*/  STL.64 [R1+0x558], R76 ;  /* 0x0005584c01007387 */ /* 0x000fe20000100a00 */
[----:B0-----:R-:W-:Y:S01]  /*8c70*/  LEA R13, R7, R5, 0x4 ;  /* 0x00000005070d7211 */ /* 0x001fe200078e20ff */
[----:B------:R-:W-:Y:S01]  /*8c80*/  IMAD R22, R8, 0x10, R20 ;  /* 0x0000001008167824 */ /* 0x000fe200078e0214 */
[----:B------:R-:W-:Y:S01]  /*8c90*/  LEA.HI.X.SX32 R85, R32, R3, 0x1, P0 ;  /* 0x0000000320557211 */ /* 0x000fe200000f0eff */
[----:B------:R-:W-:Y:S01]  /*8ca0*/  IMAD R7, R5, 0x210, RZ ;  /* 0x0000021005077824 */ /* 0x000fe200078e02ff */
[----:B------:R-:W-:Y:S01]  /*8cb0*/  LEA R88, P1, R10, R9, 0x1 ;  /* 0x000000090a587211 */ /* 0x000fe200078208ff */
[----:B------:R-:W-:Y:S01]  /*8cc0*/  IMAD.SHL.U32 R13, R13, 0x10, RZ ;  /* 0x000000100d0d7824 */ /* 0x000fe200078e00ff */
[----:B------:R-:W-:-:S02]  /*8cd0*/  LEA R6, R8, R22, 0x4 ;  /* 0x0000001608067211 */ /* 0x000fc400078e20ff */
[----:B------:R-:W-:Y:S02]  /*8ce0*/  LEA R86, P0, R16, R9, 0x1 ;  /* 0x0000000910567211 */ /* 0x000fe400078008ff */
[----:B------:R-:W-:Y:S01]  /*8cf0*/  LOP3.LUT R34, R13, 0x30, R0, 0x78, !PT ;  /* 0x000000300d227812 */ /* 0x000fe200078e7800 */
[----:B------:R-:W-:Y:S01]  /*8d00*/  IMAD R14, R8, 0x10, R6 ;  /* 0x00000010080e7824 */ /* 0x000fe200078e0206 */
[-C--:B------:R-:W-:Y:S02]  /*8d10*/  LEA.HI.X.SX32 R89, R10, R3.reuse, 0x1, P1 ;  /* 0x000000030a597211 */ /* 0x080fe400008f0eff */
[----:B------:R-:W-:Y:S01]  /*8d20*/  LEA R52, R5, R34, 0xa ;  /* 0x0000002205347211 */ /* 0x000fe200078e50ff */
[----:B------:R-:W-:Y:S01]  /*8d30*/  IMAD R18, R8, 0x10, R14 ;  /* 0x0000001008127824 */ /* 0x000fe200078e020e */
[----:B------:R-:W-:Y:S02]  /*8d40*/  LOP3.LUT R2, R7, 0x10, R0, 0x78, !PT ;  /* 0x0000001007027812 */ /* 0x000fe400078e7800 */
[----:B------:R-:W-:Y:S01]  /*8d50*/  LEA.HI.X.SX32 R87, R16, R3, 0x1, P0 ;  /* 0x0000000310577211 */ /* 0x000fe200000f0eff */
[----:B------:R-:W-:Y:S01]  /*8d60*/  STL [R1+0x550], R52 ;  /* 0x0005503401007387 */ /* 0x000fe20000100800 */
[----:B------:R-:W-:Y:S01]  /*8d70*/  IMAD R7, R8, 0x10, R18 ;  /* 0x0000001008077824 */ /* 0x000fe200078e0212 */
[----:B-1----:R-:W-:-:S02]  /*8d80*/  LOP3.LUT R11, R125, 0x10, RZ, 0xc0, !PT ;  /* 0x000000107d0b7812 */ /* 0x002fc400078ec0ff */
[----:B------:R0:W-:Y:S01]  /*8d90*/  STL.64 [R1+0x960], R84 ;  /* 0x0009605401007387 */ /* 0x0001e20000100a00 */
[C---:B------:R-:W-:Y:S02]  /*8da0*/  IMAD R13, R8.reuse, 0x10, R7 ;  /* 0x00000010080d7824 */ /* 0x040fe400078e0207 */
[----:B------:R-:W-:Y:S01]  /*8db0*/  IMAD.SHL.U32 R11, R11, 0x100, RZ ;  /* 0x000001000b0b7824 */ /* 0x000fe200078e00ff */
[----:B------:R1:W-:Y:S01]  /*8dc0*/  STL.64 [R1+0x958], R88 ;  /* 0x0009585801007387 */ /* 0x0003e20000100a00 */
[----:B------:R-:W-:-:S03]  /*8dd0*/  IMAD R16, R8, 0x10, R13 ;  /* 0x0000001008107824 */ /* 0x000fc600078e020d */
[----:B------:R2:W-:Y:S01]  /*8de0*/  STL.64 [R1+0x950], R86 ;  /* 0x0009505601007387 */ /* 0x0005e20000100a00 */
[----:B------:R-:W-:Y:S01]  /*8df0*/  LOP3.LUT R0, R2, R11, RZ, 0xfc, !PT ;  /* 0x0000000b02007212 */ /* 0x000fe200078efcff */
[----:B------:R-:W-:Y:S01]  /*8e00*/  IMAD.U32 R2, R36, 0x4, R15 ;  /* 0x0000000424027824 */ /* 0x000fe200078e000f */
[----:B------:R-:W-:Y:S02]  /*8e10*/  LEA R10, R8, R16, 0x4 ;  /* 0x00000010080a7211 */ /* 0x000fe400078e20ff */
[-C--:B0-----:R-:W-:Y:S02]  /*8e20*/  LEA R84, P2, R30, R9.reuse, 0x1 ;  /* 0x000000091e547211 */ /* 0x081fe400078408ff */
[----:B-1----:R-:W-:Y:S01]  /*8e30*/  LEA R88, P0, R24, R9, 0x1 ;  /* 0x0000000918587211 */ /* 0x002fe200078008ff */
[----:B------:R-:W-:Y:S01]  /*8e40*/  IMAD R11, R8, 0x10, R10 ;  /* 0x00000010080b7824 */ /* 0x000fe200078e020a */
[----:B------:R-:W-:Y:S02]  /*8e50*/  LEA.HI.X.SX32 R85, R30, R3, 0x1, P2 ;  /* 0x000000031e557211 */ /* 0x000fe400010f0eff */
[----:B--2---:R-:W-:Y:S01]  /*8e60*/  LEA R86, P1, R26, R9, 0x1 ;  /* 0x000000091a567211 */ /* 0x004fe200078208ff */
[----:B------:R-:W-:Y:S01]  /*8e70*/  IMAD R15, R8, 0x10, R11 ;  /* 0x00000010080f7824 */ /* 0x000fe200078e020b */
[-C--:B------:R-:W-:Y:S01]  /*8e80*/  LEA.HI.X.SX32 R89, R24, R3.reuse, 0x1, P0 ;  /* 0x0000000318597211 */ /* 0x080fe200000f0eff */
[----:B------:R0:W-:Y:S01]  /*8e90*/  STL.64 [R1+0x948], R84 ;  /* 0x0009485401007387 */ /* 0x0001e20000100a00 */
[----:B------:R-:W-:Y:S01]  /*8ea0*/  LEA.HI.X.SX32 R87, R26, R3, 0x1, P1 ;  /* 0x000000031a577211 */ /* 0x000fe200008f0eff */
[----:B------:R-:W-:-:S02]  /*8eb0*/  IMAD R5, R8, 0x10, R15 ;  /* 0x0000001008057824 */ /* 0x000fc400078e020f */
[----:B------:R1:W-:Y:S04]  /*8ec0*/  STL.64 [R1+0x940], R88 ;  /* 0x0009405801007387 */ /* 0x0003e80000100a00 */
[----:B------:R2:W-:Y:S01]  /*8ed0*/  STL.64 [R1+0x938], R86 ;  /* 0x0009385601007387 */ /* 0x0005e20000100a00 */
[----:B0-----:R-:W-:-:S04]  /*8ee0*/  LEA R84, P2, R28, R9, 0x1 ;  /* 0x000000091c547211 */ /* 0x001fc800078408ff */
[----:B------:R-:W-:Y:S02]  /*8ef0*/  LEA.HI.X.SX32 R85, R28, R3, 0x1, P2 ;  /* 0x000000031c557211 */ /* 0x000fe400010f0eff */
[-C--:B-1----:R-:W-:Y:S02]  /*8f00*/  LEA R88, P0, R12, R9.reuse, 0x1 ;  /* 0x000000090c587211 */ /* 0x082fe400078008ff */
[----:B--2---:R-:W-:Y:S01]  /*8f10*/  LEA R86, P1, R20, R9, 0x1 ;  /* 0x0000000914567211 */ /* 0x004fe200078208ff */
[----:B------:R0:W-:Y:S01]  /*8f20*/  STL.64 [R1+0x930], R84 ;  /* 0x0009305401007387 */ /* 0x0001e20000100a00 */
[-C--:B------:R-:W-:Y:S02]  /*8f30*/  LEA.HI.X.SX32 R89, R12, R3.reuse, 0x1, P0 ;  /* 0x000000030c597211 */ /* 0x080fe400000f0eff */
[----:B------:R-:W-:Y:S02]  /*8f40*/  LEA.HI.X.SX32 R87, R20, R3, 0x1, P1 ;  /* 0x0000000314577211 */ /* 0x000fe400008f0eff */
[----:B------:R-:W-:Y:S01]  /*8f50*/  LEA R12, R8, R5, 0x4 ;  /* 0x00000005080c7211 */ /* 0x000fe200078e20ff */
[----:B------:R1:W-:Y:S04]  /*8f60*/  STL.64 [R1+0x928], R88 ;  /* 0x0009285801007387 */ /* 0x0003e80000100a00 */
[----:B------:R2:W-:Y:S01]  /*8f70*/  STL.64 [R1+0x920], R86 ;  /* 0x0009205601007387 */ /* 0x0005e20000100a00 */
[----:B0-----:R-:W-:-:S04]  /*8f80*/  LEA R84, P2, R22, R9, 0x1 ;  /* 0x0000000916547211 */ /* 0x001fc800078408ff */
[----:B------:R-:W-:Y:S02]  /*8f90*/  LEA.HI.X.SX32 R85, R22, R3, 0x1, P2 ;  /* 0x0000000316557211 */ /* 0x000fe400010f0eff */
[----:B-1----:R-:W-:-:S03]  /*8fa0*/  LEA R88, P0, R6, R9, 0x1 ;  /* 0x0000000906587211 */ /* 0x002fc600078008ff */
[----:B------:R0:W-:Y:S01]  /*8fb0*/  STL.64 [R1+0x918], R84 ;  /* 0x0009185401007387 */ /* 0x0001e20000100a00 */
[----:B--2---:R-:W-:Y:S02]  /*8fc0*/  LEA R86, P1, R14, R9, 0x1 ;  /* 0x000000090e567211 */ /* 0x004fe400078208ff */
[-C--:B------:R-:W-:Y:S02]  /*8fd0*/  LEA.HI.X.SX32 R89, R6, R3.reuse, 0x1, P0 ;  /* 0x0000000306597211 */ /* 0x080fe400000f0eff */
[----:B------:R-:W-:Y:S01]  /*8fe0*/  LEA.HI.X.SX32 R87, R14, R3, 0x1, P1 ;  /* 0x000000030e577211 */ /* 0x000fe200008f0eff */
[C---:B------:R-:W-:Y:S02]  /*8ff0*/  IMAD R14, R8.reuse, 0x10, R12 ;  /* 0x00000010080e7824 */ /* 0x040fe400078e020c */
[----:B------:R1:W-:Y:S02]  /*9000*/  STL.64 [R1+0x910], R88 ;  /* 0x0009105801007387 */ /* 0x0003e40000100a00 */
[----:B------:R-:W-:Y:S01]  /*9010*/  IMAD R6, R8, 0x10, R14 ;  /* 0x0000001008067824 */ /* 0x000fe200078e020e */
[C---:B0-----:R-:W-:Y:S01]  /*9020*/  LEA R84, P2, R18.reuse, R9, 0x1 ;  /* 0x0000000912547211 */ /* 0x041fe200078408ff */
[----:B------:R0:W-:Y:S03]  /*9030*/  STL.64 [R1+0x908], R86 ;  /* 0x0009085601007387 */ /* 0x0001e60000100a00 */
[----:B------:R-:W-:Y:S01]  /*9040*/  LEA.HI.X.SX32 R85, R18, R3, 0x1, P2 ;  /* 0x0000000312557211 */ /* 0x000fe200010f0eff */
[----:B------:R-:W-:Y:S01]  /*9050*/  IMAD.SHL.U32 R18, R125, 0x40, RZ ;  /* 0x000000407d127824 */ /* 0x000fe200078e00ff */
[----:B-1----:R-:W-:-:S03]  /*9060*/  LEA R88, P0, R7, R9, 0x1 ;  /* 0x0000000907587211 */ /* 0x002fc600078008ff */
[----:B------:R1:W-:Y:S01]  /*9070*/  STL.64 [R1+0x900], R84 ;  /* 0x0009005401007387 */ /* 0x0003e20000100a00 */
[----:B------:R-:W-:Y:S02]  /*9080*/  LOP3.LUT R18, R18, 0x3c0, RZ, 0xc0, !PT ;  /* 0x000003c012127812 */ /* 0x000fe400078ec0ff */
[----:B------:R-:W-:Y:S02]  /*9090*/  LEA.HI.X.SX32 R89, R7, R3, 0x1, P0 ;  /* 0x0000000307597211 */ /* 0x000fe400000f0eff */
[C---:B0-----:R-:W-:Y:S02]  /*90a0*/  LEA R86, P1, R13.reuse, R9, 0x1 ;  /* 0x000000090d567211 */ /* 0x041fe400078208ff */
[----:B------:R-:W-:Y:S01]  /*90b0*/  LEA R7, R8, R6, 0x4 ;  /* 0x0000000608077211 */ /* 0x000fe200078e20ff */
[----:B------:R0:W-:Y:S01]  /*90c0*/  STL.64 [R1+0x8f8], R88 ;  /* 0x0008f85801007387 */ /* 0x0001e20000100a00 */
[----:B------:R-:W-:Y:S02]  /*90d0*/  LEA.HI.X.SX32 R87, R13, R3, 0x1, P1 ;  /* 0x000000030d577211 */ /* 0x000fe400008f0eff */
[----:B-1----:R-:W-:Y:S01]  /*90e0*/  LEA R84, P2, R16, R9, 0x1 ;  /* 0x0000000910547211 */ /* 0x002fe200078408ff */
[----:B------:R-:W-:-:S02]  /*90f0*/  IMAD R13, R8, 0x10, R7 ;  /* 0x00000010080d7824 */ /* 0x000fc400078e0207 */
[----:B------:R1:W-:Y:S01]  /*9100*/  STL.64 [R1+0x8f0], R86 ;  /* 0x0008f05601007387 */ /* 0x0003e20000100a00 */
[----:B------:R-:W-:Y:S02]  /*9110*/  LEA.HI.X.SX32 R85, R16, R3, 0x1, P2 ;  /* 0x0000000310557211 */ /* 0x000fe400010f0eff */
[----:B0-----:R-:W-:-:S03]  /*9120*/  LEA R88, P0, R10, R9, 0x1 ;  /* 0x000000090a587211 */ /* 0x001fc600078008ff */
[----:B------:R0:W-:Y:S01]  /*9130*/  STL.64 [R1+0x8e8], R84 ;  /* 0x0008e85401007387 */ /* 0x0001e20000100a00 */
[----:B------:R-:W-:Y:S01]  /*9140*/  LEA.HI.X.SX32 R89, R10, R3, 0x1, P0 ;  /* 0x000000030a597211 */ /* 0x000fe200000f0eff */
[----:B------:R-:W-:Y:S01]  /*9150*/  IMAD R10, R8, 0x10, R13 ;  /* 0x00000010080a7824 */ /* 0x000fe200078e020d */
[----:B-1----:R-:W-:-:S03]  /*9160*/  LEA R86, P1, R11, R9, 0x1 ;  /* 0x000000090b567211 */ /* 0x002fc600078208ff */
[----:B------:R1:W-:Y:S01]  /*9170*/  STL.64 [R1+0x8e0], R88 ;  /* 0x0008e05801007387 */ /* 0x0003e20000100a00 */
[----:B------:R-:W-:Y:S02]  /*9180*/  LEA.HI.X.SX32 R87, R11, R3, 0x1, P1 ;  /* 0x000000030b577211 */ /* 0x000fe400008f0eff */
[----:B------:R-:W-:Y:S02]  /*9190*/  LEA R11, R8, R10, 0x4 ;  /* 0x0000000a080b7211 */ /* 0x000fe400078e20ff */
[C---:B0-----:R-:W-:Y:S01]  /*91a0*/  LEA R84, P2, R15.reuse, R9, 0x1 ;  /* 0x000000090f547211 */ /* 0x041fe200078408ff */
[----:B------:R0:W-:Y:S03]  /*91b0*/  STL.64 [R1+0x8d8], R86 ;  /* 0x0008d85601007387 */ /* 0x0001e60000100a00 */
[----:B------:R-:W-:Y:S02]  /*91c0*/  LEA.HI.X.SX32 R85, R15, R3, 0x1, P2 ;  /* 0x000000030f557211 */ /* 0x000fe400010f0eff */
[----:B-1----:R-:W-:-:S03]  /*91d0*/  LEA R88, P0, R5, R9, 0x1 ;  /* 0x0000000905587211 */ /* 0x002fc600078008ff */
        /* <DEDUP_REMOVED lines=8> */
[----:B------:R-:W-:Y:S01]  /*9260*/  IMAD R5, R8, 0x10, R12 ;  /* 0x0000001008057824 */ /* 0x000fe200078e020c */
[----:B------:R-:W-:Y:S02]  /*9270*/  LEA.HI.X.SX32 R85, R14, R3, 0x1, P2 ;  /* 0x000000030e557211 */ /* 0x000fe400010f0eff */
[----:B0-----:R-:W-:-:S03]  /*9280*/  LEA R88, P0, R6, R9, 0x1 ;  /* 0x0000000906587211 */ /* 0x001fc600078008ff */
[----:B------:R0:W-:Y:S01]  /*9290*/  STL.64 [R1+0x8b8], R84 ;  /* 0x0008b85401007387 */ /* 0x0001e20000100a00 */
[----:B------:R-:W-:Y:S02]  /*92a0*/  LEA.HI.X.SX32 R89, R6, R3, 0x1, P0 ;  /* 0x0000000306597211 */ /* 0x000fe400000f0eff */
[C---:B-1----:R-:W-:Y:S02]  /*92b0*/  LEA R86, P1, R7.reuse, R9, 0x1 ;  /* 0x0000000907567211 */ /* 0x042fe400078208ff */
[----:B------:R-:W-:Y:S01]  /*92c0*/  LEA R6, R8, R5, 0x4 ;  /* 0x0000000508067211 */ /* 0x000fe200078e20ff */
[----:B------:R-:W-:Y:S01]  /*92d0*/  STL.64 [R1+0x8b0], R88 ;  /* 0x0008b05801007387 */ /* 0x000fe20000100a00 */
[----:B------:R-:W-:-:S03]  /*92e0*/  LEA.HI.X.SX32 R87, R7, R3, 0x1, P1 ;  /* 0x0000000307577211 */ /* 0x000fc600008f0eff */
[C---:B------:R-:W-:Y:S01]  /*92f0*/  IMAD R7, R8.reuse, 0x10, R6 ;  /* 0x0000001008077824 */ /* 0x040fe200078e0206 */
[C---:B0-----:R-:W-:Y:S01]  /*9300*/  LEA R84, P2, R13.reuse, R9, 0x1 ;  /* 0x000000090d547211 */ /* 0x041fe200078408ff */
[----:B------:R0:W-:Y:S02]  /*9310*/  STL.64 [R1+0x8a8], R86 ;  /* 0x0008a85601007387 */ /* 0x0001e40000100a00 */
[----:B------:R-:W-:Y:S01]  /*9320*/  IMAD R8, R8, 0x10, R7 ;  /* 0x0000001008087824 */ /* 0x000fe200078e0207 */
[----:B------:R-:W-:Y:S02]  /*9330*/  LEA.HI.X.SX32 R85, R13, R3, 0x1, P2 ;  /* 0x000000030d557211 */ /* 0x000fe400010f0eff */
[----:B------:R-:W-:-:S03]  /*9340*/  LEA R14, P2, R12, R9, 0x1 ;  /* 0x000000090c0e7211 */ /* 0x000fc600078408ff */
[----:B------:R1:W-:Y:S01]  /*9350*/  STL.64 [R1+0x8a0], R84 ;  /* 0x0008a05401007387 */ /* 0x0003e20000100a00 */
[----:B------:R-:W-:Y:S02]  /*9360*/  LEA.HI.X.SX32 R15, R12, R3, 0x1, P2 ;  /* 0x000000030c0f7211 */ /* 0x000fe400010f0eff */
[----:B0-----:R-:W-:-:S04]  /*9370*/  LEA R86, P0, R10, R9, 0x1 ;  /* 0x000000090a567211 */ /* 0x001fc800078008ff */
[----:B------:R-:W-:Y:S02]  /*9380*/  LEA.HI.X.SX32 R87, R10, R3, 0x1, P0 ;  /* 0x000000030a577211 */ /* 0x000fe400000f0eff */
[CC--:B------:R-:W-:Y:S02]  /*9390*/  LEA R10, P3, R8.reuse, R9.reuse, 0x1 ;  /* 0x00000009080a7211 */ /* 0x0c0fe400078608ff */
[C---:B-1----:R-:W-:Y:S01]  /*93a0*/  LEA R84, P1, R11.reuse, R9, 0x1 ;  /* 0x000000090b547211 */ /* 0x042fe200078208ff */
[----:B------:R0:W-:Y:S03]  /*93b0*/  STL.64 [R1+0x898], R86 ;  /* 0x0008985601007387 */ /* 0x0001e60000100a00 */
[-C--:B------:R-:W-:Y:S02]  /*93c0*/  LEA.HI.X.SX32 R85, R11, R3.reuse, 0x1, P1 ;  /* 0x000000030b557211 */ /* 0x080fe400008f0eff */
[----:B------:R-:W-:Y:S01]  /*93d0*/  LEA.HI.X.SX32 R11, R8, R3, 0x1, P3 ;  /* 0x00000003080b7211 */ /* 0x000fe200018f0eff */
[----:B------:R-:W-:-:S02]  /*93e0*/  IMAD.MOV.U32 R8, RZ, RZ, -0x800000 ;  /* 0xff800000ff087424 */ /* 0x000fc400078e00ff */
[----:B------:R1:W-:Y:S01]  /*93f0*/  STL.64 [R1+0x890], R84 ;  /* 0x0008905401007387 */ /* 0x0003e20000100a00 */
[----:B0-----:R-:W-:-:S03]  /*9400*/  LEA R86, P0, R5, R9, 0x1 ;  /* 0x0000000905567211 */ /* 0x001fc600078008ff */
[----:B------:R0:W-:Y:S01]  /*9410*/  STL.64 [R1+0x888], R14 ;  /* 0x0008880e01007387 */ /* 0x0001e20000100a00 */
[----:B------:R-:W-:Y:S02]  /*9420*/  LEA.HI.X.SX32 R87, R5, R3, 0x1, P0 ;  /* 0x0000000305577211 */ /* 0x000fe400000f0eff */
[----:B------:R-:W-:Y:S02]  /*9430*/  MOV R5, c[0x0][0x1a4] ;  /* 0x0000690000057a02 */ /* 0x000fe40000000f00 */
[C---:B-1----:R-:W-:Y:S01]  /*9440*/  LEA R84, P1, R6.reuse, R9, 0x1 ;  /* 0x0000000906547211 */ /* 0x042fe200078208ff */
[----:B------:R-:W-:Y:S02]  /*9450*/  STL.64 [R1+0x880], R86 ;  /* 0x0008805601007387 */ /* 0x000fe40000100a00 */
[C---:B------:R-:W-:Y:S01]  /*9460*/  IMAD R20, R5.reuse, 0x24, RZ ;  /* 0x0000002405147824 */ /* 0x040fe200078e02ff */
[----:B------:R-:W-:Y:S01]  /*9470*/  LEA.HI.X.SX32 R85, R6, R3, 0x1, P1 ;  /* 0x0000000306557211 */ /* 0x000fe200008f0eff */
[----:B------:R-:W-:Y:S01]  /*9480*/  IMAD R22, R5, 0x28, RZ ;  /* 0x0000002805167824 */ /* 0x000fe200078e02ff */
[----:B0-----:R-:W-:Y:S01]  /*9490*/  LEA R14, P2, R7, R9, 0x1 ;  /* 0x00000009070e7211 */ /* 0x001fe200078408ff */
[----:B------:R-:W-:Y:S01]  /*94a0*/  IMAD R24, R5, 0x11, RZ ;  /* 0x0000001105187824 */ /* 0x000fe200078e02ff */
[----:B------:R-:W-:Y:S01]  /*94b0*/  MOV R9, 0xff800000 ;  /* 0xff80000000097802 */ /* 0x000fe20000000f00 */
[----:B------:R-:W-:Y:S01]  /*94c0*/  STL.64 [R1+0x878], R84 ;  /* 0x0008785401007387 */ /* 0x000fe20000100a00 */
[----:B------:R-:W-:Y:S01]  /*94d0*/  LEA.HI.X.SX32 R15, R7, R3, 0x1, P2 ;  /* 0x00000003070f7211 */ /* 0x000fe200010f0eff */
[----:B------:R-:W-:Y:S01]  /*94e0*/  IMAD.MOV.U32 R7, RZ, RZ, -0x800000 ;  /* 0xff800000ff077424 */ /* 0x000fe200078e00ff */
[----:B------:R-:W-:Y:S01]  /*94f0*/  LEA.HI R3, R53, R4, RZ, 0x1e ;  /* 0x0000000435037211 */ /* 0x000fe200078ff0ff */
[----:B------:R-:W-:Y:S01]  /*9500*/  IMAD.SHL.U32 R53, R17, 0x2, RZ ;  /* 0x0000000211357824 */ /* 0x000fe200078e00ff */
[----:B------:R-:W-:Y:S01]  /*9510*/  MOV R3, 0x3f800000 ;  /* 0x3f80000000037802 */ /* 0x000fe20000000f00 */
[----:B------:R-:W-:Y:S01]  /*9520*/  STL.64 [R1+0x870], R14 ;  /* 0x0008700e01007387 */ /* 0x000fe20000100a00 */
[----:B------:R-:W-:Y:S01]  /*9530*/  SHF.R.U32.HI R6, RZ, 0x2, R125 ;  /* 0x00000002ff067819 */ /* 0x000fe2000001167d */
[C---:B------:R-:W-:Y:S01]  /*9540*/  IMAD R26, R5.reuse, 0x2c, RZ ;  /* 0x0000002c051a7824 */ /* 0x040fe200078e02ff */
[-C--:B------:R-:W-:Y:S01]  /*9550*/  IADD3 R58, P3, R20, R76.reuse, RZ ;  /* 0x0000004c143a7210 */ /* 0x080fe20007f7e0ff */
[----:B------:R0:W-:Y:S01]  /*9560*/  STL.64 [R1+0x868], R10 ;  /* 0x0008680a01007387 */ /* 0x0001e20000100a00 */
[----:B------:R-:W-:Y:S01]  /*9570*/  IADD3 R54, P0, R22, R76, RZ ;  /* 0x0000004c16367210 */ /* 0x000fe20007f1e0ff */
[----:B------:R-:W-:-:S02]  /*9580*/  IMAD R32, R5, 0x15, RZ ;  /* 0x0000001505207824 */ /* 0x000fc400078e02ff */
[----:B------:R1:W-:Y:S01]  /*9590*/  STL [R1+0x674], R3 ;  /* 0x0006740301007387 */ /* 0x0003e20000100800 */
[C---:B------:R-:W-:Y:S02]  /*95a0*/  IMAD R28, R5.reuse, 0x2e, RZ ;  /* 0x0000002e051c7824 */ /* 0x040fe400078e02ff */
[C---:B------:R-:W-:Y:S01]  /*95b0*/  IMAD R34, R5.reuse, 0x17, RZ ;  /* 0x0000001705227824 */ /* 0x040fe200078e02ff */
[----:B------:R-:W-:Y:S01]  /*95c0*/  STL [R1+0x10], R8 ;  /* 0x0000100801007387 */ /* 0x000fe20000100800 */
[C---:B------:R-:W-:Y:S02]  /*95d0*/  IMAD R12, R5.reuse, 0x18, RZ ;  /* 0x00000018050c7824 */ /* 0x040fe400078e02ff */
[C---:B------:R-:W-:Y:S01]  /*95e0*/  IMAD R36, R5.reuse, 0x3, RZ ;  /* 0x0000000305247824 */ /* 0x040fe200078e02ff */
[----:B------:R-:W-:Y:S01]  /*95f0*/  STL [R1+0x14], R7 ;  /* 0x0000140701007387 */ /* 0x000fe20000100800 */
[C---:B0-----:R-:W-:Y:S01]  /*9600*/  IMAD R10, R5.reuse, 0x6, RZ ;  /* 0x00000006050a7824 */ /* 0x041fe200078e02ff */
[----:B-1----:R-:W-:Y:S01]  /*9610*/  MOV R3, RZ ;  /* 0x000000ff00037202 */ /* 0x002fe20000000f00 */
[C---:B------:R-:W-:Y:S01]  /*9620*/  IMAD R11, R5.reuse, 0xc, RZ ;  /* 0x0000000c050b7824 */ /* 0x040fe200078e02ff */
[----:B------:R-:W-:Y:S01]  /*9630*/  STL [R1+0x18], R9 ;  /* 0x0000180901007387 */ /* 0x000fe20000100800 */
[----:B------:R-:W-:-:S02]  /*9640*/  IMAD R30, R5, 0x30, RZ ;  /* 0x00000030051e7824 */ /* 0x000fc400078e02ff */
[C---:B------:R-:W-:Y:S01]  /*9650*/  IMAD R13, R5.reuse, 0x1a, RZ ;  /* 0x0000001a050d7824 */ /* 0x040fe200078e02ff */
[----:B------:R-:W-:Y:S01]  /*9660*/  STL [R1+0x1c], R8 ;  /* 0x00001c0801007387 */ /* 0x000fe20000100800 */
[C---:B------:R-:W-:Y:S02]  /*9670*/  IMAD R40, R5.reuse, 0x19, RZ ;  /* 0x0000001905287824 */ /* 0x040fe400078e02ff */
[C---:B------:R-:W-:Y:S01]  /*9680*/  IMAD R14, R5.reuse, 0xe, RZ ;  /* 0x0000000e050e7824 */ /* 0x040fe200078e02ff */
[----:B------:R-:W-:Y:S01]  /*9690*/  STL [R1+0x98], R7 ;  /* 0x0000980701007387 */ /* 0x000fe20000100800 */
[C---:B------:R-:W-:Y:S02]  /*96a0*/  IMAD R15, R5.reuse, 0x1c, RZ ;  /* 0x0000001c050f7824 */ /* 0x040fe400078e02ff */
[C---:B------:R-:W-:Y:S01]  /*96b0*/  IMAD R44, R5.reuse, 0x7, RZ ;  /* 0x00000007052c7824 */ /* 0x040fe200078e02ff */
[----:B------:R-:W-:Y:S01]  /*96c0*/  STL [R1+0xd0], R9 ;  /* 0x0000d00901007387 */ /* 0x000fe20000100800 */
[----:B------:R-:W-:-:S02]  /*96d0*/  IMAD R38, R5, 0x38, RZ ;  /* 0x0000003805267824 */ /* 0x000fc400078e02ff */
[C---:B------:R-:W-:Y:S01]  /*96e0*/  IMAD R16, R5.reuse, 0x1e, RZ ;  /* 0x0000001e05107824 */ /* 0x040fe200078e02ff */
[----:B------:R-:W-:Y:S01]  /*96f0*/  STL [R1+0xd4], R8 ;  /* 0x0000d40801007387 */ /* 0x000fe20000100800 */
[C---:B------:R-:W-:Y:S02]  /*9700*/  IMAD R42, R5.reuse, 0x3c, RZ ;  /* 0x0000003c052a7824 */ /* 0x040fe400078e02ff */
[C---:B------:R-:W-:Y:S01]  /*9710*/  IMAD.SHL.U32 R17, R5.reuse, 0x2, RZ ;  /* 0x0000000205117824 */ /* 0x040fe200078e00ff */
[----:B------:R-:W-:Y:S01]  /*9720*/  STL [R1+0xd8], R7 ;  /* 0x0000d80701007387 */ /* 0x000fe20000100800 */
[C---:B------:R-:W-:Y:S02]  /*9730*/  IMAD R46, R5.reuse, 0xf, RZ ;  /* 0x0000000f052e7824 */ /* 0x040fe400078e02ff */
[C---:B------:R-:W-:Y:S01]  /*9740*/  IMAD.SHL.U32 R50, R5.reuse, 0x8, RZ ;  /* 0x0000000805327824 */ /* 0x040fe200078e00ff */
[----:B------:R-:W-:Y:S01]  /*9750*/  STL [R1+0x2b8], R9 ;  /* 0x0002b80901007387 */ /* 0x000fe20000100800 */
[----:B------:R-:W-:-:S03]  /*9760*/  IMAD R48, R5, 0x1f, RZ ;  /* 0x0000001f05307824 */ /* 0x000fc600078e02ff */
        /* <DEDUP_REMOVED lines=19> */
[----:B0-----:R-:W-:-:S02]  /*98a0*/  IMAD.MOV.U32 R7, RZ, RZ, 0x3f800000 ;  /* 0x3f800000ff077424 */ /* 0x001fc400078e00ff */
[----:B-1----:R-:W-:-:S03]  /*98b0*/  IMAD.MOV.U32 R9, RZ, RZ, 0x3f800000 ;  /* 0x3f800000ff097424 */ /* 0x002fc600078e00ff */
[----:B------:R-:W-:Y:S01]  /*98c0*/  STL [R1+0x678], R7 ;  /* 0x0006780701007387 */ /* 0x000fe20000100800 */
[----:B--2---:R-:W-:-:S03]  /*98d0*/  MOV R8, 0x3f800000 ;  /* 0x3f80000000087802 */ /* 0x004fc60000000f00 */
        /* <DEDUP_REMOVED lines=29> */
[----:B------:R-:W-:Y:S01]  /*9ab0*/  STL [R1+0x160], RZ ;  /* 0x000160ff01007387 */ /* 0x000fe20000100800 */
[----:B0-----:R-:W-:-:S03]  /*9ac0*/  IMAD.IADD R9, R4, 0x1, R80 ;  /* 0x0000000104097824 */ /* 0x001fc600078e0250 */
[----:B------:R0:W-:Y:S01]  /*9ad0*/  STL [R1+0x968], R7 ;  /* 0x0009680701007387 */ /* 0x0001e20000100800 */
[C---:B------:R-:W-:Y:S01]  /*9ae0*/  IMAD.IADD R9, R4.reuse, 0x1, R75 ;  /* 0x0000000104097824 */ /* 0x040fe200078e024b */
[C---:B-1----:R-:W-:Y:S01]  /*9af0*/  IADD3 R8, R4.reuse, R79, RZ ;  /* 0x0000004f04087210 */ /* 0x042fe20007ffe0ff */
[C---:B------:R-:W-:Y:S01]  /*9b00*/  IMAD.IADD R9, R4.reuse, 0x1, R69 ;  /* 0x0000000104097824 */ /* 0x040fe200078e0245 */
[----:B------:R-:W-:Y:S01]  /*9b10*/  STL [R1+0x164], RZ ;  /* 0x000164ff01007387 */ /* 0x000fe20000100800 */
[C---:B------:R-:W-:Y:S01]  /*9b20*/  IADD3 R8, R4.reuse, R73, RZ ;  /* 0x0000004904087210 */ /* 0x040fe20007ffe0ff */
[C---:B------:R-:W-:Y:S01]  /*9b30*/  IMAD.IADD R9, R4.reuse, 0x1, R63 ;  /* 0x0000000104097824 */ /* 0x040fe200078e023f */
[C---:B------:R-:W-:Y:S01]  /*9b40*/  IADD3 R8, R4.reuse, R67, RZ ;  /* 0x0000004304087210 */ /* 0x040fe20007ffe0ff */
[----:B------:R-:W-:Y:S01]  /*9b50*/  STL [R1+0x168], RZ ;  /* 0x000168ff01007387 */ /* 0x000fe20000100800 */
[C---:B------:R-:W-:Y:S01]  /*9b60*/  IADD3 R8, R4.reuse, R61, RZ ;  /* 0x0000003d04087210 */ /* 0x040fe20007ffe0ff */
[C---:B0-----:R-:W-:Y:S01]  /*9b70*/  IMAD.IADD R7, R4.reuse, 0x1, R81 ;  /* 0x0000000104077824 */ /* 0x041fe200078e0251 */
[C---:B------:R-:W-:Y:S01]  /*9b80*/  IADD3 R8, R4.reuse, R51, RZ ;  /* 0x0000003304087210 */ /* 0x040fe20007ffe0ff */
[----:B------:R-:W-:Y:S01]  /*9b90*/  STL [R1+0x16c], RZ ;  /* 0x00016cff01007387 */ /* 0x000fe20000100800 */
[C---:B------:R-:W-:Y:S01]  /*9ba0*/  IMAD.IADD R7, R4.reuse, 0x1, R78 ;  /* 0x0000000104077824 */ /* 0x040fe200078e024e */
[C---:B------:R-:W-:Y:S01]  /*9bb0*/  IADD3 R8, R4.reuse, R45, RZ ;  /* 0x0000002d04087210 */ /* 0x040fe20007ffe0ff */
[C---:B------:R-:W-:Y:S01]  /*9bc0*/  IMAD.IADD R7, R4.reuse, 0x1, R71 ;  /* 0x0000000104077824 */ /* 0x040fe200078e0247 */
        /* <DEDUP_REMOVED lines=18> */
[----:B------:R-:W-:Y:S01]  /*9cf0*/  SHF.L.U32 R51, R5, 0x2, RZ ;  /* 0x0000000205337819 */ /* 0x000fe200000006ff */
[C---:B------:R-:W-:Y:S01]  /*9d00*/  IMAD.IADD R7, R4.reuse, 0x1, R31 ;  /* 0x0000000104077824 */ /* 0x040fe200078e021f */
[----:B------:R-:W-:Y:S01]  /*9d10*/  STL [R1+0x144], RZ ;  /* 0x000144ff01007387 */ /* 0x000fe20000100800 */
[----:B------:R-:W-:-:S02]  /*9d20*/  IMAD.IADD R9, R4, 0x1, R29 ;  /* 0x0000000104097824 */ /* 0x000fc400078e021d */
[C---:B------:R-:W-:Y:S01]  /*9d30*/  IMAD.IADD R7, R4.reuse, 0x1, R25 ;  /* 0x0000000104077824 */ /* 0x040fe200078e0219 */
[----:B------:R-:W-:Y:S01]  /*9d40*/  STL [R1+0x148], RZ ;  /* 0x000148ff01007387 */ /* 0x000fe20000100800 */
[C---:B------:R-:W-:Y:S02]  /*9d50*/  IMAD.IADD R9, R4.reuse, 0x1, R23 ;  /* 0x0000000104097824 */ /* 0x040fe400078e0217 */
[----:B------:R-:W-:Y:S01]  /*9d60*/  IMAD.IADD R7, R4, 0x1, R19 ;  /* 0x0000000104077824 */ /* 0x000fe200078e0213 */
[----:B------:R-:W-:Y:S01]  /*9d70*/  STL [R1+0x14c], RZ ;  /* 0x00014cff01007387 */ /* 0x000fe20000100800 */
[----:B------:R-:W-:Y:S01]  /*9d80*/  LOP3.LUT R4, R53, 0x30, R6, 0x78, !PT ;  /* 0x0000003035047812 */ /* 0x000fe200078e7806 */
[C---:B------:R-:W-:Y:S01]  /*9d90*/  IMAD R6, R5.reuse, 0x12, RZ ;  /* 0x0000001205067824 */ /* 0x040fe200078e02ff */
[----:B------:R-:W-:Y:S01]  /*9da0*/  LOP3.LUT R4, R18, 0x30, R55, 0xf8, !PT ;  /* 0x0000003012047812 */ /* 0x000fe200078ef837 */
[----:B------:R-:W-:Y:S01]  /*9db0*/  STL [R1+0x130], RZ ;  /* 0x000130ff01007387 */ /* 0x000fe20000100800 */
[----:B------:R-:W-:-:S02]  /*9dc0*/  IMAD R19, R5, 0x22, RZ ;  /* 0x0000002205137824 */ /* 0x000fc400078e02ff */
[C---:B------:R-:W-:Y:S01]  /*9dd0*/  IMAD R25, R5.reuse, 0x9, RZ ;  /* 0x0000000905197824 */ /* 0x040fe200078e02ff */
[----:B------:R-:W-:Y:S01]  /*9de0*/  STL [R1+0x134], RZ ;  /* 0x000134ff01007387 */ /* 0x000fe20000100800 */
[C---:B------:R-:W-:Y:S01]  /*9df0*/  IMAD R7, R5.reuse, 0xa, RZ ;  /* 0x0000000a05077824 */ /* 0x040fe200078e02ff */
[-C--:B------:R-:W-:Y:S01]  /*9e00*/  IADD3 R60, P2, R6, R76.reuse, RZ ;  /* 0x0000004c063c7210 */ /* 0x080fe20007f5e0ff */
[----:B------:R-:W-:Y:S01]  /*9e10*/  IMAD R21, R5, 0x26, RZ ;  /* 0x0000002605157824 */ /* 0x000fe200078e02ff */
[----:B------:R-:W-:Y:S01]  /*9e20*/  STL [R1+0x138], RZ ;  /* 0x000138ff01007387 */ /* 0x000fe20000100800 */
[-C--:B------:R-:W-:Y:S01]  /*9e30*/  IADD3 R62, P1, R19, R76.reuse, RZ ;  /* 0x0000004c133e7210 */ /* 0x080fe20007f3e0ff */
[----:B------:R-:W-:Y:S01]  /*9e40*/  IMAD R23, R5, 0x2a, RZ ;  /* 0x0000002a05177824 */ /* 0x000fe200078e02ff */
[-C--:B------:R-:W-:Y:S01]  /*9e50*/  LEA.HI.X.SX32 R61, R25, R77.reuse, 0x1, P2 ;  /* 0x0000004d193d7211 */ /* 0x080fe200010f0eff */
[----:B------:R-:W-:Y:S01]  /*9e60*/  STL [R1+0x13c], RZ ;  /* 0x00013cff01007387 */ /* 0x000fe20000100800 */
[----:B------:R-:W-:Y:S01]  /*9e70*/  IMAD R29, R5, 0x5, RZ ;  /* 0x00000005051d7824 */ /* 0x000fe200078e02ff */
[-C--:B------:R-:W-:Y:S01]  /*9e80*/  IADD3 R22, P2, R7, R76.reuse, RZ ;  /* 0x0000004c07167210 */ /* 0x080fe20007f5e0ff */
[C---:B------:R-:W-:Y:S01]  /*9e90*/  IMAD R8, R5.reuse, 0x14, RZ ;  /* 0x0000001405087824 */ /* 0x040fe200078e02ff */
[----:B------:R-:W-:Y:S01]  /*9ea0*/  STL [R1+0x1a0], RZ ;  /* 0x0001a0ff01007387 */ /* 0x000fe20000100800 */
[-C--:B------:R-:W-:Y:S01]  /*9eb0*/  LEA.HI.X.SX32 R63, R24, R77.reuse, 0x1, P1 ;  /* 0x0000004d183f7211 */ /* 0x080fe200008f0eff */
[----:B------:R-:W-:Y:S01]  /*9ec0*/  IMAD R27, R5, 0x13, RZ ;  /* 0x00000013051b7824 */ /* 0x000fe200078e02ff */
[-C--:B------:R-:W-:Y:S01]  /*9ed0*/  IADD3 R56, P4, R21, R76.reuse, RZ ;  /* 0x0000004c15387210 */ /* 0x080fe20007f9e0ff */
[----:B------:R-:W-:Y:S01]  /*9ee0*/  STL [R1+0x1a4], RZ ;  /* 0x0001a4ff01007387 */ /* 0x000fe20000100800 */
[-C--:B------:R-:W-:Y:S01]  /*9ef0*/  IADD3 R20, P1, R23, R76.reuse, RZ ;  /* 0x0000004c17147210 */ /* 0x080fe20007f3e0ff */
[C---:B------:R-:W-:Y:S01]  /*9f00*/  IMAD R9, R5.reuse, 0x16, RZ ;  /* 0x0000001605097824 */ /* 0x040fe200078e02ff */
[-C--:B------:R-:W-:Y:S01]  /*9f10*/  LEA.HI.X.SX32 R59, R6, R77.reuse, 0x1, P3 ;  /* 0x0000004d063b7211 */ /* 0x080fe200018f0eff */
[----:B------:R-:W-:Y:S01]  /*9f20*/  STL [R1+0x1a8], RZ ;  /* 0x0001a8ff01007387 */ /* 0x000fe20000100800 */
[-C--:B------:R-:W-:Y:S01]  /*9f30*/  IADD3 R18, P3, R8, R76.reuse, RZ ;  /* 0x0000004c08127210 */ /* 0x080fe20007f7e0ff */
[----:B------:R-:W-:Y:S01]  /*9f40*/  IMAD R33, R5, 0xb, RZ ;  /* 0x0000000b05217824 */ /* 0x000fe200078e02ff */
[-C--:B------:R-:W-:Y:S01]  /*9f50*/  LEA.HI.X.SX32 R23, R29, R77.reuse, 0x1, P2 ;  /* 0x0000004d1d177211 */ /* 0x080fe200010f0eff */
[----:B------:R-:W-:Y:S01]  /*9f60*/  STL [R1+0x1ac], RZ ;  /* 0x0001acff01007387 */ /* 0x000fe20000100800 */
[-C--:B------:R-:W-:Y:S01]  /*9f70*/  LEA.HI.X.SX32 R57, R27, R77.reuse, 0x1, P4 ;  /* 0x0000004d1b397211 */ /* 0x080fe200020f0eff */
[----:B------:R-:W-:Y:S01]  /*9f80*/  IMAD R31, R5, 0x32, RZ ;  /* 0x00000032051f7824 */ /* 0x000fe200078e02ff */
[-C--:B------:R-:W-:Y:S01]  /*9f90*/  IADD3 R24, P4, R26, R76.reuse, RZ ;  /* 0x0000004c1a187210 */ /* 0x080fe20007f9e0ff */
[----:B------:R-:W-:Y:S01]  /*9fa0*/  STL [R1+0x190], RZ ;  /* 0x000190ff01007387 */ /* 0x000fe20000100800 */
[-C--:B------:R-:W-:Y:S01]  /*9fb0*/  LEA.HI.X.SX32 R19, R7, R77.reuse, 0x1, P3 ;  /* 0x0000004d07137211 */ /* 0x080fe200018f0eff */
[----:B------:R-:W-:Y:S01]  /*9fc0*/  IMAD R35, R5, 0x34, RZ ;  /* 0x0000003405237824 */ /* 0x000fe200078e02ff */
[-C--:B------:R-:W-:Y:S01]  /*9fd0*/  IADD3 R26, P3, R9, R76.reuse, RZ ;  /* 0x0000004c091a7210 */ /* 0x080fe20007f7e0ff */
[----:B------:R-:W-:Y:S01]  /*9fe0*/  STL [R1+0x194], RZ ;  /* 0x000194ff01007387 */ /* 0x000fe20000100800 */
[-C--:B------:R-:W-:Y:S01]  /*9ff0*/  LEA.HI.X.SX32 R21, R32, R77.reuse, 0x1, P1 ;  /* 0x0000004d20157211 */ /* 0x080fe200008f0eff */
[----:B------:R-:W-:Y:S01]  /*a000*/  IMAD R41, R5, 0xd, RZ ;  /* 0x0000000d05297824 */ /* 0x000fe200078e02ff */
[-C--:B------:R-:W-:Y:S01]  /*a010*/  LEA.HI.X.SX32 R55, R8, R77.reuse, 0x1, P0 ;  /* 0x0000004d08377211 */ /* 0x080fe200000f0eff */
[----:B------:R-:W-:Y:S01]  /*a020*/  STL [R1+0x198], RZ ;  /* 0x000198ff01007387 */ /* 0x000fe20000100800 */
[-C--:B------:R-:W-:Y:S01]  /*a030*/  LEA.HI.X.SX32 R25, R9, R77.reuse, 0x1, P4 ;  /* 0x0000004d09197211 */ /* 0x080fe200020f0eff */
[----:B------:R-:W-:Y:S01]  /*a040*/  IMAD R37, R5, 0x36, RZ ;  /* 0x0000003605257824 */ /* 0x000fe200078e02ff */
[-C--:B------:R-:W-:Y:S01]  /*a050*/  LEA.HI.X.SX32 R27, R33, R77.reuse, 0x1, P3 ;  /* 0x0000004d211b7211 */ /* 0x080fe200018f0eff */
[----:B------:R-:W-:Y:S01]  /*a060*/  STL [R1+0x19c], RZ ;  /* 0x00019cff01007387 */ /* 0x000fe20000100800 */
[----:B------:R-:W-:Y:S01]  /*a070*/  IADD3 R6, P3, R10, R76, RZ ;  /* 0x0000004c0a067210 */ /* 0x000fe20007f7e0ff */
[C---:B------:R-:W-:Y:S01]  /*a080*/  IMAD R43, R5.reuse, 0x1b, RZ ;  /* 0x0000001b052b7824 */ /* 0x040fe200078e02ff */
[----:B------:R-:W-:Y:S01]  /*a090*/  LOP3.LUT R4, R4, 0x10, R125, 0x78, !PT ;  /* 0x0000001004047812 */ /* 0x000fe200078e787d */
[----:B------:R-:W-:Y:S01]  /*a0a0*/  STL [R1+0x180], RZ ;  /* 0x000180ff01007387 */ /* 0x000fe20000100800 */
[----:B------:R-:W-:Y:S01]  /*a0b0*/  LEA.HI.X.SX32 R7, R36, R77, 0x1, P3 ;  /* 0x0000004d24077211 */ /* 0x000fe200018f0eff */
[----:B------:R-:W-:-:S02]  /*a0c0*/  IMAD R39, R5, 0x3a, RZ ;  /* 0x0000003a05277824 */ /* 0x000fc400078e02ff */
[----:B------:R-:W-:Y:S01]  /*a0d0*/  STL [R1+0x184], RZ ;  /* 0x000184ff01007387 */ /* 0x000fe20000100800 */
[C---:B------:R-:W-:Y:S02]  /*a0e0*/  IMAD R45, R5.reuse, 0x1d, RZ ;  /* 0x0000001d052d7824 */ /* 0x040fe400078e02ff */
[C---:B------:R-:W-:Y:S01]  /*a0f0*/  IMAD R47, R5.reuse, 0x3e, RZ ;  /* 0x0000003e052f7824 */ /* 0x040fe200078e02ff */
[----:B------:R-:W-:Y:S01]  /*a100*/  STL [R1+0x188], RZ ;  /* 0x000188ff01007387 */ /* 0x000fe20000100800 */
[----:B------:R-:W-:-:S03]  /*a110*/  IMAD.SHL.U32 R49, R5, 0x10, RZ ;  /* 0x0000001005317824 */ /* 0x000fc600078e00ff */
        /* <DEDUP_REMOVED lines=204> */
[----:B------:R-:W-:Y:S04]  /*ade0*/  STL.64 [R1+0x7e0], R62 ;  /* 0x0007e03e01007387 */ /* 0x000fe80000100a00 */
[----:B------:R-:W-:Y:S04]  /*adf0*/  STL.64 [R1+0x820], R60 ;  /* 0x0008203c01007387 */ /* 0x000fe80000100a00 */
[----:B------:R-:W-:Y:S04]  /*ae00*/  STL.64 [R1+0x7d8], R58 ;  /* 0x0007d83a01007387 */ /* 0x000fe80000100a00 */
[----:B------:R0:W-:Y:S04]  /*ae10*/  STL.64 [R1+0x840], R22 ;  /* 0x0008401601007387 */ /* 0x0001e80000100a00 */
[----:B------:R-:W-:Y:S04]  /*ae20*/  STL.64 [R1+0x7d0], R56 ;  /* 0x0007d03801007387 */ /* 0x000fe80000100a00 */
[----:B------:R1:W-:Y:S01]  /*ae30*/  STL.64 [R1+0x818], R18 ;  /* 0x0008181201007387 */ /* 0x0003e20000100a00 */
[----:B0-----:R-:W-:-:S03]  /*ae40*/  IADD3 R22, P2, R28, R76, RZ ;  /* 0x0000004c1c167210 */ /* 0x001fc60007f5e0ff */
[----:B------:R0:W-:Y:S01]  /*ae50*/  STL.64 [R1+0x7c0], R20 ;  /* 0x0007c01401007387 */ /* 0x0001e20000100a00 */
[----:B------:R-:W-:-:S03]  /*ae60*/  LEA.HI.X.SX32 R23, R34, R77, 0x1, P2 ;  /* 0x0000004d22177211 */ /* 0x000fc600010f0eff */
[----:B------:R-:W-:Y:S01]  /*ae70*/  STL.64 [R1+0x7c8], R54 ;  /* 0x0007c83601007387 */ /* 0x000fe20000100a00 */
[----:B-1----:R-:W-:-:S03]  /*ae80*/  IADD3 R18, P0, R30, R76, RZ ;  /* 0x0000004c1e127210 */ /* 0x002fc60007f1e0ff */
[----:B------:R1:W-:Y:S01]  /*ae90*/  STL.64 [R1+0x7b8], R24 ;  /* 0x0007b81801007387 */ /* 0x0003e20000100a00 */
[----:B------:R-:W-:-:S03]  /*aea0*/  LEA.HI.X.SX32 R19, R12, R77, 0x1, P0 ;  /* 0x0000004d0c137211 */ /* 0x000fc600000f0eff */
[----:B------:R-:W-:Y:S01]  /*aeb0*/  STL.64 [R1+0x810], R26 ;  /* 0x0008101a01007387 */ /* 0x000fe20000100a00 */
[----:B0-----:R-:W-:-:S03]  /*aec0*/  IADD3 R20, P1, R31, R76, RZ ;  /* 0x0000004c1f147210 */ /* 0x001fc60007f3e0ff */
[----:B------:R0:W-:Y:S01]  /*aed0*/  STL.64 [R1+0x7b0], R22 ;  /* 0x0007b01601007387 */ /* 0x0001e20000100a00 */
[-C--:B------:R-:W-:Y:S02]  /*aee0*/  LEA.HI.X.SX32 R21, R40, R77.reuse, 0x1, P1 ;  /* 0x0000004d28157211 */ /* 0x080fe400008f0eff */
[-C--:B-1----:R-:W-:Y:S01]  /*aef0*/  IADD3 R24, P4, R11, R76.reuse, RZ ;  /* 0x0000004c0b187210 */ /* 0x082fe20007f9e0ff */
[----:B------:R1:W-:Y:S03]  /*af00*/  STL.64 [R1+0x850], R6 ;  /* 0x0008500601007387 */ /* 0x0003e60000100a00 */
[----:B------:R-:W-:Y:S02]  /*af10*/  LEA.HI.X.SX32 R25, R10, R77, 0x1, P4 ;  /* 0x0000004d0a197211 */ /* 0x000fe400020f0eff */
[-C--:B------:R-:W-:Y:S02]  /*af20*/  IADD3 R8, P4, R37, R76.reuse, RZ ;  /* 0x0000004c25087210 */ /* 0x080fe40007f9e0ff */
[----:B0-----:R-:W-:-:S02]  /*af30*/  IADD3 R22, P2, R12, R76, RZ ;  /* 0x0000004c0c167210 */ /* 0x001fc40007f5e0ff */
[-C--:B------:R-:W-:Y:S02]  /*af40*/  LEA.HI.X.SX32 R9, R43, R77.reuse, 0x1, P4 ;  /* 0x0000004d2b097211 */ /* 0x080fe400020f0eff */
[----:B------:R-:W-:Y:S02]  /*af50*/  LEA.HI.X.SX32 R23, R11, R77, 0x1, P2 ;  /* 0x0000004d0b177211 */ /* 0x000fe400010f0eff */
[----:B-1----:R-:W-:-:S03]  /*af60*/  IADD3 R6, P3, R35, R76, RZ ;  /* 0x0000004c23067210 */ /* 0x002fc60007f7e0ff */
[----:B------:R0:W-:Y:S01]  /*af70*/  STL.64 [R1+0x808], R22 ;  /* 0x0008081601007387 */ /* 0x0001e20000100a00 */
[----:B------:R-:W-:-:S03]  /*af80*/  LEA.HI.X.SX32 R7, R13, R77, 0x1, P3 ;  /* 0x0000004d0d077211 */ /* 0x000fc600018f0eff */
[----:B------:R-:W-:Y:S04]  /*af90*/  STL.64 [R1+0x838], R24 ;  /* 0x0008381801007387 */ /* 0x000fe80000100a00 */
[----:B------:R1:W-:Y:S01]  /*afa0*/  STL.64 [R1+0x7a8], R18 ;  /* 0x0007a81201007387 */ /* 0x0003e20000100a00 */
[----:B0-----:R-:W-:-:S03]  /*afb0*/  IADD3 R22, P2, R13, R76, RZ ;  /* 0x0000004c0d167210 */ /* 0x001fc60007f5e0ff */
[----:B------:R0:W-:Y:S01]  /*afc0*/  STL.64 [R1+0x7a0], R20 ;  /* 0x0007a01401007387 */ /* 0x0001e20000100a00 */
[----:B------:R-:W-:-:S03]  /*afd0*/  LEA.HI.X.SX32 R23, R41, R77, 0x1, P2 ;  /* 0x0000004d29177211 */ /* 0x000fc600010f0eff */
[----:B------:R2:W-:Y:S01]  /*afe0*/  STL.64 [R1+0x798], R6 ;  /* 0x0007980601007387 */ /* 0x0005e20000100a00 */
[-C--:B------:R-:W-:Y:S02]  /*aff0*/  IADD3 R10, P2, R14, R76.reuse, RZ ;  /* 0x0000004c0e0a7210 */ /* 0x080fe40007f5e0ff */
[-C--:B-1----:R-:W-:Y:S01]  /*b000*/  IADD3 R18, P0, R38, R76.reuse, RZ ;  /* 0x0000004c26127210 */ /* 0x082fe20007f1e0ff */
[----:B------:R-:W-:Y:S01]  /*b010*/  STL.64 [R1+0x800], R22 ;  /* 0x0008001601007387 */ /* 0x000fe20000100a00 */
[-C--:B------:R-:W-:Y:S02]  /*b020*/  LEA.HI.X.SX32 R11, R44, R77.reuse, 0x1, P2 ;  /* 0x0000004d2c0b7211 */ /* 0x080fe400010f0eff */
[-C--:B------:R-:W-:Y:S01]  /*b030*/  LEA.HI.X.SX32 R19, R15, R77.reuse, 0x1, P0 ;  /* 0x0000004d0f137211 */ /* 0x080fe200000f0eff */
[----:B------:R1:W-:Y:S01]  /*b040*/  STL.64 [R1+0x790], R8 ;  /* 0x0007900801007387 */ /* 0x0003e20000100a00 */
[-C--:B0-----:R-:W-:Y:S02]  /*b050*/  IADD3 R20, P1, R39, R76.reuse, RZ ;  /* 0x0000004c27147210 */ /* 0x081fe40007f3e0ff */
[----:B--2---:R-:W-:Y:S01]  /*b060*/  IADD3 R6, P3, R15, R76, RZ ;  /* 0x0000004c0f067210 */ /* 0x004fe20007f7e0ff */
[----:B------:R0:W-:Y:S01]  /*b070*/  STL.64 [R1+0x830], R10 ;  /* 0x0008300a01007387 */ /* 0x0001e20000100a00 */
[----:B------:R-:W-:-:S02]  /*b080*/  LEA.HI.X.SX32 R21, R45, R77, 0x1, P1 ;  /* 0x0000004d2d157211 */ /* 0x000fc400008f0eff */
[-C--:B------:R-:W-:Y:S02]  /*b090*/  LEA.HI.X.SX32 R7, R14, R77.reuse, 0x1, P3 ;  /* 0x0000004d0e077211 */ /* 0x080fe400018f0eff */
[-C--:B------:R-:W-:Y:S02]  /*b0a0*/  LEA R12, P1, R5, R76.reuse, 0x3 ;  /* 0x0000004c050c7211 */ /* 0x080fe400078218ff */
[-C--:B-1----:R-:W-:Y:S01]  /*b0b0*/  IADD3 R8, P4, R42, R76.reuse, RZ ;  /* 0x0000004c2a087210 */ /* 0x082fe20007f9e0ff */
[----:B------:R1:W-:Y:S01]  /*b0c0*/  STL.64 [R1+0x7f8], R6 ;  /* 0x0007f80601007387 */ /* 0x0003e20000100a00 */
[-C--:B------:R-:W-:Y:S02]  /*b0d0*/  LEA.HI.X.SX32 R13, R51, R77.reuse, 0x1, P1 ;  /* 0x0000004d330d7211 */ /* 0x080fe400008f0eff */
[C---:B------:R-:W-:Y:S01]  /*b0e0*/  LEA.HI.X.SX32 R9, R16.reuse, R77, 0x1, P4 ;  /* 0x0000004d10097211 */ /* 0x040fe200020f0eff */
[----:B------:R2:W-:Y:S01]  /*b0f0*/  STL.64 [R1+0x788], R18 ;  /* 0x0007881201007387 */ /* 0x0005e20000100a00 */
[----:B0-----:R-:W-:-:S04]  /*b100*/  IADD3 R10, P2, R16, R76, RZ ;  /* 0x0000004c100a7210 */ /* 0x001fc80007f5e0ff */
[----:B------:R-:W-:Y:S02]  /*b110*/  LEA.HI.X.SX32 R11, R46, R77, 0x1, P2 ;  /* 0x0000004d2e0b7211 */ /* 0x000fe400010f0eff */
[----:B-1----:R-:W-:-:S03]  /*b120*/  IADD3 R6, P3, R17, R76, RZ ;  /* 0x0000004c11067210 */ /* 0x002fc60007f7e0ff */
[----:B------:R0:W-:Y:S01]  /*b130*/  STL.64 [R1+0x7f0], R10 ;  /* 0x0007f00a01007387 */ /* 0x0001e20000100a00 */
[CC--:B------:R-:W-:Y:S02]  /*b140*/  LEA.HI.X.SX32 R7, R5.reuse, R77.reuse, 0x1, P3 ;  /* 0x0000004d05077211 */ /* 0x0c0fe400018f0eff */
[-C--:B--2---:R-:W-:Y:S01]  /*b150*/  LEA R18, P0, R5, R76.reuse, 0x2 ;  /* 0x0000004c05127211 */ /* 0x084fe200078010ff */
[----:B------:R-:W-:Y:S03]  /*b160*/  STL.64 [R1+0x780], R20 ;  /* 0x0007801401007387 */ /* 0x000fe60000100a00 */
[----:B------:R-:W-:Y:S01]  /*b170*/  LEA.HI.X.SX32 R19, R17, R77, 0x1, P0 ;  /* 0x0000004d11137211 */ /* 0x000fe200000f0eff */
[----:B------:R1:W-:Y:S01]  /*b180*/  STL.64 [R1+0x778], R8 ;  /* 0x0007780801007387 */ /* 0x0003e20000100a00 */
[----:B0-----:R-:W-:-:S03]  /*b190*/  LEA R10, P2, R5, R76, 0x4 ;  /* 0x0000004c050a7211 */ /* 0x001fc600078420ff */
[----:B------:R0:W-:Y:S01]  /*b1a0*/  STL.64 [R1+0x860], R6 ;  /* 0x0008600601007387 */ /* 0x0001e20000100a00 */
[----:B------:R-:W-:-:S03]  /*b1b0*/  LEA.HI.X.SX32 R11, R50, R77, 0x1, P2 ;  /* 0x0000004d320b7211 */ /* 0x000fc600010f0eff */
[----:B------:R-:W-:Y:S01]  /*b1c0*/  STL.64 [R1+0x858], R18 ;  /* 0x0008581201007387 */ /* 0x000fe20000100a00 */
[----:B-1----:R-:W-:-:S03]  /*b1d0*/  LEA R8, P4, R5, R76, 0x5 ;  /* 0x0000004c05087211 */ /* 0x002fc600078828ff */
[----:B------:R-:W-:Y:S01]  /*b1e0*/  STL.64 [R1+0x848], R12 ;  /* 0x0008480c01007387 */ /* 0x000fe20000100a00 */
[----:B------:R-:W-:Y:S02]  /*b1f0*/  LOP3.LUT R5, R53, 0x20, RZ, 0x3c, !PT ;  /* 0x0000002035057812 */ /* 0x000fe400078e3cff */
[----:B0-----:R-:W-:Y:S01]  /*b200*/  IADD3 R6, P3, R47, R76, RZ ;  /* 0x0000004c2f067210 */ /* 0x001fe20007f7e0ff */
[----:B------:R-:W-:Y:S01]  /*b210*/  STL.64 [R1+0x828], R10 ;  /* 0x0008280a01007387 */ /* 0x000fe20000100a00 */
[-C--:B------:R-:W-:Y:S02]  /*b220*/  LEA.HI.X.SX32 R9, R49, R77.reuse, 0x1, P4 ;  /* 0x0000004d31097211 */ /* 0x080fe400020f0eff */
[----:B------:R-:W-:Y:S01]  /*b230*/  LEA.HI.X.SX32 R7, R48, R77, 0x1, P3 ;  /* 0x0000004d30077211 */ /* 0x000fe200018f0eff */
[----:B------:R-:W-:Y:S01]  /*b240*/  STL [R1+0x5cc], RZ ;  /* 0x0005ccff01007387 */ /* 0x000fe20000100800 */
[----:B------:R-:W-:Y:S02]  /*b250*/  LOP3.LUT R5, R53, 0x50, RZ, 0x3c, !PT ;  /* 0x0000005035057812 */ /* 0x000fe400078e3cff */
[----:B------:R-:W-:Y:S01]  /*b260*/  LOP3.LUT R5, R0, 0x20, RZ, 0x3c, !PT ;  /* 0x0000002000057812 */ /* 0x000fe200078e3cff */
[----:B------:R-:W-:Y:S01]  /*b270*/  STL.64 [R1+0x7e8], R8 ;  /* 0x0007e80801007387 */ /* 0x000fe20000100a00 */
[----:B------:R-:W-:-:S02]  /*b280*/  LOP3.LUT R5, R4, 0x20, RZ, 0x3c, !PT ;  /* 0x0000002004057812 */ /* 0x000fc400078e3cff */
[----:B------:R-:W-:Y:S01]  /*b290*/  LOP3.LUT R4, R52, 0x40, RZ, 0x3c, !PT ;  /* 0x0000004034047812 */ /* 0x000fe200078e3cff */
[----:B------:R0:W-:Y:S04]  /*b2a0*/  STL.64 [R1+0x770], R6 ;  /* 0x0007700601007387 */ /* 0x0001e80000100a00 */
[----:B------:R1:W-:Y:S04]  /*b2b0*/  STL [R1+0x5d0], RZ ;  /* 0x0005d0ff01007387 */ /* 0x0003e80000100800 */
[----:B------:R1:W-:Y:S04]  /*b2c0*/  STL [R1+0x5d4], RZ ;  /* 0x0005d4ff01007387 */ /* 0x0003e80000100800 */
[----:B------:R1:W-:Y:S01]  /*b2d0*/  STL [R1+0x5d8], RZ ;  /* 0x0005d8ff01007387 */ /* 0x0003e20000100800 */
[----:B0-----:R-:W-:-:S02]  /*b2e0*/  LOP3.LUT R6, R53, 0x10, RZ, 0x3c, !PT ;  /* 0x0000001035067812 */ /* 0x001fc400078e3cff */
[C---:B------:R-:W-:Y:S01]  /*b2f0*/  LOP3.LUT R7, R53.reuse, 0x30, RZ, 0x3c, !PT ;  /* 0x0000003035077812 */ /* 0x040fe200078e3cff */
[----:B------:R1:W-:Y:S01]  /*b300*/  STL [R1+0x5dc], RZ ;  /* 0x0005dcff01007387 */ /* 0x0003e20000100800 */
[C---:B------:R-:W-:Y:S02]  /*b310*/  LOP3.LUT R6, R53.reuse, 0x40, RZ, 0x3c, !PT ;  /* 0x0000004035067812 */ /* 0x040fe400078e3cff */
[C---:B------:R-:W-:Y:S01]  /*b320*/  LOP3.LUT R7, R53.reuse, 0x60, RZ, 0x3c, !PT ;  /* 0x0000006035077812 */ /* 0x040fe200078e3cff */
[----:B------:R1:W-:Y:S01]  /*b330*/  STL [R1+0x5e0], RZ ;  /* 0x0005e0ff01007387 */ /* 0x0003e20000100800 */
[----:B------:R-:W-:Y:S02]  /*b340*/  LOP3.LUT R6, R53, 0x70, RZ, 0x3c, !PT ;  /* 0x0000007035067812 */ /* 0x000fe400078e3cff */
[C---:B------:R-:W-:Y:S01]  /*b350*/  LOP3.LUT R7, R0.reuse, 0x40, RZ, 0x3c, !PT ;  /* 0x0000004000077812 */ /* 0x040fe200078e3cff */
[----:B------:R1:W-:Y:S01]  /*b360*/  STL [R1+0x5e4], RZ ;  /* 0x0005e4ff01007387 */ /* 0x0003e20000100800 */
[----:B------:R-:W-:-:S03]  /*b370*/  LOP3.LUT R6, R0, 0x60, RZ, 0x3c, !PT ;  /* 0x0000006000067812 */ /* 0x000fc600078e3cff */
[----:B------:R1:W-:Y:S04]  /*b380*/  STL [R1+0x5e8], RZ ;  /* 0x0005e8ff01007387 */ /* 0x0003e80000100800 */
        /* <DEDUP_REMOVED lines=13> */
[----:B------:R1:W-:Y:S04]  /*b460*/  STL [R1+0x9ec], R5 ;  /* 0x0009ec0501007387 */ /* 0x0003e80000100800 */
[----:B------:R1:W-:Y:S02]  /*b470*/  STL [R1+0x9f4], R4 ;  /* 0x0009f40401007387 */ /* 0x0003e40000100800 */
.L_x_1:
[----:B-1----:R-:W2:Y:S04]  /*b480*/  LDL.64 R4, [R1+0x558] ;  /* 0x0005580001047983 */ /* 0x002ea80000100a00 */
[----:B------:R-:W3:Y:S04]  /*b490*/  LDL.64 R6, [R1+0x860] ;  /* 0x0008600001067983 */ /* 0x000ee80000100a00 */
[----:B------:R-:W4:Y:S04]  /*b4a0*/  LDL.64 R12, [R1+0x848] ;  /* 0x00084800010c7983 */ /* 0x000f280000100a00 */
        /* <DEDUP_REMOVED lines=9> */
[----:B------:R-:W-:Y:S04]  /*b540*/  STL [R1+0xe00], R3 ;  /* 0x000e000301007387 */ /* 0x000fe80000100800 */
[----:B------:R-:W-:Y:S04]  /*b550*/  STL [R1+0xdfc], R108 ;  /* 0x000dfc6c01007387 */ /* 0x000fe80000100800 */
[----:B------:R-:W-:Y:S04]  /*b560*/  STL [R1+0xdf8], R109 ;  /* 0x000df86d01007387 */ /* 0x000fe80000100800 */
[----:B------:R-:W-:Y:S04]  /*b570*/  STL [R1+0xdf4], R110 ;  /* 0x000df46e01007387 */ /* 0x000fe80000100800 */
[----:B------:R-:W-:Y:S04]  /*b580*/  STL [R1+0xdf0], R111 ;  /* 0x000df06f01007387 */ /* 0x000fe80000100800 */
[----:B-----5:R0:W-:Y:S04]  /*b590*/  STL [R1+0xdc0], R2 ;  /* 0x000dc00201007387 */ /* 0x0201e80000100800 */
[----:B------:R-:W4:Y:S04]  /*b5a0*/  LDL.64 R42, [R1+0x7e8] ;  /* 0x0007e800012a7983 */ /* 0x000f280000100a00 */
[----:B------:R-:W4:Y:S04]  /*b5b0*/  LDL.64 R28, [R1+0x800] ;  /* 0x00080000011c7983 */ /* 0x000f280000100a00 */
[----:B0-----:R-:W4:Y:S04]  /*b5c0*/  LDL.64 R2, [R1+0x7d8] ;  /* 0x0007d80001027983 */ /* 0x001f280000100a00 */
        /* <DEDUP_REMOVED lines=12> */
[----:B------:R-:W4:Y:S01]  /*b690*/  LDL.64 R44, [R1+0x7b0] ;  /* 0x0007b000012c7983 */ /* 0x000f220000100a00 */
[----:B--2---:R-:W-:-:S04]  /*b6a0*/  IMAD.WIDE R4, R112, 0x2, R4 ;  /* 0x0000000270047825 */ /* 0x004fc800078e0204 */
[C---:B---3--:R-:W-:Y:S02]  /*b6b0*/  IMAD.WIDE R6, R112.reuse, 0x2, R6 ;  /* 0x0000000270067825 */ /* 0x048fe400078e0206 */
[----:B------:R0:W2:Y:S02]  /*b6c0*/  LDG.E.U16 R4, [R4.64] ;  /* 0x0000000604047981 */ /* 0x0000a4000c1e1500 */
[----:B----4-:R-:W-:-:S04]  /*b6d0*/  IMAD.WIDE R12, R112, 0x2, R12 ;  /* 0x00000002700c7825 */ /* 0x010fc800078e020c */
[C---:B------:R-:W-:Y:S01]  /*b6e0*/  IMAD.WIDE R8, R112.reuse, 0x2, R8 ;  /* 0x0000000270087825 */ /* 0x040fe200078e0208 */
[----:B0-----:R0:W3:Y:S03]  /*b6f0*/  LDG.E.U16 R5, [R6.64] ;  /* 0x0000000606057981 */ /* 0x0010e6000c1e1500 */
[----:B------:R-:W-:-:S05]  /*b700*/  IMAD.WIDE R14, R112, 0x2, R14 ;  /* 0x00000002700e7825 */ /* 0x000fca00078e020e */
[----:B------:R1:W4:Y:S01]  /*b710*/  LDG.E.U16 R19, [R14.64] ;  /* 0x000000060e137981 */ /* 0x000322000c1e1500 */
[----:B0-----:R-:W-:-:S03]  /*b720*/  IMAD.WIDE R6, R112, 0x2, R16 ;  /* 0x0000000270067825 */ /* 0x001fc600078e0210 */
[----:B------:R0:W2:Y:S01]  /*b730*/  LDG.E.U16 R16, [R12.64] ;  /* 0x000000060c107981 */ /* 0x0000a2000c1e1500 */
[----:B-1----:R-:W-:-:S03]  /*b740*/  IMAD.WIDE R14, R112, 0x2, R32 ;  /* 0x00000002700e7825 */ /* 0x002fc600078e0220 */
[----:B------:R-:W2:Y:S04]  /*b750*/  LDL.64 R32, [R1+0x798] ;  /* 0x0007980001207983 */ /* 0x000ea80000100a00 */
[----:B0-----:R0:W3:Y:S01]  /*b760*/  LDG.E.U16 R13, [R8.64] ;  /* 0x00000006080d7981 */ /* 0x0010e2000c1e1500 */
[----:B------:R-:W-:-:S03]  /*b770*/  IMAD.WIDE R10, R112, 0x2, R10 ;  /* 0x00000002700a7825 */ /* 0x000fc600078e020a */
[----:B------:R1:W3:Y:S01]  /*b780*/  LDG.E.U16 R14, [R14.64] ;  /* 0x000000060e0e7981 */ /* 0x0002e2000c1e1500 */
[----:B------:R-:W-:-:S03]  /*b790*/  IMAD.WIDE R24, R112, 0x2, R24 ;  /* 0x0000000270187825 */ /* 0x000fc600078e0218 */
[----:B------:R1:W3:Y:S04]  /*b7a0*/  LDG.E.U16 R11, [R10.64] ;  /* 0x000000060a0b7981 */ /* 0x0002e8000c1e1500 */
[----:B0-----:R0:W3:Y:S01]  /*b7b0*/  LDG.E.U16 R9, [R6.64] ;  /* 0x0000000606097981 */ /* 0x0010e2000c1e1500 */
[----:B------:R-:W-:-:S03]  /*b7c0*/  IMAD.WIDE R20, R112, 0x2, R20 ;  /* 0x0000000270147825 */ /* 0x000fc600078e0214 */
[----:B-1----:R1:W3:Y:S01]  /*b7d0*/  LDG.E.U16 R10, [R24.64] ;  /* 0x00000006180a7981 */ /* 0x0022e2000c1e1500 */
[----:B0-----:R-:W-:-:S03]  /*b7e0*/  IMAD.WIDE R6, R112, 0x2, R34 ;  /* 0x0000000270067825 */ /* 0x001fc600078e0222 */
[----:B------:R0:W3:Y:S04]  /*b7f0*/  LDG.E.U16 R15, [R20.64] ;  /* 0x00000006140f7981 */ /* 0x0000e8000c1e1500 */
[----:B------:R-:W3:Y:S01]  /*b800*/  LDL.64 R34, [R1+0x7a0] ;  /* 0x0007a00001227983 */ /* 0x000ee20000100a00 */
[----:B------:R-:W-:-:S03]  /*b810*/  IMAD.WIDE R22, R112, 0x2, R22 ;  /* 0x0000000270167825 */ /* 0x000fc600078e0216 */
[----:B------:R0:W4:Y:S01]  /*b820*/  LDG.E.U16 R6, [R6.64] ;  /* 0x0000000606067981 */ /* 0x000122000c1e1500 */
[----:B-1----:R-:W-:-:S03]  /*b830*/  IMAD.WIDE R24, R112, 0x2, R42 ;  /* 0x0000000270187825 */ /* 0x002fc600078e022a */
[----:B------:R1:W4:Y:S04]  /*b840*/  LDG.E.U16 R18, [R22.64] ;  /* 0x0000000616127981 */ /* 0x000328000c1e1500 */
[----:B------:R-:W4:Y:S01]  /*b850*/  LDL.64 R42, [R1+0x7f0] ;  /* 0x0007f000012a7983 */ /* 0x000f220000100a00 */
[----:B0-----:R-:W-:-:S03]  /*b860*/  IMAD.WIDE R20, R112, 0x2, R2 ;  /* 0x0000000270147825 */ /* 0x001fc600078e0202 */
[----:B------:R0:W4:Y:S04]  /*b870*/  LDG.E.U16 R7, [R24.64] ;  /* 0x0000000618077981 */ /* 0x000128000c1e1500 */
[----:B------:R-:W4:Y:S01]  /*b880*/  LDL.64 R2, [R1+0x770] ;  /* 0x0007700001027983 */ /* 0x000f220000100a00 */
[----:B------:R-:W-:-:S04]  /*b890*/  IMAD.WIDE R28, R112, 0x2, R28 ;  /* 0x00000002701c7825 */ /* 0x000fc800078e021c */
[C---:B------:R-:W-:Y:S01]  /*b8a0*/  IMAD.WIDE R26, R112.reuse, 0x2, R26 ;  /* 0x00000002701a7825 */ /* 0x040fe200078e021a */
[----:B------:R2:W4:Y:S03]  /*b8b0*/  LDG.E.U16 R12, [R28.64] ;  /* 0x000000061c0c7981 */ /* 0x000526000c1e1500 */
[C---:B0-----:R-:W-:Y:S01]  /*b8c0*/  IMAD.WIDE R24, R112.reuse, 0x2, R54 ;  /* 0x0000000270187825 */ /* 0x041fe200078e0236 */
[----:B------:R3:W4:Y:S03]  /*b8d0*/  LDG.E.U16 R8, [R26.64] ;  /* 0x000000061a087981 */ /* 0x000726000c1e1500 */
[C---:B-1----:R-:W-:Y:S02]  /*b8e0*/  IMAD.WIDE R22, R112.reuse, 0x2, R30 ;  /* 0x0000000270167825 */ /* 0x042fe400078e021e */
[----:B------:R0:W4:Y:S04]  /*b8f0*/  LDG.E.U16 R30, [R20.64] ;  /* 0x00000006141e7981 */ /* 0x000128000c1e1500 */
[----:B------:R1:W4:Y:S01]  /*b900*/  LDG.E.U16 R17, [R22.64] ;  /* 0x0000000616117981 */ /* 0x000322000c1e1500 */
[----:B0-----:R-:W-:-:S04]  /*b910*/  IMAD.WIDE R20, R112, 0x2, R58 ;  /* 0x0000000270147825 */ /* 0x001fc800078e023a */
[C---:B-1----:R-:W-:Y:S01]  /*b920*/  IMAD.WIDE R22, R112.reuse, 0x2, R56 ;  /* 0x0000000270167825 */ /* 0x042fe200078e0238 */
[----:B------:R0:W4:Y:S03]  /*b930*/  LDG.E.U16 R31, [R20.64] ;  /* 0x00000006141f7981 */ /* 0x000126000c1e1500 */
[C---:B0-----:R-:W-:Y:S01]  /*b940*/  IMAD.WIDE R20, R112.reuse, 0x2, R52 ;  /* 0x0000000270147825 */ /* 0x041fe200078e0234 */
[----:B------:R-:W-:Y:S04]  /*b950*/  STL [R1+0xaa8], R112 ;  /* 0x000aa87001007387 */ /* 0x000fe80000100800 */
[----:B------:R-:W4:Y:S04]  /*b960*/  LDL R110, [R1+0x550] ;  /* 0x00055000016e7983 */ /* 0x000f280000100800 */
[----:B------:R-:W4:Y:S01]  /*b970*/  LDL R109, [R1+0x9f4] ;  /* 0x0009f400016d7983 */ /* 0x000f220000100800 */
[----:B--2---:R-:W-:-:S03]  /*b980*/  IMAD.WIDE R28, R112, 0x2, R32 ;  /* 0x00000002701c7825 */ /* 0x004fc600078e0220 */
[----:B------:R0:W2:Y:S04]  /*b990*/  LDG.E.U16 R33, [R24.64] ;  /* 0x0000000618217981 */ /* 0x0000a8000c1e1500 */
[----:B------:R1:W2:Y:S01]  /*b9a0*/  LDG.E.U16 R32, [R22.64] ;  /* 0x0000000616207981 */ /* 0x0002a2000c1e1500 */
[----:B0-----:R-:W-:-:S04]  /*b9b0*/  IMAD.WIDE R24, R112, 0x2, R40 ;  /* 0x0000000270187825 */ /* 0x001fc800078e0228 */
[C---:B---3--:R-:W-:Y:S02]  /*b9c0*/  IMAD.WIDE R26, R112.reuse, 0x2, R34 ;  /* 0x00000002701a7825 */ /* 0x048fe400078e0222 */
[----:B------:R0:W3:Y:S04]  /*b9d0*/  LDG.E.U16 R35, [R28.64] ;  /* 0x000000061c237981 */ /* 0x0000e8000c1e1500 */
[----:B------:R0:W3:Y:S01]  /*b9e0*/  LDG.E.U16 R34, [R26.64] ;  /* 0x000000061a227981 */ /* 0x0000e2000c1e1500 */
[----:B-1----:R-:W-:-:S04]  /*b9f0*/  IMAD.WIDE R22, R112, 0x2, R50 ;  /* 0x0000000270167825 */ /* 0x002fc800078e0232 */
[C---:B0-----:R-:W-:Y:S02]  /*ba00*/  IMAD.WIDE R26, R112.reuse, 0x2, R38 ;  /* 0x00000002701a7825 */ /* 0x041fe400078e0226 */
[----:B------:R4:W3:Y:S02]  /*ba10*/  LDG.E.U16 R38, [R24.64] ;  /* 0x0000000618267981 */ /* 0x0008e4000c1e1500 */
[C---:B------:R-:W-:Y:S02]  /*ba20*/  IMAD.WIDE R28, R112.reuse, 0x2, R36 ;  /* 0x00000002701c7825 */ /* 0x040fe400078e0224 */
[----:B------:R0:W3:Y:S04]  /*ba30*/  LDG.E.U16 R39, [R26.64] ;  /* 0x000000061a277981 */ /* 0x0000e8000c1e1500 */
[----:B------:R1:W3:Y:S04]  /*ba40*/  LDG.E.U16 R36, [R20.64] ;  /* 0x0000000614247981 */ /* 0x0002e8000c1e1500 */
[----:B------:R0:W3:Y:S01]  /*ba50*/  LDG.E.U16 R37, [R22.64] ;  /* 0x0000000616257981 */ /* 0x0000e2000c1e1500 */
[----:B----4-:R-:W-:-:S03]  /*ba60*/  IMAD.WIDE R24, R112, 0x2, R42 ;  /* 0x0000000270187825 */ /* 0x010fc600078e022a */
[----:B------:R4:W3:Y:S01]  /*ba70*/  LDG.E.U16 R40, [R28.64] ;  /* 0x000000061c287981 */ /* 0x0008e2000c1e1500 */
[----:B-1----:R-:W-:-:S04]  /*ba80*/  IMAD.WIDE R20, R112, 0x2, R48 ;  /* 0x0000000270147825 */ /* 0x002fc800078e0230 */
[C---:B0-----:R-:W-:Y:S02]  /*ba90*/  IMAD.WIDE R22, R112.reuse, 0x2, R46 ;  /* 0x0000000270167825 */ /* 0x041fe400078e022e */
[----:B------:R0:W3:Y:S02]  /*baa0*/  LDG.E.U16 R20, [R20.64] ;  /* 0x0000000614147981 */ /* 0x0000e4000c1e1500 */
[C---:B------:R-:W-:Y:S02]  /*bab0*/  IMAD.WIDE R26, R112.reuse, 0x2, R44 ;  /* 0x00000002701a7825 */ /* 0x040fe400078e022c */
[----:B------:R1:W3:Y:S02]  /*bac0*/  LDG.E.U16 R22, [R22.64] ;  /* 0x0000000616167981 */ /* 0x0002e4000c1e1500 */
[----:B----4-:R-:W-:Y:S02]  /*bad0*/  IMAD.WIDE R28, R112, 0x2, R2 ;  /* 0x00000002701c7825 */ /* 0x010fe400078e0202 */
[----:B0-----:R0:W4:Y:S04]  /*bae0*/  LDG.E.U16 R21, [R24.64] ;  /* 0x0000000618157981 */ /* 0x001128000c1e1500 */
[----:B-1----:R-:W4:Y:S04]  /*baf0*/  LDG.E.U16 R23, [R26.64] ;  /* 0x000000061a177981 */ /* 0x002f28000c1e1500 */
[----:B0-----:R-:W4:Y:S04]  /*bb00*/  LDG.E.U16 R24, [R28.64] ;  /* 0x000000061c187981 */ /* 0x001f28000c1e1500 */
[----:B------:R-:W0:Y:S04]  /*bb10*/  S2R R43, SR_TID.X ;  /* 0x00000000002b7919 */ /* 0x000e280000002100 */
[----:B------:R-:W1:Y:S01]  /*bb20*/  S2R R42, SR_TID.X ;  /* 0x00000000002a7919 */ /* 0x000e620000002100 */
[----:B0-----:R-:W-:-:S02]  /*bb30*/  LOP3.LUT R43, R43, 0x1ff, RZ, 0xc0, !PT ;  /* 0x000001ff2b2b7812 */ /* 0x001fc400078ec0ff */
[----:B-1----:R-:W-:-:S03]  /*bb40*/  LOP3.LUT R41, R42, 0x1ff, RZ, 0xc0, !PT ;  /* 0x000001ff2a297812 */ /* 0x002fc600078ec0ff */
[----:B------:R-:W-:Y:S01]  /*bb50*/  IMAD.SHL.U32 R43, R43, 0x2, RZ ;  /* 0x000000022b2b7824 */ /* 0x000fe200078e00ff */
[----:B------:R-:W-:Y:S02]  /*bb60*/  LOP3.LUT R42, R42, 0x1ff, RZ, 0xc0, !PT ;  /* 0x000001ff2a2a7812 */ /* 0x000fe400078ec0ff */
[----:B------:R-:W-:Y:S01]  /*bb70*/  SHF.L.U32 R2, R41, 0x1, RZ ;  /* 0x0000000129027819 */ /* 0x000fe200000006ff */
[----:B------:R-:W-:Y:S01]  /*bb80*/  BAR.SYNC.DEFER_BLOCKING 0x0 ;  /* 0x0000000000007b1d */ /* 0x000fe20000010000 */
[----:B------:R-:W-:Y:S01]  /*bb90*/  LOP3.LUT R43, R43, 0x10, RZ, 0x3c, !PT ;  /* 0x000000102b2b7812 */ /* 0x000fe200078e3cff */
[----:B------:R-:W-:-:S05]  /*bba0*/  IMAD.SHL.U32 R42, R42, 0x2, RZ ;  /* 0x000000022a2a7824 */ /* 0x000fca00078e00ff */
[C---:B------:R-:W-:Y:S02]  /*bbb0*/  LOP3.LUT R3, R42.reuse, 0x20, RZ, 0x3c, !PT ;  /* 0x000000202a037812 */ /* 0x040fe400078e3cff */
[----:B------:R-:W-:Y:S02]  /*bbc0*/  LOP3.LUT R42, R42, 0x30, RZ, 0x3c, !PT ;  /* 0x000000302a2a7812 */ /* 0x000fe400078e3cff */
[----:B------:R-:W-:Y:S01]  /*bbd0*/  SHF.L.U32 R41, R41, 0x1, RZ ;  /* 0x0000000129297819 */ /* 0x000fe200000006ff */
[----:B------:R-:W-:Y:S04]  /*bbe0*/  STS.U16 [R2+0x40000], R4 ;  /* 0x0400000402007388 */ /* 0x000fe80000000400 */
[----:B------:R-:W-:Y:S04]  /*bbf0*/  STS.U16 [R2+0x42000], R6 ;  /* 0x0420000602007388 */ /* 0x000fe80000000400 */
[----:B------:R-:W-:Y:S01]  /*bc00*/  STS.U16 [R2+0x44000], R7 ;  /* 0x0440000702007388 */ /* 0x000fe20000000400 */
[----:B------:R-:W-:-:S03]  /*bc10*/  LOP3.LUT R108, R0, 0x20, RZ, 0x3c, !PT ;  /* 0x00000020006c7812 */ /* 0x000fc600078e3cff */
[----:B--2---:R-:W-:Y:S04]  /*bc20*/  STS.U16 [R2+0x46000], R33 ;  /* 0x0460002102007388 */ /* 0x004fe80000000400 */
[----:B------:R-:W-:Y:S04]  /*bc30*/  STS.U16 [R43+0x40400], R5 ;  /* 0x040400052b007388 */ /* 0x000fe80000000400 */
[----:B------:R-:W-:Y:S04]  /*bc40*/  STS.U16 [R43+0x42400], R10 ;  /* 0x0424000a2b007388 */ /* 0x000fe80000000400 */
[----:B------:R-:W-:Y:S04]  /*bc50*/  STS.U16 [R43+0x44400], R17 ;  /* 0x044400112b007388 */ /* 0x000fe80000000400 */
[----:B---3--:R-:W-:Y:S04]  /*bc60*/  STS.U16 [R43+0x46400], R34 ;  /* 0x046400222b007388 */ /* 0x008fe80000000400 */
[----:B------:R-:W-:Y:S04]  /*bc70*/  STS.U16 [R3+0x40800], R11 ;  /* 0x0408000b03007388 */ /* 0x000fe80000000400 */
[----:B------:R-:W-:Y:S04]  /*bc80*/  STS.U16 [R3+0x42800], R14 ;  /* 0x0428000e03007388 */ /* 0x000fe80000000400 */
[----:B------:R-:W-:Y:S04]  /*bc90*/  STS.U16 [R3+0x44800], R30 ;  /* 0x0448001e03007388 */ /* 0x000fe80000000400 */
[----:B------:R0:W-:Y:S04]  /*bca0*/  STS.U16 [R3+0x46800], R35 ;  /* 0x0468002303007388 */ /* 0x0001e80000000400 */
[----:B------:R-:W-:Y:S04]  /*bcb0*/  STS.U16 [R42+0x40c00], R19 ;  /* 0x040c00132a007388 */ /* 0x000fe80000000400 */
[----:B------:R-:W-:Y:S01]  /*bcc0*/  STS.U16 [R42+0x42c00], R18 ;  /* 0x042c00122a007388 */ /* 0x000fe20000000400 */
[----:B0-----:R-:W-:-:S03]  /*bcd0*/  LOP3.LUT R3, R41, 0x40, RZ, 0x3c, !PT ;  /* 0x0000004029037812 */ /* 0x001fc600078e3cff */
[----:B------:R-:W-:Y:S01]  /*bce0*/  STS.U16 [R42+0x44c00], R31 ;  /* 0x044c001f2a007388 */ /* 0x000fe20000000400 */
[----:B------:R-:W-:-:S03]  /*bcf0*/  LOP3.LUT R41, R41, 0x50, RZ, 0x3c, !PT ;  /* 0x0000005029297812 */ /* 0x000fc600078e3cff */
[----:B------:R-:W-:Y:S04]  /*bd00*/  STS.U16 [R42+0x46c00], R38 ;  /* 0x046c00262a007388 */ /* 0x000fe80000000400 */
        /* <DEDUP_REMOVED lines=13> */
[----:B------:R-:W-:Y:S04]  /*bde0*/  STS.U16 [R3+0x47800], R20 ;  /* 0x0478001403007388 */ /* 0x000fe80000000400 */
[----:B------:R-:W-:Y:S04]  /*bdf0*/  STS.U16 [R2+0x41c00], R22 ;  /* 0x041c001602007388 */ /* 0x000fe80000000400 */
[----:B----4-:R-:W-:Y:S04]  /*be00*/  STS.U16 [R2+0x43c00], R21 ;  /* 0x043c001502007388 */ /* 0x010fe80000000400 */
[----:B------:R-:W-:Y:S04]  /*be10*/  STS.U16 [R2+0x45c00], R23 ;  /* 0x045c001702007388 */ /* 0x000fe80000000400 */
[----:B------:R-:W-:Y:S04]  /*be20*/  STS.U16 [R2+0x47c00], R24 ;  /* 0x047c001802007388 */ /* 0x000fe80000000400 */
[----:B------:R-:W-:Y:S06]  /*be30*/  BAR.SYNC.DEFER_BLOCKING 0x0 ;  /* 0x0000000000007b1d */ /* 0x000fec0000010000 */
[----:B------:R-:W-:Y:S04]  /*be40*/  LDSM.16.M88.4 R76, [R110+0x40000] ;  /* 0x040000006e4c783b */ /* 0x000fe80000000200 */
[----:B------:R-:W0:Y:S04]  /*be50*/  LDSM.16.MT88.4 R20, [R0+0x180] ;  /* 0x000180000014783b */ /* 0x000e280000004200 */
[----:B------:R-:W1:Y:S04]  /*be60*/  LDSM.16.MT88.4 R44, [R0] ;  /* 0x00000000002c783b */ /* 0x000e680000004200 */
[----:B------:R-:W2:Y:S04]  /*be70*/  LDSM.16.MT88.4 R36, [R0+0x80] ;  /* 0x000080000024783b */ /* 0x000ea80000004200 */
[----:B------:R-:W3:Y:S04]  /*be80*/  LDSM.16.MT88.4 R24, [R0+0x100] ;  /* 0x000100000018783b */ /* 0x000ee80000004200 */
[----:B------:R-:W4:Y:S04]  /*be90*/  LDSM.16.MT88.4 R12, [R108] ;  /* 0x000000006c0c783b */ /* 0x000f280000004200 */
[----:B------:R-:W3:Y:S04]  /*bea0*/  LDSM.16.MT88.4 R56, [R108+0x80] ;  /* 0x000080006c38783b */ /* 0x000ee80000004200 */
[----:B------:R-:W3:Y:S04]  /*beb0*/  LDSM.16.MT88.4 R16, [R0+0x2180] ;  /* 0x002180000010783b */ /* 0x000ee80000004200 */
[----:B------:R-:W4:Y:S04]  /*bec0*/  LDSM.16.MT88.4 R64, [R0+0x2000] ;  /* 0x002000000040783b */ /* 0x000f280000004200 */
[----:B------:R-:W4:Y:S04]  /*bed0*/  LDSM.16.MT88.4 R32, [R0+0x2080] ;  /* 0x002080000020783b */ /* 0x000f280000004200 */
[----:B------:R-:W4:Y:S04]  /*bee0*/  LDSM.16.MT88.4 R40, [R0+0x2100] ;  /* 0x002100000028783b */ /* 0x000f280000004200 */
[----:B------:R-:W4:Y:S01]  /*bef0*/  LDSM.16.MT88.4 R28, [R108+0x2000] ;  /* 0x002000006c1c783b */ /* 0x000f220000004200 */
[-C--:B0-----:R-:W-:Y:S03]  /*bf00*/  HMMA.16816.F32 R20, R20, R76.reuse, RZ ;  /* 0x0000004c1414723c */ /* 0x081fe600000018ff */
[----:B------:R-:W0:Y:S04]  /*bf10*/  LDSM.16.MT88.4 R8, [R108+0x100] ;  /* 0x000100006c08783b */ /* 0x000e280000004200 */
[----:B------:R-:W0:Y:S01]  /*bf20*/  LDSM.16.MT88.4 R4, [R108+0x2080] ;  /* 0x002080006c04783b */ /* 0x000e220000004200 */
[----:B-1----:R-:W-:Y:S01]  /*bf30*/  HMMA.16816.F32 R44, R44, R76, RZ ;  /* 0x0000004c2c2c723c */ /* 0x002fe200000018ff */
[----:B------:R-:W-:-:S02]  /*bf40*/  LOP3.LUT R3, R0, 0x40, RZ, 0x3c, !PT ;  /* 0x0000004000037812 */ /* 0x000fc400078e3cff */
[----:B------:R-:W-:Y:S01]  /*bf50*/  LOP3.LUT R2, R0, 0x60, RZ, 0x3c, !PT ;  /* 0x0000006000027812 */ /* 0x000fe200078e3cff */
[----:B------:R-:W-:Y:S04]  /*bf60*/  LDSM.16.MT88.4 R104, [R108+0x2180] ;  /* 0x002180006c68783b */ /* 0x000fe80000004200 */
[-C--:B--2---:R-:W-:Y:S01]  /*bf70*/  HMMA.16816.F32 R36, R36, R76.reuse, RZ ;  /* 0x0000004c2424723c */ /* 0x084fe200000018ff */
[----:B------:R-:W-:Y:S04]  /*bf80*/  LDSM.16.MT88.4 R52, [R3+0x80] ;  /* 0x000080000334783b */ /* 0x000fe80000004200 */
[----:B------:R-:W-:Y:S03]  /*bf90*/  LDSM.16.MT88.4 R48, [R3+0x100] ;  /* 0x000100000330783b */ /* 0x000fe60000004200 */
[-C--:B---3--:R-:W-:Y:S01]  /*bfa0*/  HMMA.16816.F32 R24, R24, R76.reuse, RZ ;  /* 0x0000004c1818723c */ /* 0x088fe200000018ff */
[----:B------:R-:W-:Y:S04]  /*bfb0*/  LDSM.16.MT88.4 R68, [R2+0x80] ;  /* 0x000080000244783b */ /* 0x000fe80000004200 */
[----:B------:R-:W-:Y:S03]  /*bfc0*/  LDSM.16.MT88.4 R60, [R2+0x100] ;  /* 0x00010000023c783b */ /* 0x000fe60000004200 */
[-C--:B----4-:R-:W-:Y:S01]  /*bfd0*/  HMMA.16816.F32 R12, R12, R76.reuse, RZ ;  /* 0x0000004c0c0c723c */ /* 0x090fe200000018ff */
[----:B------:R-:W-:Y:S04]  /*bfe0*/  LDSM.16.MT88.4 R100, [R3+0x2000] ;  /* 0x002000000364783b */ /* 0x000fe80000004200 */
[----:B------:R-:W-:Y:S03]  /*bff0*/  LDSM.16.MT88.4 R96, [R3+0x2080] ;  /* 0x002080000360783b */ /* 0x000fe60000004200 */
[----:B------:R-:W-:Y:S01]  /*c000*/  HMMA.16816.F32 R56, R56, R76, RZ ;  /* 0x0000004c3838723c */ /* 0x000fe200000018ff */
[----:B------:R-:W-:Y:S04]  /*c010*/  LDSM.16.MT88.4 R92, [R3+0x2100] ;  /* 0x00210000035c783b */ /* 0x000fe80000004200 */
[----:B------:R-:W-:Y:S03]  /*c020*/  LDSM.16.MT88.4 R88, [R3+0x2180] ;  /* 0x002180000358783b */ /* 0x000fe60000004200 */
[-C--:B------:R-:W-:Y:S01]  /*c030*/  HMMA.16816.F32 R16, R16, R78.reuse, R20 ;  /* 0x0000004e1010723c */ /* 0x080fe20000001814 */
[----:B------:R-:W1:Y:S04]  /*c040*/  LDSM.16.MT88.4 R20, [R108+0x2100] ;  /* 0x002100006c14783b */ /* 0x000e680000004200 */
[----:B------:R-:W-:Y:S03]  /*c050*/  LDSM.16.MT88.4 R84, [R2+0x2000] ;  /* 0x002000000254783b */ /* 0x000fe60000004200 */
[-C--:B------:R-:W-:Y:S01]  /*c060*/  HMMA.16816.F32 R64, R64, R78.reuse, R44 ;  /* 0x0000004e4040723c */ /* 0x080fe2000000182c */
[----:B------:R-:W-:Y:S04]  /*c070*/  LDSM.16.MT88.4 R44, [R2] ;  /* 0x00000000022c783b */ /* 0x000fe80000004200 */
[----:B------:R-:W-:Y:S03]  /*c080*/  LDSM.16.MT88.4 R80, [R2+0x2080] ;  /* 0x002080000250783b */ /* 0x000fe60000004200 */
[-C--:B------:R-:W-:Y:S01]  /*c090*/  HMMA.16816.F32 R32, R32, R78.reuse, R36 ;  /* 0x0000004e2020723c */ /* 0x080fe20000001824 */
[----:B------:R-:W-:Y:S04]  /*c0a0*/  LDSM.16.MT88.4 R36, [R3+0x180] ;  /* 0x000180000324783b */ /* 0x000fe80000004200 */
[----:B------:R-:W-:Y:S03]  /*c0b0*/  LDSM.16.MT88.4 R72, [R2+0x2100] ;  /* 0x002100000248783b */ /* 0x000fe60000004200 */
[-C--:B------:R-:W-:Y:S01]  /*c0c0*/  HMMA.16816.F32 R40, R40, R78.reuse, R24 ;  /* 0x0000004e2828723c */ /* 0x080fe20000001818 */
[----:B------:R-:W2:Y:S07]  /*c0d0*/  LDSM.16.MT88.4 R24, [R3] ;  /* 0x000000000318783b */ /* 0x000eae0000004200 */
[----:B------:R-:W-:Y:S01]  /*c0e0*/  HMMA.16816.F32 R28, R28, R78, R12 ;  /* 0x0000004e1c1c723c */ /* 0x000fe2000000180c */
[----:B------:R-:W3:Y:S07]  /*c0f0*/  LDSM.16.MT88.4 R12, [R108+0x180] ;  /* 0x000180006c0c783b */ /* 0x000eee0000004200 */
[----:B0-----:R-:W-:Y:S08]  /*c100*/  HMMA.16816.F32 R8, R8, R76, RZ ;  /* 0x0000004c0808723c */ /* 0x001ff000000018ff */
[-C--:B------:R-:W-:Y:S01]  /*c110*/  HMMA.16816.F32 R4, R4, R78.reuse, R56 ;  /* 0x0000004e0404723c */ /* 0x080fe20000001838 */
[----:B------:R-:W0:Y:S11]  /*c120*/  LDSM.16.MT88.4 R56, [R2+0x180] ;  /* 0x000180000238783b */ /* 0x000e360000004200 */
[----:B------:R-:W-:Y:S04]  /*c130*/  @!UPT UIADD3 URZ, URZ, URZ, URZ ;  /* 0x0000003f3f3ff290 */ /* 0x000fe8000fffe03f */
[----:B-1----:R-:W-:Y:S01]  /*c140*/  HMMA.16816.F32 R20, R20, R78, R8 ;  /* 0x0000004e1414723c */ /* 0x002fe20000001808 */
[----:B------:R-:W1:Y:S07]  /*c150*/  LDSM.16.MT88.4 R8, [R2+0x2180] ;  /* 0x002180000208783b */ /* 0x000e6e0000004200 */
[-C--:B--2---:R-:W-:Y:S08]  /*c160*/  HMMA.16816.F32 R24, R24, R76.reuse, RZ ;  /* 0x0000004c1818723c */ /* 0x084ff000000018ff */
[-C--:B---3--:R-:W-:Y:S08]  /*c170*/  HMMA.16816.F32 R12, R12, R76.reuse, RZ ;  /* 0x0000004c0c0c723c */ /* 0x088ff000000018ff */
[-C--:B------:R-:W-:Y:S08]  /*c180*/  HMMA.16816.F32 R52, R52, R76.reuse, RZ ;  /* 0x0000004c3434723c */ /* 0x080ff000000018ff */
[-C--:B------:R-:W-:Y:S08]  /*c190*/  HMMA.16816.F32 R48, R48, R76.reuse, RZ ;  /* 0x0000004c3030723c */ /* 0x080ff000000018ff */
[-C--:B------:R-:W-:Y:S08]  /*c1a0*/  HMMA.16816.F32 R36, R36, R76.reuse, RZ ;  /* 0x0000004c2424723c */ /* 0x080ff000000018ff */
[-C--:B------:R-:W-:Y:S08]  /*c1b0*/  HMMA.16816.F32 R44, R44, R76.reuse, RZ ;  /* 0x0000004c2c2c723c */ /* 0x080ff000000018ff */
[-C--:B------:R-:W-:Y:S08]  /*c1c0*/  HMMA.16816.F32 R68, R68, R76.reuse, RZ ;  /* 0x0000004c4444723c */ /* 0x080ff000000018ff */
[-C--:B------:R-:W-:Y:S08]  /*c1d0*/  HMMA.16816.F32 R60, R60, R76.reuse, RZ ;  /* 0x0000004c3c3c723c */ /* 0x080ff000000018ff */
[----:B0-----:R-:W-:Y:S08]  /*c1e0*/  HMMA.16816.F32 R56, R56, R76, RZ ;  /* 0x0000004c3838723c */ /* 0x001ff000000018ff */
[-C--:B------:R-:W-:Y:S01]  /*c1f0*/  HMMA.16816.F32 R12, R104, R78.reuse, R12 ;  /* 0x0000004e680c723c */ /* 0x080fe2000000180c */
[----:B------:R-:W-:Y:S07]  /*c200*/  LDSM.16.MT88.4 R104, [R3+0x4000] ;  /* 0x004000000368783b */ /* 0x000fee0000004200 */
[-C--:B------:R-:W-:Y:S01]  /*c210*/  HMMA.16816.F32 R24, R100, R78.reuse, R24 ;  /* 0x0000004e6418723c */ /* 0x080fe20000001818 */
[----:B------:R-:W-:Y:S07]  /*c220*/  LDSM.16.MT88.4 R100, [R0+0x4000] ;  /* 0x004000000064783b */ /* 0x000fee0000004200 */
[-C--:B------:R-:W-:Y:S01]  /*c230*/  HMMA.16816.F32 R52, R96, R78.reuse, R52 ;  /* 0x0000004e6034723c */ /* 0x080fe20000001834 */
[----:B------:R-:W-:Y:S07]  /*c240*/  LDSM.16.MT88.4 R96, [R0+0x4080] ;  /* 0x004080000060783b */ /* 0x000fee0000004200 */
[-C--:B------:R-:W-:Y:S01]  /*c250*/  HMMA.16816.F32 R48, R92, R78.reuse, R48 ;  /* 0x0000004e5c30723c */ /* 0x080fe20000001830 */
[----:B------:R-:W0:Y:S07]  /*c260*/  LDSM.16.M88.4 R92, [R109+0x40000] ;  /* 0x040000006d5c783b */ /* 0x000e2e0000000200 */
[-C--:B------:R-:W-:Y:S01]  /*c270*/  HMMA.16816.F32 R36, R88, R78.reuse, R36 ;  /* 0x0000004e5824723c */ /* 0x080fe20000001824 */
[----:B------:R-:W2:Y:S07]  /*c280*/  LDSM.16.MT88.4 R88, [R0+0x4100] ;  /* 0x004100000058783b */ /* 0x000eae0000004200 */
[-C--:B------:R-:W-:Y:S01]  /*c290*/  HMMA.16816.F32 R44, R84, R78.reuse, R44 ;  /* 0x0000004e542c723c */ /* 0x080fe2000000182c */
[----:B------:R-:W3:Y:S07]  /*c2a0*/  LDSM.16.MT88.4 R84, [R0+0x4180] ;  /* 0x004180000054783b */ /* 0x000eee0000004200 */
[-C--:B------:R-:W-:Y:S01]  /*c2b0*/  HMMA.16816.F32 R68, R80, R78.reuse, R68 ;  /* 0x0000004e5044723c */ /* 0x080fe20000001844 */
[----:B------:R-:W4:Y:S07]  /*c2c0*/  LDSM.16.MT88.4 R80, [R108+0x4000] ;  /* 0x004000006c50783b */ /* 0x000f2e0000004200 */
[-C--:B------:R-:W-:Y:S01]  /*c2d0*/  HMMA.16816.F32 R72, R72, R78.reuse, R60 ;  /* 0x0000004e4848723c */ /* 0x080fe2000000183c */
[----:B------:R-:W4:Y:S07]  /*c2e0*/  LDSM.16.MT88.4 R60, [R108+0x4080] ;  /* 0x004080006c3c783b */ /* 0x000f2e0000004200 */
[----:B-1----:R-:W-:Y:S01]  /*c2f0*/  HMMA.16816.F32 R76, R8, R78, R56 ;  /* 0x0000004e084c723c */ /* 0x002fe20000001838 */
[----:B------:R-:W1:Y:S04]  /*c300*/  LDSM.16.MT88.4 R8, [R108+0x4180] ;  /* 0x004180006c08783b */ /* 0x000e680000004200 */
[----:B------:R-:W1:Y:S03]  /*c310*/  LDSM.16.MT88.4 R56, [R108+0x4100] ;  /* 0x004100006c38783b */ /* 0x000e660000004200 */
[-C--:B0-----:R-:W-:Y:S01]  /*c320*/  HMMA.16816.F32 R64, R100, R92.reuse, R64 ;  /* 0x0000005c6440723c */ /* 0x081fe20000001840 */
[----:B------:R-:W0:Y:S07]  /*c330*/  LDSM.16.MT88.4 R100, [R3+0x4080] ;  /* 0x004080000364783b */ /* 0x000e2e0000004200 */
[-C--:B------:R-:W-:Y:S01]  /*c340*/  HMMA.16816.F32 R32, R96, R92.reuse, R32 ;  /* 0x0000005c6020723c */ /* 0x080fe20000001820 */
[----:B------:R-:W0:Y:S07]  /*c350*/  LDSM.16.MT88.4 R96, [R3+0x4100] ;  /* 0x004100000360783b */ /* 0x000e2e0000004200 */
[-C--:B--2---:R-:W-:Y:S01]  /*c360*/  HMMA.16816.F32 R40, R88, R92.reuse, R40 ;  /* 0x0000005c5828723c */ /* 0x084fe20000001828 */
[----:B------:R-:W2:Y:S07]  /*c370*/  LDSM.16.MT88.4 R88, [R3+0x4180] ;  /* 0x004180000358783b */ /* 0x000eae0000004200 */
[-C--:B---3--:R-:W-:Y:S01]  /*c380*/  HMMA.16816.F32 R16, R84, R92.reuse, R16 ;  /* 0x0000005c5410723c */ /* 0x088fe20000001810 */
[----:B------:R-:W3:Y:S07]  /*c390*/  LDSM.16.MT88.4 R84, [R2+0x4000] ;  /* 0x004000000254783b */ /* 0x000eee0000004200 */
[-C--:B----4-:R-:W-:Y:S01]  /*c3a0*/  HMMA.16816.F32 R28, R80, R92.reuse, R28 ;  /* 0x0000005c501c723c */ /* 0x090fe2000000181c */
[----:B------:R-:W4:Y:S07]  /*c3b0*/  LDSM.16.MT88.4 R80, [R2+0x4080] ;  /* 0x004080000250783b */ /* 0x000f2e0000004200 */
[-C--:B------:R-:W-:Y:S01]  /*c3c0*/  HMMA.16816.F32 R4, R60, R92.reuse, R4 ;  /* 0x0000005c3c04723c */ /* 0x080fe20000001804 */
[----:B------:R-:W2:Y:S07]  /*c3d0*/  LDSM.16.MT88.4 R60, [R2+0x4100] ;  /* 0x00410000023c783b */ /* 0x000eae0000004200 */
[-C--:B-1----:R-:W-:Y:S01]  /*c3e0*/  HMMA.16816.F32 R12, R8, R92.reuse, R12 ;  /* 0x0000005c080c723c */ /* 0x082fe2000000180c */
[----:B------:R-:W1:Y:S07]  /*c3f0*/  LDSM.16.MT88.4 R8, [R0+0x6000] ;  /* 0x006000000008783b */ /* 0x000e6e0000004200 */
[-C--:B------:R-:W-:Y:S01]  /*c400*/  HMMA.16816.F32 R20, R56, R92.reuse, R20 ;  /* 0x0000005c3814723c */ /* 0x080fe20000001814 */
[----:B------:R-:W1:Y:S07]  /*c410*/  LDSM.16.MT88.4 R56, [R2+0x4180] ;  /* 0x004180000238783b */ /* 0x000e6e0000004200 */
[-C--:B------:R-:W-:Y:S01]  /*c420*/  HMMA.16816.F32 R24, R104, R92.reuse, R24 ;  /* 0x0000005c6818723c */ /* 0x080fe20000001818 */
[----:B------:R-:W1:Y:S07]  /*c430*/  LDSM.16.MT88.4 R104, [R0+0x6080] ;  /* 0x006080000068783b */ /* 0x000e6e0000004200 */
        /* <DEDUP_REMOVED lines=10> */
[----:B------:R-:W-:Y:S01]  /*c4e0*/  HMMA.16816.F32 R72, R60, R92, R72 ;  /* 0x0000005c3c48723c */ /* 0x000fe20000001848 */
[----:B------:R-:W2:Y:S07]  /*c4f0*/  LDSM.16.MT88.4 R60, [R108+0x6180] ;  /* 0x006180006c3c783b */ /* 0x000eae0000004200 */
[----:B-1----:R-:W-:Y:S01]  /*c500*/  HMMA.16816.F32 R64, R8, R94, R64 ;  /* 0x0000005e0840723c */ /* 0x002fe20000001840 */
[----:B------:R-:W1:Y:S07]  /*c510*/  LDSM.16.MT88.4 R8, [R3+0x6080] ;  /* 0x006080000308783b */ /* 0x000e6e0000004200 */
[----:B------:R-:W-:Y:S01]  /*c520*/  HMMA.16816.F32 R76, R56, R92, R76 ;  /* 0x0000005c384c723c */ /* 0x000fe2000000184c */
        /* <DEDUP_REMOVED lines=14> */
[----:B------:R-:W-:Y:S07]  /*c610*/  LDSM.16.MT88.4 R60, [R0+0x8000] ;  /* 0x00800000003c783b */ /* 0x000fee0000004200 */
[-C--:B-1----:R-:W-:Y:S01]  /*c620*/  HMMA.16816.F32 R52, R8, R94.reuse, R52 ;  /* 0x0000005e0834723c */ /* 0x082fe20000001834 */
[----:B------:R-:W1:Y:S07]  /*c630*/  LDSM.16.M88.4 R8, [R110+0x40080] ;  /* 0x040080006e08783b */ /* 0x000e6e0000000200 */
        /* <DEDUP_REMOVED lines=12> */
[----:B----4-:R-:W-:Y:S01]  /*c700*/  HMMA.16816.F32 R92, R80, R94, R76 ;  /* 0x0000005e505c723c */ /* 0x010fe2000000184c */
[----:B------:R-:W4:Y:S04]  /*c710*/  LDSM.16.MT88.4 R80, [R108+0x8180] ;  /* 0x008180006c50783b */ /* 0x000f280000004200 */
[----:B------:R-:W2:Y:S03]  /*c720*/  LDSM.16.MT88.4 R76, [R3+0x8000] ;  /* 0x00800000034c783b */ /* 0x000ea60000004200 */
        /* <DEDUP_REMOVED lines=30> */
[----:B---3--:R-:W-:Y:S01]  /*c910*/  HMMA.16816.F32 R92, R84, R8, R92 ;  /* 0x00000008545c723c */ /* 0x008fe2000000185c */
        /* <DEDUP_REMOVED lines=16> */
[----:B------:R-:W-:Y:S07]  /*ca20*/  LDSM.16.MT88.4 R88, [R0+0xc000] ;  /* 0x00c000000058783b */ /* 0x000fee0000004200 */
[-C--:B---3--:R-:W-:Y:S01]  /*ca30*/  HMMA.16816.F32 R24, R84, R10.reuse, R24 ;  /* 0x0000000a5418723c */ /* 0x088fe20000001818 */
[----:B------:R-:W-:Y:S07]  /*ca40*/  LDSM.16.MT88.4 R84, [R0+0xc080] ;  /* 0x00c080000054783b */ /* 0x000fee0000004200 */
[-C--:B----4-:R-:W-:Y:S01]  /*ca50*/  HMMA.16816.F32 R52, R80, R10.reuse, R52 ;  /* 0x0000000a5034723c */ /* 0x090fe20000001834 */
[----:B------:R-:W-:Y:S07]  /*ca60*/  LDSM.16.MT88.4 R80, [R0+0xc100] ;  /* 0x00c100000050783b */ /* 0x000fee0000004200 */
[-C--:B------:R-:W-:Y:S01]  /*ca70*/  HMMA.16816.F32 R48, R76, R10.reuse, R48 ;  /* 0x0000000a4c30723c */ /* 0x080fe20000001830 */
[----:B------:R-:W2:Y:S07]  /*ca80*/  LDSM.16.M88.4 R76, [R109+0x40080] ;  /* 0x040080006d4c783b */ /* 0x000eae0000000200 */
[-C--:B-1----:R-:W-:Y:S01]  /*ca90*/  HMMA.16816.F32 R36, R60, R10.reuse, R36 ;  /* 0x0000000a3c24723c */ /* 0x082fe20000001824 */
[----:B------:R-:W1:Y:S07]  /*caa0*/  LDSM.16.MT88.4 R60, [R0+0xc180] ;  /* 0x00c18000003c783b */ /* 0x000e6e0000004200 */
[-C--:B------:R-:W-:Y:S01]  /*cab0*/  HMMA.16816.F32 R44, R56, R10.reuse, R44 ;  /* 0x0000000a382c723c */ /* 0x080fe2000000182c */
[----:B------:R-:W3:Y:S07]  /*cac0*/  LDSM.16.MT88.4 R56, [R108+0xc000] ;  /* 0x00c000006c38783b */ /* 0x000eee0000004200 */
[-C--:B------:R-:W-:Y:S01]  /*cad0*/  HMMA.16816.F32 R68, R104, R10.reuse, R68 ;  /* 0x0000000a6844723c */ /* 0x080fe20000001844 */
[----:B------:R-:W4:Y:S07]  /*cae0*/  LDSM.16.MT88.4 R104, [R108+0xc080] ;  /* 0x00c080006c68783b */ /* 0x000f2e0000004200 */
[-C--:B0-----:R-:W-:Y:S01]  /*caf0*/  HMMA.16816.F32 R72, R100, R10.reuse, R72 ;  /* 0x0000000a6448723c */ /* 0x081fe20000001848 */
[----:B------:R-:W0:Y:S07]  /*cb00*/  LDSM.16.MT88.4 R100, [R108+0xc100] ;  /* 0x00c100006c64783b */ /* 0x000e2e0000004200 */
[----:B------:R-:W-:Y:S01]  /*cb10*/  HMMA.16816.F32 R8, R96, R10, R92 ;  /* 0x0000000a6008723c */ /* 0x000fe2000000185c */
[----:B------:R-:W0:Y:S04]  /*cb20*/  LDSM.16.MT88.4 R96, [R108+0xc180] ;  /* 0x00c180006c60783b */ /* 0x000e280000004200 */
[----:B------:R-:W0:Y:S03]  /*cb30*/  LDSM.16.MT88.4 R92, [R3+0xc000] ;  /* 0x00c00000035c783b */ /* 0x000e260000004200 */
[-C--:B--2---:R-:W-:Y:S01]  /*cb40*/  HMMA.16816.F32 R64, R88, R76.reuse, R64 ;  /* 0x0000004c5840723c */ /* 0x084fe20000001840 */
[----:B------:R-:W2:Y:S07]  /*cb50*/  LDSM.16.MT88.4 R88, [R3+0xc080] ;  /* 0x00c080000358783b */ /* 0x000eae0000004200 */
[-C--:B------:R-:W-:Y:S01]  /*cb60*/  HMMA.16816.F32 R32, R84, R76.reuse, R32 ;  /* 0x0000004c5420723c */ /* 0x080fe20000001820 */
[----:B------:R-:W2:Y:S07]  /*cb70*/  LDSM.16.MT88.4 R84, [R3+0xc100] ;  /* 0x00c100000354783b */ /* 0x000eae0000004200 */
[-C--:B------:R-:W-:Y:S01]  /*cb80*/  HMMA.16816.F32 R40, R80, R76.reuse, R40 ;  /* 0x0000004c5028723c */ /* 0x080fe20000001828 */
[----:B------:R-:W2:Y:S07]  /*cb90*/  LDSM.16.MT88.4 R80, [R3+0xc180] ;  /* 0x00c180000350783b */ /* 0x000eae0000004200 */
[-C--:B-1----:R-:W-:Y:S01]  /*cba0*/  HMMA.16816.F32 R16, R60, R76.reuse, R16 ;  /* 0x0000004c3c10723c */ /* 0x082fe20000001810 */
[----:B------:R-:W1:Y:S07]  /*cbb0*/  LDSM.16.MT88.4 R60, [R2+0xc000] ;  /* 0x00c00000023c783b */ /* 0x000e6e0000004200 */
[-C--:B---3--:R-:W-:Y:S01]  /*cbc0*/  HMMA.16816.F32 R28, R56, R76.reuse, R28 ;  /* 0x0000004c381c723c */ /* 0x088fe2000000181c */
[----:B------:R-:W3:Y:S07]  /*cbd0*/  LDSM.16.MT88.4 R56, [R2+0xc080] ;  /* 0x00c080000238783b */ /* 0x000eee0000004200 */
[-C--:B----4-:R-:W-:Y:S01]  /*cbe0*/  HMMA.16816.F32 R4, R104, R76.reuse, R4 ;  /* 0x0000004c6804723c */ /* 0x090fe20000001804 */
[----:B------:R-:W4:Y:S07]  /*cbf0*/  LDSM.16.MT88.4 R104, [R2+0xc100] ;  /* 0x00c100000268783b */ /* 0x000f2e0000004200 */
[-C--:B0-----:R-:W-:Y:S01]  /*cc00*/  HMMA.16816.F32 R20, R100, R76.reuse, R20 ;  /* 0x0000004c6414723c */ /* 0x081fe20000001814 */
[----:B------:R-:W0:Y:S07]  /*cc10*/  LDSM.16.MT88.4 R100, [R2+0xc180] ;  /* 0x00c180000264783b */ /* 0x000e2e0000004200 */
[-C--:B------:R-:W-:Y:S01]  /*cc20*/  HMMA.16816.F32 R12, R96, R76.reuse, R12 ;  /* 0x0000004c600c723c */ /* 0x080fe2000000180c */
[----:B------:R-:W0:Y:S07]  /*cc30*/  LDSM.16.MT88.4 R96, [R0+0xe000] ;  /* 0x00e000000060783b */ /* 0x000e2e0000004200 */
[-C--:B------:R-:W-:Y:S01]  /*cc40*/  HMMA.16816.F32 R24, R92, R76.reuse, R24 ;  /* 0x0000004c5c18723c */ /* 0x080fe20000001818 */
[----:B------:R-:W0:Y:S07]  /*cc50*/  LDSM.16.MT88.4 R92, [R0+0xe080] ;  /* 0x00e08000005c783b */ /* 0x000e2e0000004200 */
        /* <DEDUP_REMOVED lines=12> */
[----:B0-----:R-:W-:Y:S01]  /*cd20*/  HMMA.16816.F32 R8, R100, R76, R8 ;  /* 0x0000004c6408723c */ /* 0x001fe20000001808 */
        /* <DEDUP_REMOVED lines=16> */
[----:B------:R-:W-:Y:S07]  /*ce30*/  LDSM.16.MT88.4 R104, [R3+0x10000] ;  /* 0x010000000368783b */ /* 0x000fee0000004200 */
[-C--:B0-----:R-:W-:Y:S01]  /*ce40*/  HMMA.16816.F32 R24, R100, R78.reuse, R24 ;  /* 0x0000004e6418723c */ /* 0x081fe20000001818 */
[----:B------:R-:W-:Y:S07]  /*ce50*/  LDSM.16.MT88.4 R100, [R0+0x10000] ;  /* 0x010000000064783b */ /* 0x000fee0000004200 */
[-C--:B------:R-:W-:Y:S01]  /*ce60*/  HMMA.16816.F32 R52, R96, R78.reuse, R52 ;  /* 0x0000004e6034723c */ /* 0x080fe20000001834 */
[----:B------:R-:W-:Y:S07]  /*ce70*/  LDSM.16.MT88.4 R96, [R0+0x10080] ;  /* 0x010080000060783b */ /* 0x000fee0000004200 */
[-C--:B------:R-:W-:Y:S01]  /*ce80*/  HMMA.16816.F32 R48, R92, R78.reuse, R48 ;  /* 0x0000004e5c30723c */ /* 0x080fe20000001830 */
[----:B------:R-:W0:Y:S07]  /*ce90*/  LDSM.16.M88.4 R92, [R110+0x40100] ;  /* 0x040100006e5c783b */ /* 0x000e2e0000000200 */
[-C--:B--2---:R-:W-:Y:S01]  /*cea0*/  HMMA.16816.F32 R36, R88, R78.reuse, R36 ;  /* 0x0000004e5824723c */ /* 0x084fe20000001824 */
[----:B------:R-:W2:Y:S07]  /*ceb0*/  LDSM.16.MT88.4 R88, [R0+0x10100] ;  /* 0x010100000058783b */ /* 0x000eae0000004200 */
[-C--:B------:R-:W-:Y:S01]  /*cec0*/  HMMA.16816.F32 R44, R84, R78.reuse, R44 ;  /* 0x0000004e542c723c */ /* 0x080fe2000000182c */
[----:B------:R-:W4:Y:S07]  /*ced0*/  LDSM.16.MT88.4 R84, [R0+0x10180] ;  /* 0x010180000054783b */ /* 0x000f2e0000004200 */
[-C--:B------:R-:W-:Y:S01]  /*cee0*/  HMMA.16816.F32 R68, R80, R78.reuse, R68 ;  /* 0x0000004e5044723c */ /* 0x080fe20000001844 */
[----:B------:R-:W4:Y:S07]  /*cef0*/  LDSM.16.MT88.4 R80, [R108+0x10000] ;  /* 0x010000006c50783b */ /* 0x000f2e0000004200 */
[-C--:B-1----:R-:W-:Y:S01]  /*cf00*/  HMMA.16816.F32 R72, R60, R78.reuse, R72 ;  /* 0x0000004e3c48723c */ /* 0x082fe20000001848 */
[----:B------:R-:W1:Y:S07]  /*cf10*/  LDSM.16.MT88.4 R60, [R108+0x10080] ;  /* 0x010080006c3c783b */ /* 0x000e6e0000004200 */
[----:B---3--:R-:W-:Y:S01]  /*cf20*/  HMMA.16816.F32 R76, R56, R78, R8 ;  /* 0x0000004e384c723c */ /* 0x008fe20000001808 */
[----:B------:R-:W3:Y:S04]  /*cf30*/  LDSM.16.MT88.4 R8, [R108+0x10180] ;  /* 0x010180006c08783b */ /* 0x000ee80000004200 */
[----:B------:R-:W1:Y:S03]  /*cf40*/  LDSM.16.MT88.4 R56, [R108+0x10100] ;  /* 0x010100006c38783b */ /* 0x000e660000004200 */
[-C--:B0-----:R-:W-:Y:S01]  /*cf50*/  HMMA.16816.F32 R64, R100, R92.reuse, R64 ;  /* 0x0000005c6440723c */ /* 0x081fe20000001840 */
[----:B------:R-:W0:Y:S07]  /*cf60*/  LDSM.16.MT88.4 R100, [R3+0x10080] ;  /* 0x010080000364783b */ /* 0x000e2e0000004200 */
[-C--:B------:R-:W-:Y:S01]  /*cf70*/  HMMA.16816.F32 R32, R96, R92.reuse, R32 ;  /* 0x0000005c6020723c */ /* 0x080fe20000001820 */
[----:B------:R-:W0:Y:S07]  /*cf80*/  LDSM.16.MT88.4 R96, [R3+0x10100] ;  /* 0x010100000360783b */ /* 0x000e2e0000004200 */
[-C--:B--2---:R-:W-:Y:S01]  /*cf90*/  HMMA.16816.F32 R40, R88, R92.reuse, R40 ;  /* 0x0000005c5828723c */ /* 0x084fe20000001828 */
[----:B------:R-:W2:Y:S07]  /*cfa0*/  LDSM.16.MT88.4 R88, [R3+0x10180] ;  /* 0x010180000358783b */ /* 0x000eae0000004200 */
[-C--:B----4-:R-:W-:Y:S01]  /*cfb0*/  HMMA.16816.F32 R16, R84, R92.reuse, R16 ;  /* 0x0000005c5410723c */ /* 0x090fe20000001810 */
[----:B------:R-:W4:Y:S07]  /*cfc0*/  LDSM.16.MT88.4 R84, [R2+0x10000] ;  /* 0x010000000254783b */ /* 0x000f2e0000004200 */
[-C--:B------:R-:W-:Y:S01]  /*cfd0*/  HMMA.16816.F32 R28, R80, R92.reuse, R28 ;  /* 0x0000005c501c723c */ /* 0x080fe2000000181c */
[----:B------:R-:W2:Y:S07]  /*cfe0*/  LDSM.16.MT88.4 R80, [R2+0x10080] ;  /* 0x010080000250783b */ /* 0x000eae0000004200 */
[-C--:B-1----:R-:W-:Y:S01]  /*cff0*/  HMMA.16816.F32 R4, R60, R92.reuse, R4 ;  /* 0x0000005c3c04723c */ /* 0x082fe20000001804 */
[----:B------:R-:W1:Y:S07]  /*d000*/  LDSM.16.MT88.4 R60, [R2+0x10100] ;  /* 0x01010000023c783b */ /* 0x000e6e0000004200 */
[-C--:B---3--:R-:W-:Y:S01]  /*d010*/  HMMA.16816.F32 R12, R8, R92.reuse, R12 ;  /* 0x0000005c080c723c */ /* 0x088fe2000000180c */
[----:B------:R-:W3:Y:S07]  /*d020*/  LDSM.16.MT88.4 R8, [R0+0x12000] ;  /* 0x012000000008783b */ /* 0x000eee0000004200 */
        /* <DEDUP_REMOVED lines=14> */
[----:B-1----:R-:W-:Y:S01]  /*d110*/  HMMA.16816.F32 R72, R60, R92, R72 ;  /* 0x0000005c3c48723c */ /* 0x002fe20000001848 */
[----:B------:R-:W1:Y:S07]  /*d120*/  LDSM.16.MT88.4 R60, [R108+0x12180] ;  /* 0x012180006c3c783b */ /* 0x000e6e0000004200 */
[----:B---3--:R-:W-:Y:S01]  /*d130*/  HMMA.16816.F32 R64, R8, R94, R64 ;  /* 0x0000005e0840723c */ /* 0x008fe20000001840 */
[----:B------:R-:W3:Y:S07]  /*d140*/  LDSM.16.MT88.4 R8, [R3+0x12080] ;  /* 0x012080000308783b */ /* 0x000eee0000004200 */
        /* <DEDUP_REMOVED lines=15> */
[----:B------:R-:W-:Y:S07]  /*d240*/  LDSM.16.MT88.4 R60, [R0+0x14000] ;  /* 0x01400000003c783b */ /* 0x000fee0000004200 */
[-C--:B---3--:R-:W-:Y:S01]  /*d250*/  HMMA.16816.F32 R52, R8, R94.reuse, R52 ;  /* 0x0000005e0834723c */ /* 0x088fe20000001834 */
[----:B------:R-:W1:Y:S07]  /*d260*/  LDSM.16.M88.4 R8, [R109+0x40100] ;  /* 0x040100006d08783b */ /* 0x000e6e0000000200 */
[-C--:B------:R-:W-:Y:S01]  /*d270*/  HMMA.16816.F32 R24, R56, R94.reuse, R24 ;  /* 0x0000005e3818723c */ /* 0x080fe20000001818 */
[----:B------:R-:W3:Y:S07]  /*d280*/  LDSM.16.MT88.4 R56, [R0+0x14080] ;  /* 0x014080000038783b */ /* 0x000eee0000004200 */
        /* <DEDUP_REMOVED lines=10> */
[----:B------:R-:W-:Y:S01]  /*d330*/  HMMA.16816.F32 R92, R80, R94, R76 ;  /* 0x0000005e505c723c */ /* 0x000fe2000000184c */
[----:B------:R-:W2:Y:S04]  /*d340*/  LDSM.16.MT88.4 R80, [R108+0x14180] ;  /* 0x014180006c50783b */ /* 0x000ea80000004200 */
[----:B------:R-:W2:Y:S03]  /*d350*/  LDSM.16.MT88.4 R76, [R3+0x14000] ;  /* 0x01400000034c783b */ /* 0x000ea60000004200 */
[-C--:B-1----:R-:W-:Y:S01]  /*d360*/  HMMA.16816.F32 R64, R60, R8.reuse, R64 ;  /* 0x000000083c40723c */ /* 0x082fe20000001840 */
[----:B------:R-:W1:Y:S07]  /*d370*/  LDSM.16.MT88.4 R60, [R3+0x14080] ;  /* 0x01408000033c783b */ /* 0x000e6e0000004200 */
[-C--:B---3--:R-:W-:Y:S01]  /*d380*/  HMMA.16816.F32 R32, R56, R8.reuse, R32 ;  /* 0x000000083820723c */ /* 0x088fe20000001820 */
        /* <DEDUP_REMOVED lines=27> */
[----:B----4-:R-:W-:Y:S01]  /*d540*/  HMMA.16816.F32 R92, R84, R8, R92 ;  /* 0x00000008545c723c */ /* 0x010fe2000000185c */
        /* <DEDUP_REMOVED lines=17> */
[-C--:B----4-:R-:W-:Y:S01]  /*d660*/  HMMA.16816.F32 R24, R84, R10.reuse, R24 ;  /* 0x0000000a5418723c */ /* 0x090fe20000001818 */
[----:B------:R-:W-:Y:S07]  /*d670*/  LDSM.16.MT88.4 R84, [R0+0x18080] ;  /* 0x018080000054783b */ /* 0x000fee0000004200 */
[-C--:B------:R-:W-:Y:S01]  /*d680*/  HMMA.16816.F32 R52, R80, R10.reuse, R52 ;  /* 0x0000000a5034723c */ /* 0x080fe20000001834 */
[----:B------:R-:W-:Y:S07]  /*d690*/  LDSM.16.MT88.4 R80, [R0+0x18100] ;  /* 0x018100000050783b */ /* 0x000fee0000004200 */
[-C--:B------:R-:W-:Y:S01]  /*d6a0*/  HMMA.16816.F32 R48, R76, R10.reuse, R48 ;  /* 0x0000000a4c30723c */ /* 0x080fe20000001830 */
[----:B------:R-:W2:Y:S07]  /*d6b0*/  LDSM.16.M88.4 R76, [R110+0x40180] ;  /* 0x040180006e4c783b */ /* 0x000eae0000000200 */
[-C--:B-1----:R-:W-:Y:S01]  /*d6c0*/  HMMA.16816.F32 R36, R60, R10.reuse, R36 ;  /* 0x0000000a3c24723c */ /* 0x082fe20000001824 */
[----:B------:R-:W1:Y:S07]  /*d6d0*/  LDSM.16.MT88.4 R60, [R0+0x18180] ;  /* 0x01818000003c783b */ /* 0x000e6e0000004200 */
[-C--:B---3--:R-:W-:Y:S01]  /*d6e0*/  HMMA.16816.F32 R44, R56, R10.reuse, R44 ;  /* 0x0000000a382c723c */ /* 0x088fe2000000182c */
        /* <DEDUP_REMOVED lines=455> */
[----:B------:R-:W-:Y:S07]  /*f360*/  LDSM.16.MT88.4 R84, [R0+0x34180] ;  /* 0x034180000054783b */ /* 0x000fee0000004200 */
[-C--:B------:R-:W-:Y:S01]  /*f370*/  HMMA.16816.F32 R68, R80, R78.reuse, R68 ;  /* 0x0000004e5044723c */ /* 0x080fe20000001844 */
[----:B------:R-:W-:Y:S07]  /*f380*/  LDSM.16.MT88.4 R80, [R108+0x34000] ;  /* 0x034000006c50783b */ /* 0x000fee0000004200 */
[-C--:B-1----:R-:W-:Y:S01]  /*f390*/  HMMA.16816.F32 R72, R60, R78.reuse, R72 ;  /* 0x0000004e3c48723c */ /* 0x082fe20000001848 */
[----:B------:R-:W-:Y:S07]  /*f3a0*/  LDSM.16.MT88.4 R60, [R108+0x34080] ;  /* 0x034080006c3c783b */ /* 0x000fee0000004200 */
[----:B---3--:R-:W-:Y:S01]  /*f3b0*/  HMMA.16816.F32 R76, R56, R78, R8 ;  /* 0x0000004e384c723c */ /* 0x008fe20000001808 */
[----:B------:R-:W1:Y:S04]  /*f3c0*/  LDSM.16.MT88.4 R56, [R108+0x34100] ;  /* 0x034100006c38783b */ /* 0x000e680000004200 */
[----:B------:R-:W3:Y:S03]  /*f3d0*/  LDSM.16.MT88.4 R8, [R108+0x34180] ;  /* 0x034180006c08783b */ /* 0x000ee60000004200 */
[-C--:B0-----:R-:W-:Y:S01]  /*f3e0*/  HMMA.16816.F32 R64, R100, R92.reuse, R64 ;  /* 0x0000005c6440723c */ /* 0x081fe20000001840 */
[----:B------:R-:W0:Y:S07]  /*f3f0*/  LDSM.16.MT88.4 R100, [R3+0x34080] ;  /* 0x034080000364783b */ /* 0x000e2e0000004200 */
[-C--:B------:R-:W-:Y:S01]  /*f400*/  HMMA.16816.F32 R32, R96, R92.reuse, R32 ;  /* 0x0000005c6020723c */ /* 0x080fe20000001820 */
[----:B------:R-:W4:Y:S07]  /*f410*/  LDSM.16.MT88.4 R96, [R3+0x34100] ;  /* 0x034100000360783b */ /* 0x000f2e0000004200 */
[-C--:B--2---:R-:W-:Y:S01]  /*f420*/  HMMA.16816.F32 R40, R88, R92.reuse, R40 ;  /* 0x0000005c5828723c */ /* 0x084fe20000001828 */
        /* <DEDUP_REMOVED lines=9> */
[-C--:B------:R-:W-:Y:S01]  /*f4c0*/  HMMA.16816.F32 R4, R60, R92.reuse, R4 ;  /* 0x0000005c3c04723c */ /* 0x080fe20000001804 */
[----:B------:R-:W3:Y:S07]  /*f4d0*/  LDSM.16.MT88.4 R60, [R2+0x34100] ;  /* 0x03410000023c783b */ /* 0x000eee0000004200 */
[-C--:B------:R-:W-:Y:S01]  /*f4e0*/  HMMA.16816.F32 R24, R104, R92.reuse, R24 ;  /* 0x0000005c6818723c */ /* 0x080fe20000001818 */
[----:B------:R-:W3:Y:S07]  /*f4f0*/  LDSM.16.MT88.4 R104, [R0+0x36080] ;  /* 0x036080000068783b */ /* 0x000eee0000004200 */
[-C--:B0-----:R-:W-:Y:S01]  /*f500*/  HMMA.16816.F32 R52, R100, R92.reuse, R52 ;  /* 0x0000005c6434723c */ /* 0x081fe20000001834 */
[----:B------:R-:W0:Y:S07]  /*f510*/  LDSM.16.MT88.4 R100, [R0+0x36100] ;  /* 0x036100000064783b */ /* 0x000e2e0000004200 */
[-C--:B----4-:R-:W-:Y:S01]  /*f520*/  HMMA.16816.F32 R48, R96, R92.reuse, R48 ;  /* 0x0000005c6030723c */ /* 0x090fe20000001830 */
[----:B------:R-:W4:Y:S07]  /*f530*/  LDSM.16.MT88.4 R96, [R0+0x36180] ;  /* 0x036180000060783b */ /* 0x000f2e0000004200 */
[-C--:B--2---:R-:W-:Y:S01]  /*f540*/  HMMA.16816.F32 R36, R88, R92.reuse, R36 ;  /* 0x0000005c5824723c */ /* 0x084fe20000001824 */
[----:B------:R-:W2:Y:S07]  /*f550*/  LDSM.16.MT88.4 R88, [R108+0x36000] ;  /* 0x036000006c58783b */ /* 0x000eae0000004200 */
[----:B-1----:R-:W-:Y:S01]  /*f560*/  HMMA.16816.F32 R76, R56, R92, R76 ;  /* 0x0000005c384c723c */ /* 0x002fe2000000184c */
[----:B------:R-:W1:Y:S07]  /*f570*/  LDSM.16.MT88.4 R56, [R3+0x36000] ;  /* 0x036000000338783b */ /* 0x000e6e0000004200 */
[----:B---3--:R-:W-:Y:S01]  /*f580*/  HMMA.16816.F32 R64, R8, R94, R64 ;  /* 0x0000005e0840723c */ /* 0x008fe20000001840 */
[----:B------:R-:W3:Y:S07]  /*f590*/  LDSM.16.MT88.4 R8, [R3+0x36080] ;  /* 0x036080000308783b */ /* 0x000eee0000004200 */
[-C--:B------:R-:W-:Y:S01]  /*f5a0*/  HMMA.16816.F32 R44, R84, R92.reuse, R44 ;  /* 0x0000005c542c723c */ /* 0x080fe2000000182c */
[----:B------:R-:W1:Y:S07]  /*f5b0*/  LDSM.16.MT88.4 R84, [R108+0x36080] ;  /* 0x036080006c54783b */ /* 0x000e6e0000004200 */
[-C--:B------:R-:W-:Y:S01]  /*f5c0*/  HMMA.16816.F32 R68, R80, R92.reuse, R68 ;  /* 0x0000005c5044723c */ /* 0x080fe20000001844 */
[----:B------:R-:W1:Y:S07]  /*f5d0*/  LDSM.16.MT88.4 R80, [R108+0x36100] ;  /* 0x036100006c50783b */ /* 0x000e6e0000004200 */
[----:B------:R-:W-:Y:S01]  /*f5e0*/  HMMA.16816.F32 R72, R60, R92, R72 ;  /* 0x0000005c3c48723c */ /* 0x000fe20000001848 */
        /* <DEDUP_REMOVED lines=9> */
[-C--:B-1----:R-:W-:Y:S01]  /*f680*/  HMMA.16816.F32 R24, R56, R94.reuse, R24 ;  /* 0x0000005e3818723c */ /* 0x082fe20000001818 */
[----:B------:R-:W-:Y:S07]  /*f690*/  LDSM.16.M88.4 R56, [R110+0x40380] ;  /* 0x040380006e38783b */ /* 0x000fee0000000200 */
[-C--:B---3--:R-:W-:Y:S01]  /*f6a0*/  HMMA.16816.F32 R52, R8, R94.reuse, R52 ;  /* 0x0000005e0834723c */ /* 0x088fe20000001834 */
[----:B------:R-:W1:Y:S07]  /*f6b0*/  LDSM.16.MT88.4 R8, [R0+0x38080] ;  /* 0x038080000008783b */ /* 0x000e6e0000004200 */
[-C--:B------:R-:W-:Y:S01]  /*f6c0*/  HMMA.16816.F32 R4, R84, R94.reuse, R4 ;  /* 0x0000005e5404723c */ /* 0x080fe20000001804 */
[----:B------:R-:W3:Y:S07]  /*f6d0*/  LDSM.16.MT88.4 R84, [R2+0x36100] ;  /* 0x036100000254783b */ /* 0x000eee0000004200 */
        /* <DEDUP_REMOVED lines=10> */
[----:B--2---:R-:W-:Y:S01]  /*f780*/  HMMA.16816.F32 R68, R88, R94, R68 ;  /* 0x0000005e5844723c */ /* 0x004fe20000001844 */
[----:B------:R-:W2:Y:S07]  /*f790*/  LDSM.16.MT88.4 R88, [R108+0x38080] ;  /* 0x038080006c58783b */ /* 0x000eae0000004200 */
[----:B-1----:R-:W-:Y:S01]  /*f7a0*/  HMMA.16816.F32 R32, R8, R56, R32 ;  /* 0x000000380820723c */ /* 0x002fe20000001820 */
[----:B------:R-:W1:Y:S07]  /*f7b0*/  LDSM.16.MT88.4 R8, [R3+0x38100] ;  /* 0x038100000308783b */ /* 0x000e6e0000004200 */
[-C--:B---3--:R-:W-:Y:S01]  /*f7c0*/  HMMA.16816.F32 R72, R84, R94.reuse, R72 ;  /* 0x0000005e5448723c */ /* 0x088fe20000001848 */
[----:B------:R-:W3:Y:S07]  /*f7d0*/  LDSM.16.MT88.4 R84, [R108+0x38100] ;  /* 0x038100006c54783b */ /* 0x000eee0000004200 */
[----:B------:R-:W-:Y:S01]  /*f7e0*/  HMMA.16816.F32 R92, R80, R94, R76 ;  /* 0x0000005e505c723c */ /* 0x000fe2000000184c */
[----:B------:R-:W1:Y:S04]  /*f7f0*/  LDSM.16.MT88.4 R80, [R108+0x38180] ;  /* 0x038180006c50783b */ /* 0x000e680000004200 */
[----:B------:R-:W1:Y:S03]  /*f800*/  LDSM.16.MT88.4 R76, [R3+0x38000] ;  /* 0x03800000034c783b */ /* 0x000e660000004200 */
        /* <DEDUP_REMOVED lines=45> */
[----:B------:R-:W-:Y:S07]  /*fae0*/  LDSM.16.MT88.4 R88, [R0+0x3c000] ;  /* 0x03c000000058783b */ /* 0x000fee0000004200 */
[-C--:B-1----:R-:W-:Y:S01]  /*faf0*/  HMMA.16816.F32 R44, R8, R58.reuse, R44 ;  /* 0x0000003a082c723c */ /* 0x082fe2000000182c */
[----:B------:R-:W1:Y:S07]  /*fb00*/  LDSM.16.M88.4 R8, [R109+0x40380] ;  /* 0x040380006d08783b */ /* 0x000e6e0000000200 */
[-C--:B---3--:R-:W-:Y:S01]  /*fb10*/  HMMA.16816.F32 R24, R84, R58.reuse, R24 ;  /* 0x0000003a5418723c */ /* 0x088fe20000001818 */
[----:B------:R-:W2:Y:S07]  /*fb20*/  LDSM.16.MT88.4 R84, [R0+0x3c080] ;  /* 0x03c080000054783b */ /* 0x000eae0000004200 */
[-C--:B------:R-:W-:Y:S01]  /*fb30*/  HMMA.16816.F32 R52, R80, R58.reuse, R52 ;  /* 0x0000003a5034723c */ /* 0x080fe20000001834 */
[----:B------:R-:W3:Y:S07]  /*fb40*/  LDSM.16.MT88.4 R80, [R0+0x3c100] ;  /* 0x03c100000050783b */ /* 0x000eee0000004200 */
[-C--:B------:R-:W-:Y:S01]  /*fb50*/  HMMA.16816.F32 R48, R76, R58.reuse, R48 ;  /* 0x0000003a4c30723c */ /* 0x080fe20000001830 */
[----:B------:R-:W2:Y:S07]  /*fb60*/  LDSM.16.MT88.4 R76, [R0+0x3c180] ;  /* 0x03c18000004c783b */ /* 0x000eae0000004200 */
[-C--:B------:R-:W-:Y:S01]  /*fb70*/  HMMA.16816.F32 R36, R60, R58.reuse, R36 ;  /* 0x0000003a3c24723c */ /* 0x080fe20000001824 */
[----:B------:R-:W3:Y:S07]  /*fb80*/  LDSM.16.MT88.4 R60, [R108+0x3c000] ;  /* 0x03c000006c3c783b */ /* 0x000eee0000004200 */
[-C--:B------:R-:W-:Y:S01]  /*fb90*/  HMMA.16816.F32 R68, R104, R58.reuse, R68 ;  /* 0x0000003a6844723c */ /* 0x080fe20000001844 */
[----:B------:R-:W2:Y:S04]  /*fba0*/  S2R R113, SR_TID.X ;  /* 0x0000000000717919 */ /* 0x000ea80000002100 */
[----:B------:R-:W-:Y:S03]  /*fbb0*/  LDSM.16.MT88.4 R104, [R108+0x3c080] ;  /* 0x03c080006c68783b */ /* 0x000fe60000004200 */
[-C--:B0-----:R-:W-:Y:S01]  /*fbc0*/  HMMA.16816.F32 R72, R100, R58.reuse, R72 ;  /* 0x0000003a6448723c */ /* 0x081fe20000001848 */
[----:B------:R-:W0:Y:S07]  /*fbd0*/  LDSM.16.MT88.4 R100, [R108+0x3c100] ;  /* 0x03c100006c64783b */ /* 0x000e2e0000004200 */
[----:B----4-:R-:W-:Y:S01]  /*fbe0*/  HMMA.16816.F32 R56, R96, R58, R92 ;  /* 0x0000003a6038723c */ /* 0x010fe2000000185c */
[----:B------:R-:W4:Y:S04]  /*fbf0*/  LDSM.16.MT88.4 R96, [R108+0x3c180] ;  /* 0x03c180006c60783b */ /* 0x000f280000004200 */
[----:B------:R-:W0:Y:S03]  /*fc00*/  LDSM.16.MT88.4 R92, [R3+0x3c000] ;  /* 0x03c00000035c783b */ /* 0x000e260000004200 */
[-C--:B-1----:R-:W-:Y:S01]  /*fc10*/  HMMA.16816.F32 R64, R88, R8.reuse, R64 ;  /* 0x000000085840723c */ /* 0x082fe20000001840 */
[----:B------:R-:W1:Y:S07]  /*fc20*/  LDSM.16.MT88.4 R88, [R3+0x3c080] ;  /* 0x03c080000358783b */ /* 0x000e6e0000004200 */
[-C--:B--2---:R-:W-:Y:S01]  /*fc30*/  HMMA.16816.F32 R32, R84, R8.reuse, R32 ;  /* 0x000000085420723c */ /* 0x084fe20000001820 */
[----:B------:R-:W2:Y:S07]  /*fc40*/  LDSM.16.MT88.4 R84, [R3+0x3c100] ;  /* 0x03c100000354783b */ /* 0x000eae0000004200 */
[-C--:B---3--:R-:W-:Y:S01]  /*fc50*/  HMMA.16816.F32 R40, R80, R8.reuse, R40 ;  /* 0x000000085028723c */ /* 0x088fe20000001828 */
[----:B------:R-:W3:Y:S07]  /*fc60*/  LDSM.16.MT88.4 R80, [R3+0x3c180] ;  /* 0x03c180000350783b */ /* 0x000eee0000004200 */
[-C--:B------:R-:W-:Y:S01]  /*fc70*/  HMMA.16816.F32 R16, R76, R8.reuse, R16 ;  /* 0x000000084c10723c */ /* 0x080fe20000001810 */
[----:B------:R-:W2:Y:S07]  /*fc80*/  LDSM.16.MT88.4 R76, [R2+0x3c000] ;  /* 0x03c00000024c783b */ /* 0x000eae0000004200 */
[-C--:B------:R-:W-:Y:S01]  /*fc90*/  HMMA.16816.F32 R28, R60, R8.reuse, R28 ;  /* 0x000000083c1c723c */ /* 0x080fe2000000181c */
[----:B------:R-:W3:Y:S07]  /*fca0*/  LDSM.16.MT88.4 R60, [R2+0x3c080] ;  /* 0x03c08000023c783b */ /* 0x000eee0000004200 */
[-C--:B0-----:R-:W-:Y:S01]  /*fcb0*/  HMMA.16816.F32 R20, R100, R8.reuse, R20 ;  /* 0x000000086414723c */ /* 0x081fe20000001814 */
[----:B------:R-:W0:Y:S07]  /*fcc0*/  LDSM.16.MT88.4 R100, [R2+0x3c180] ;  /* 0x03c180000264783b */ /* 0x000e2e0000004200 */
[-C--:B----4-:R-:W-:Y:S01]  /*fcd0*/  HMMA.16816.F32 R12, R96, R8.reuse, R12 ;  /* 0x00000008600c723c */ /* 0x090fe2000000180c */
[----:B------:R-:W4:Y:S07]  /*fce0*/  LDSM.16.MT88.4 R96, [R0+0x3e000] ;  /* 0x03e000000060783b */ /* 0x000f2e0000004200 */
[-C--:B------:R-:W-:Y:S01]  /*fcf0*/  HMMA.16816.F32 R24, R92, R8.reuse, R24 ;  /* 0x000000085c18723c */ /* 0x080fe20000001818 */
[----:B------:R-:W0:Y:S07]  /*fd00*/  LDSM.16.MT88.4 R92, [R0+0x3e080] ;  /* 0x03e08000005c783b */ /* 0x000e2e0000004200 */
[----:B-1----:R-:W-:Y:S01]  /*fd10*/  HMMA.16816.F32 R52, R88, R8, R52 ;  /* 0x000000085834723c */ /* 0x002fe20000001834 */
[----:B------:R-:W1:Y:S04]  /*fd20*/  LDSM.16.MT88.4 R88, [R0+0x3e100] ;  /* 0x03e100000058783b */ /* 0x000e680000004200 */
[----:B------:R-:W0:Y:S01]  /*fd30*/  S2R R121, SR_CTAID.X ;  /* 0x0000000000797919 */ /* 0x000e220000002500 */
[----:B------:R-:W-:-:S02]  /*fd40*/  LOP3.LUT R120, R113, 0x1c, RZ, 0xc0, !PT ;  /* 0x0000001c71787812 */ /* 0x000fc400078ec0ff */
[----:B--2---:R-:W-:Y:S01]  /*fd50*/  HMMA.16816.F32 R48, R84, R8, R48 ;  /* 0x000000085430723c */ /* 0x004fe20000001830 */
[----:B------:R-:W2:Y:S01]  /*fd60*/  LDSM.16.MT88.4 R84, [R0+0x3e180] ;  /* 0x03e180000054783b */ /* 0x000ea20000004200 */
[C---:B------:R-:W-:Y:S02]  /*fd70*/  LEA.HI R123, R120.reuse, 0xb8, RZ, 0x1e ;  /* 0x000000b8787b7811 */ /* 0x040fe400078ff0ff */
[----:B------:R-:W-:-:S04]  /*fd80*/  LEA.HI R120, R120, 0xb0, RZ, 0x1e ;  /* 0x000000b078787811 */ /* 0x000fc800078ff0ff */
[-C--:B---3--:R-:W-:Y:S01]  /*fd90*/  HMMA.16816.F32 R36, R80, R8.reuse, R36 ;  /* 0x000000085024723c */ /* 0x088fe20000001824 */
[----:B------:R-:W3:Y:S07]  /*fda0*/  LDSM.16.MT88.4 R80, [R108+0x3e000] ;  /* 0x03e000006c50783b */ /* 0x000eee0000004200 */
[-C--:B------:R-:W-:Y:S01]  /*fdb0*/  HMMA.16816.F32 R44, R76, R8.reuse, R44 ;  /* 0x000000084c2c723c */ /* 0x080fe2000000182c */
[----:B------:R-:W2:Y:S07]  /*fdc0*/  LDSM.16.MT88.4 R76, [R108+0x3e080] ;  /* 0x03e080006c4c783b */ /* 0x000eae0000004200 */
[----:B------:R-:W-:Y:S01]  /*fdd0*/  HMMA.16816.F32 R68, R60, R8, R68 ;  /* 0x000000083c44723c */ /* 0x000fe20000001844 */
[----:B------:R-:W2:Y:S01]  /*fde0*/  LDSM.16.MT88.4 R60, [R108+0x3e100] ;  /* 0x03e100006c3c783b */ /* 0x000ea20000004200 */
[----:B0-----:R-:W-:Y:S01]  /*fdf0*/  IMAD.SHL.U32 R114, R121, 0x100, RZ ;  /* 0x0000010079727824 */ /* 0x001fe200078e00ff */
[----:B------:R-:W-:-:S03]  /*fe00*/  LOP3.LUT R122, R113, 0x3, RZ, 0xc0, !PT ;  /* 0x00000003717a7812 */ /* 0x000fc600078ec0ff */
[----:B------:R-:W-:Y:S01]  /*fe10*/  IMAD.IADD R114, R114, 0x1, R120 ;  /* 0x0000000172727824 */ /* 0x000fe200078e0278 */
[----:B------:R-:W-:Y:S01]  /*fe20*/  LOP3.LUT R120, R113, 0x1c, RZ, 0xc0, !PT ;  /* 0x0000001c71787812 */ /* 0x000fe200078ec0ff */
[----:B------:R-:W-:Y:S01]  /*fe30*/  HMMA.16816.F32 R56, R100, R8, R56 ;  /* 0x000000086438723c */ /* 0x000fe20000001838 */
[----:B------:R-:W-:Y:S01]  /*fe40*/  LDSM.16.MT88.4 R100, [R3+0x3e000] ;  /* 0x03e000000364783b */ /* 0x000fe20000004200 */
[----:B------:R-:W-:-:S06]  /*fe50*/  SHF.L.U32 R112, R121, 0x8, RZ ;  /* 0x0000000879707819 */ /* 0x000fcc00000006ff */
[-C--:B----4-:R-:W-:Y:S01]  /*fe60*/  HMMA.16816.F32 R64, R96, R10.reuse, R64 ;  /* 0x0000000a6040723c */ /* 0x090fe20000001840 */
[----:B------:R-:W-:Y:S07]  /*fe70*/  LDSM.16.MT88.4 R96, [R3+0x3e080] ;  /* 0x03e080000360783b */ /* 0x000fee0000004200 */
[-C--:B------:R-:W-:Y:S01]  /*fe80*/  HMMA.16816.F32 R32, R92, R10.reuse, R32 ;  /* 0x0000000a5c20723c */ /* 0x080fe20000001820 */
[----:B------:R-:W-:Y:S07]  /*fe90*/  LDSM.16.MT88.4 R92, [R3+0x3e100] ;  /* 0x03e10000035c783b */ /* 0x000fee0000004200 */
[----:B-1----:R-:W-:Y:S01]  /*fea0*/  HMMA.16816.F32 R40, R88, R10, R40 ;  /* 0x0000000a5828723c */ /* 0x002fe20000001828 */
[----:B------:R0:W-:Y:S02]  /*feb0*/  LDSM.16.MT88.4 R88, [R3+0x3e180] ;  /* 0x03e180000358783b */ /* 0x0001e40000004200 */
[----:B0-----:R-:W-:Y:S01]  /*fec0*/  IMAD.SHL.U32 R3, R122, 0x2, RZ ;  /* 0x000000027a037824 */ /* 0x001fe200078e00ff */
[----:B------:R-:W-:-:S02]  /*fed0*/  LEA.HI R122, R120, 0xa8, RZ, 0x1e ;  /* 0x000000a8787a7811 */ /* 0x000fc400078ff0ff */
[----:B------:R-:W-:Y:S02]  /*fee0*/  LEA.HI R120, R120, 0xa0, RZ, 0x1e ;  /* 0x000000a078787811 */ /* 0x000fe400078ff0ff */
[----:B------:R-:W-:Y:S01]  /*fef0*/  HMMA.16816.F32 R4, R104, R8, R4 ;  /* 0x000000086804723c */ /* 0x000fe20000001804 */
[----:B------:R-:W0:Y:S02]  /*ff00*/  LDSM.16.MT88.4 R104, [R2+0x3c100] ;  /* 0x03c100000268783b */ /* 0x000e240000004200 */
[----:B------:R-:W-:Y:S02]  /*ff10*/  IMAD.IADD R112, R112, 0x1, R120 ;  /* 0x0000000170707824 */ /* 0x000fe400078e0278 */
[----:B------:R-:W1:Y:S03]  /*ff20*/  S2R R120, SR_TID.X ;  /* 0x0000000000787919 */ /* 0x000e660000002100 */
[-C--:B--2---:R-:W-:Y:S01]  /*ff30*/  HMMA.16816.F32 R16, R84, R10.reuse, R16 ;  /* 0x0000000a5410723c */ /* 0x084fe20000001810 */
[----:B------:R-:W-:Y:S01]  /*ff40*/  IMAD.SHL.U32 R115, R121, 0x100, RZ ;  /* 0x0000010079737824 */ /* 0x000fe200078e00ff */
[----:B------:R-:W-:Y:S06]  /*ff50*/  LDSM.16.MT88.4 R84, [R2+0x3e100] ;  /* 0x03e100000254783b */ /* 0x000fec0000004200 */
[-C--:B---3--:R-:W-:Y:S01]  /*ff60*/  HMMA.16816.F32 R28, R80, R10.reuse, R28 ;  /* 0x0000000a501c723c */ /* 0x088fe2000000181c */
[----:B------:R-:W-:Y:S07]  /*ff70*/  LDSM.16.MT88.4 R80, [R2+0x3e080] ;  /* 0x03e080000250783b */ /* 0x000fee0000004200 */
[-C--:B------:R-:W-:Y:S01]  /*ff80*/  HMMA.16816.F32 R4, R76, R10.reuse, R4 ;  /* 0x0000000a4c04723c */ /* 0x080fe20000001804 */
[----:B------:R-:W2:Y:S07]  /*ff90*/  LDSM.16.MT88.4 R76, [R2+0x3e000] ;  /* 0x03e00000024c783b */ /* 0x000eae0000004200 */
[----:B------:R-:W-:Y:S01]  /*ffa0*/  HMMA.16816.F32 R20, R60, R10, R20 ;  /* 0x0000000a3c14723c */ /* 0x000fe20000001814 */
[----:B------:R3:W-:Y:S01]  /*ffb0*/  LDSM.16.MT88.4 R60, [R2+0x3e180] ;  /* 0x03e18000023c783b */ /* 0x0007e20000004200 */
[----:B-1----:R-:W-:-:S02]  /*ffc0*/  LOP3.LUT R120, R120, 0x1c, RZ, 0xc0, !PT ;  /* 0x0000001c78787812 */ /* 0x002fc400078ec0ff */
[----:B------:R-:W-:Y:S02]  /*ffd0*/  IADD3 R115, R115, R123, RZ ;  /* 0x0000007b73737210 */ /* 0x000fe40007ffe0ff */
[----:B---3--:R-:W-:Y:S01]  /*ffe0*/  LOP3.LUT R2, R113, 0x60, RZ, 0xc0, !PT ;  /* 0x0000006071027812 */ /* 0x008fe200078ec0ff */
[----:B------:R-:W-:Y:S01]  /*fff0*/  IMAD.SHL.U32 R113, R121, 0x100, RZ ;  /* 0x0000010079717824 */ /* 0x000fe200078e00ff */
[----:B------:R-:W-:-:S03]  /*10000*/  LEA.HI R123, R120, 0x98, RZ, 0x1e ;  /* 0x00000098787b7811 */ /* 0x000fc600078ff0ff */
[----:B------:R-:W-:Y:S01]  /*10010*/  IMAD.IADD R113, R113, 0x1, R122 ;  /* 0x0000000171717824 */ /* 0x000fe200078e027a */
[----:B------:R-:W-:Y:S02]  /*10020*/  LEA.HI R122, R120, 0x90, RZ, 0x1e ;  /* 0x00000090787a7811 */ /* 0x000fe400078ff0ff */
[----:B------:R-:W1:Y:S01]  /*10030*/  S2R R120, SR_TID.X ;  /* 0x0000000000787919 */ /* 0x000e620000002100 */
[C---:B------:R-:W-:Y:S01]  /*10040*/  SHF.L.U32 R110, R121.reuse, 0x8, RZ ;  /* 0x00000008796e7819 */ /* 0x040fe200000006ff */
[----:B0-----:R-:W-:Y:S02]  /*10050*/  HMMA.16816.F32 R72, R104, R8, R72 ;  /* 0x000000086848723c */ /* 0x001fe40000001848 */
[----:B------:R0:W3:Y:S01]  /*10060*/  LDSM.16.MT88.4 R104, [R108+0x3e180] ;  /* 0x03e180006c68783b */ /* 0x0000e20000004200 */
[----:B------:R-:W-:Y:S02]  /*10070*/  IADD3 R110, R110, R122, RZ ;  /* 0x0000007a6e6e7210 */ /* 0x000fe40007ffe0ff */
[----:B0-----:R-:W-:-:S02]  /*10080*/  SHF.L.U32 R108, R121, 0x8, RZ ;  /* 0x00000008796c7819 */ /* 0x001fc400000006ff */
[----:B-1----:R-:W-:-:S04]  /*10090*/  LOP3.LUT R120, R120, 0x1c, RZ, 0xc0, !PT ;  /* 0x0000001c78787812 */ /* 0x002fc800078ec0ff */
[C---:B------:R-:W-:Y:S02]  /*100a0*/  LEA.HI R122, R120.reuse, 0x88, RZ, 0x1e ;  /* 0x00000088787a7811 */ /* 0x040fe400078ff0ff */
[----:B------:R-:W-:-:S05]  /*100b0*/  LEA.HI R120, R120, 0x80, RZ, 0x1e ;  /* 0x0000008078787811 */ /* 0x000fca00078ff0ff */
[----:B------:R-:W-:Y:S02]  /*100c0*/  IMAD.IADD R108, R108, 0x1, R120 ;  /* 0x000000016c6c7824 */ /* 0x000fe400078e0278 */
[----:B------:R-:W0:Y:S01]  /*100d0*/  S2R R120, SR_TID.X ;  /* 0x0000000000787919 */ /* 0x000e220000002100 */
[C---:B------:R-:W-:Y:S02]  /*100e0*/  IMAD.SHL.U32 R111, R121.reuse, 0x100, RZ ;  /* 0x00000100796f7824 */ /* 0x040fe400078e00ff */
[----:B------:R-:W-:Y:S02]  /*100f0*/  IMAD.SHL.U32 R109, R121, 0x100, RZ ;  /* 0x00000100796d7824 */ /* 0x000fe400078e00ff */
[----:B------:R-:W-:Y:S02]  /*10100*/  IMAD.IADD R111, R111, 0x1, R123 ;  /* 0x000000016f6f7824 */ /* 0x000fe400078e027b */
[----:B------:R-:W-:Y:S01]  /*10110*/  IMAD.IADD R109, R109, 0x1, R122 ;  /* 0x000000016d6d7824 */ /* 0x000fe200078e027a */
[----:B0-----:R-:W-:-:S04]  /*10120*/  LOP3.LUT R120, R120, 0x1c, RZ, 0xc0, !PT ;  /* 0x0000001c78787812 */ /* 0x001fc800078ec0ff */
[C---:B------:R-:W-:Y:S02]  /*10130*/  LEA.HI R123, R120.reuse, 0xf8, RZ, 0x1e ;  /* 0x000000f8787b7811 */ /* 0x040fe400078ff0ff */
[----:B------:R-:W-:Y:S02]  /*10140*/  LEA.HI R122, R120, 0xf0, RZ, 0x1e ;  /* 0x000000f0787a7811 */ /* 0x000fe400078ff0ff */
[----:B------:R-:W0:Y:S01]  /*10150*/  S2R R120, SR_TID.X ;  /* 0x0000000000787919 */ /* 0x000e220000002100 */
[-C--:B--2---:R-:W-:Y:S08]  /*10160*/  HMMA.16816.F32 R76, R76, R10.reuse, R44 ;  /* 0x0000000a4c4c723c */ /* 0x084ff0000000182c */
[-C--:B---3--:R-:W-:Y:S08]  /*10170*/  HMMA.16816.F32 R12, R104, R10.reuse, R12 ;  /* 0x0000000a680c723c */ /* 0x088ff0000000180c */
[-C--:B------:R-:W-:Y:S08]  /*10180*/  HMMA.16816.F32 R24, R100, R10.reuse, R24 ;  /* 0x0000000a6418723c */ /* 0x080ff00000001818 */
[----:B------:R-:W-:Y:S01]  /*10190*/  HMMA.16816.F32 R52, R96, R10, R52 ;  /* 0x0000000a6034723c */ /* 0x000fe20000001834 */
[----:B0-----:R-:W-:-:S07]  /*101a0*/  LOP3.LUT R120, R120, 0x1c, RZ, 0xc0, !PT ;  /* 0x0000001c78787812 */ /* 0x001fce00078ec0ff */
[-C--:B------:R-:W-:Y:S08]  /*101b0*/  HMMA.16816.F32 R48, R92, R10.reuse, R48 ;  /* 0x0000000a5c30723c */ /* 0x080ff00000001830 */
[-C--:B------:R-:W-:Y:S08]  /*101c0*/  HMMA.16816.F32 R36, R88, R10.reuse, R36 ;  /* 0x0000000a5824723c */ /* 0x080ff00000001824 */
[-C--:B------:R-:W-:Y:S08]  /*101d0*/  HMMA.16816.F32 R68, R80, R10.reuse, R68 ;  /* 0x0000000a5044723c */ /* 0x080ff00000001844 */
[-C--:B------:R-:W-:Y:S08]  /*101e0*/  HMMA.16816.F32 R44, R84, R10.reuse, R72 ;  /* 0x0000000a542c723c */ /* 0x080ff00000001848 */
[----:B------:R-:W-:Y:S07]  /*101f0*/  HMMA.16816.F32 R8, R60, R10, R56 ;  /* 0x0000000a3c08723c */ /* 0x000fee0000001838 */
[----:B------:R-:W-:-:S02]  /*10200*/  SHF.L.U32 R62, R121, 0x8, RZ ;  /* 0x00000008793e7819 */ /* 0x000fc400000006ff */
[----:B------:R-:W-:Y:S02]  /*10210*/  SHF.L.U32 R60, R121, 0x8, RZ ;  /* 0x00000008793c7819 */ /* 0x000fe400000006ff */
[----:B------:R-:W-:Y:S02]  /*10220*/  IADD3 R62, R62, R122, RZ ;  /* 0x0000007a3e3e7210 */ /* 0x000fe40007ffe0ff */
[C---:B------:R-:W-:Y:S02]  /*10230*/  LEA.HI R122, R120.reuse, 0xe8, RZ, 0x1e ;  /* 0x000000e8787a7811 */ /* 0x040fe400078ff0ff */
[----:B------:R-:W-:-:S05]  /*10240*/  LEA.HI R120, R120, 0xe0, RZ, 0x1e ;  /* 0x000000e078787811 */ /* 0x000fca00078ff0ff */
[----:B------:R-:W-:Y:S02]  /*10250*/  IMAD.IADD R60, R60, 0x1, R120 ;  /* 0x000000013c3c7824 */ /* 0x000fe400078e0278 */
[----:B------:R-:W0:Y:S01]  /*10260*/  S2R R120, SR_TID.X ;  /* 0x0000000000787919 */ /* 0x000e220000002100 */
[----:B------:R-:W-:-:S04]  /*10270*/  LEA.HI R2, R2, R3, RZ, 0x1e ;  /* 0x0000000302027211 */ /* 0x000fc800078ff0ff */
[----:B------:R-:W-:-:S04]  /*10280*/  IADD3 R75, P2, R2, UR4, RZ ;  /* 0x00000004024b7c10 */ /* 0x000fc8000ff5e0ff */
[C---:B------:R-:W-:Y:S02]  /*10290*/  ISETP.GT.U32.AND P1, PT, R75.reuse, R114, PT ;  /* 0x000000724b00720c */ /* 0x040fe40003f24070 */
[----:B------:R-:W-:Y:S02]  /*102a0*/  IADD3.X R81, RZ, UR5, RZ, P2, !PT ;  /* 0x00000005ff517c10 */ /* 0x000fe400097fe4ff */
[----:B------:R-:W-:Y:S02]  /*102b0*/  ISETP.GT.U32.AND P0, PT, R75, R115, PT ;  /* 0x000000734b00720c */ /* 0x000fe40003f04070 */
[C---:B------:R-:W-:Y:S02]  /*102c0*/  ISETP.GT.U32.AND.EX P1, PT, R81.reuse, RZ, PT, P1 ;  /* 0x000000ff5100720c */ /* 0x040fe40003f24110 */
[----:B------:R-:W-:Y:S01]  /*102d0*/  ISETP.GT.U32.AND.EX P0, PT, R81, RZ, PT, P0 ;  /* 0x000000ff5100720c */ /* 0x000fe20003f04100 */
[C---:B------:R-:W-:Y:S01]  /*102e0*/  IMAD.SHL.U32 R63, R121.reuse, 0x100, RZ ;  /* 0x00000100793f7824 */ /* 0x040fe200078e00ff */
[----:B------:R-:W-:Y:S01]  /*102f0*/  SEL R57, RZ, 0x1fffe, !P1 ;  /* 0x0001fffeff397807 */ /* 0x000fe20004800000 */
[----:B------:R-:W-:Y:S01]  /*10300*/  IMAD.SHL.U32 R61, R121, 0x100, RZ ;  /* 0x00000100793d7824 */ /* 0x000fe200078e00ff */
[----:B------:R-:W-:-:S02]  /*10310*/  ISETP.GT.U32.AND P2, PT, R75, R113, PT ;  /* 0x000000714b00720c */ /* 0x000fc40003f44070 */
[----:B------:R-:W-:Y:S02]  /*10320*/  ISETP.GT.U32.AND P1, PT, R75, R112, PT ;  /* 0x000000704b00720c */ /* 0x000fe40003f24070 */
[----:B0-----:R-:W-:Y:S02]  /*10330*/  LOP3.LUT R120, R120, 0x1c, RZ, 0xc0, !PT ;  /* 0x0000001c78787812 */ /* 0x001fe400078ec0ff */
[----:B------:R-:W-:Y:S01]  /*10340*/  SEL R56, RZ, 0x1, !P0 ;  /* 0x00000001ff387807 */ /* 0x000fe20004000000 */
[----:B------:R-:W-:Y:S01]  /*10350*/  IMAD.IADD R63, R63, 0x1, R123 ;  /* 0x000000013f3f7824 */ /* 0x000fe200078e027b */
[----:B------:R-:W-:Y:S01]  /*10360*/  ISETP.GT.U32.AND.EX P0, PT, R81, RZ, PT, P2 ;  /* 0x000000ff5100720c */ /* 0x000fe20003f04120 */
[----:B------:R-:W-:Y:S01]  /*10370*/  IMAD.IADD R61, R61, 0x1, R122 ;  /* 0x000000013d3d7824 */ /* 0x000fe200078e027a */
[----:B------:R-:W-:Y:S02]  /*10380*/  ISETP.GT.U32.AND.EX P1, PT, R81, RZ, PT, P1 ;  /* 0x000000ff5100720c */ /* 0x000fe40003f24110 */
[----:B------:R-:W-:-:S02]  /*10390*/  LEA.HI R123, R120, 0xd8, RZ, 0x1e ;  /* 0x000000d8787b7811 */ /* 0x000fc400078ff0ff */
[----:B------:R-:W-:Y:S01]  /*103a0*/  LEA.HI R122, R120, 0xd0, RZ, 0x1e ;  /* 0x000000d0787a7811 */ /* 0x000fe200078ff0ff */
[----:B------:R-:W-:Y:S01]  /*103b0*/  IMAD.IADD R56, R56, 0x1, R57 ;  /* 0x0000000138387824 */ /* 0x000fe200078e0239 */
[----:B------:R-:W0:Y:S01]  /*103c0*/  S2R R120, SR_TID.X ;  /* 0x0000000000787919 */ /* 0x000e220000002100 */
[----:B------:R-:W-:Y:S02]  /*103d0*/  SEL R57, RZ, 0x4, !P0 ;  /* 0x00000004ff397807 */ /* 0x000fe40004000000 */
[----:B------:R-:W-:Y:S02]  /*103e0*/  SEL R58, RZ, 0x7fff8, !P1 ;  /* 0x0007fff8ff3a7807 */ /* 0x000fe40004800000 */
[C---:B------:R-:W-:Y:S02]  /*103f0*/  ISETP.GT.U32.AND P0, PT, R75.reuse, R111, PT ;  /* 0x0000006f4b00720c */ /* 0x040fe40003f04070 */
[----:B------:R-:W-:Y:S02]  /*10400*/  ISETP.GT.U32.AND P1, PT, R75, R110, PT ;  /* 0x0000006e4b00720c */ /* 0x000fe40003f24070 */
[----:B------:R-:W-:-:S02]  /*10410*/  LOP3.LUT R56, R56, 0x3, RZ, 0xc0, !PT ;  /* 0x0000000338387812 */ /* 0x000fc400078ec0ff */
[C---:B------:R-:W-:Y:S02]  /*10420*/  ISETP.GT.U32.AND.EX P0, PT, R81.reuse, RZ, PT, P0 ;  /* 0x000000ff5100720c */ /* 0x040fe40003f04100 */
[----:B------:R-:W-:Y:S02]  /*10430*/  ISETP.GT.U32.AND.EX P1, PT, R81, RZ, PT, P1 ;  /* 0x000000ff5100720c */ /* 0x000fe40003f24110 */
[----:B------:R-:W-:Y:S02]  /*10440*/  ISETP.GT.U32.AND P2, PT, R75, R109, PT ;  /* 0x0000006d4b00720c */ /* 0x000fe40003f44070 */
[----:B------:R-:W-:Y:S02]  /*10450*/  IADD3 R82, R56, R58, R57 ;  /* 0x0000003a38527210 */ /* 0x000fe40007ffe039 */
[----:B------:R-:W-:Y:S02]  /*10460*/  SEL R56, RZ, 0x1, !P0 ;  /* 0x00000001ff387807 */ /* 0x000fe40004000000 */
[----:B------:R-:W-:-:S02]  /*10470*/  SEL R57, RZ, 0x1fffe, !P1 ;  /* 0x0001fffeff397807 */ /* 0x000fc40004800000 */
[----:B------:R-:W-:Y:S02]  /*10480*/  ISETP.GT.U32.AND P1, PT, R75, R108, PT ;  /* 0x0000006c4b00720c */ /* 0x000fe40003f24070 */
[C---:B------:R-:W-:Y:S01]  /*10490*/  ISETP.GT.U32.AND.EX P0, PT, R81.reuse, RZ, PT, P2 ;  /* 0x000000ff5100720c */ /* 0x040fe20003f04120 */
[----:B------:R-:W-:Y:S01]  /*104a0*/  IMAD.IADD R56, R56, 0x1, R57 ;  /* 0x0000000138387824 */ /* 0x000fe200078e0239 */
[----:B------:R-:W-:Y:S02]  /*104b0*/  ISETP.GT.U32.AND.EX P1, PT, R81, RZ, PT, P1 ;  /* 0x000000ff5100720c */ /* 0x000fe40003f24110 */
[----:B------:R-:W-:Y:S02]  /*104c0*/  SEL R57, RZ, 0x4, !P0 ;  /* 0x00000004ff397807 */ /* 0x000fe40004000000 */
[C---:B------:R-:W-:Y:S02]  /*104d0*/  ISETP.GT.U32.AND P2, PT, R75.reuse, R63, PT ;  /* 0x0000003f4b00720c */ /* 0x040fe40003f44070 */
[----:B------:R-:W-:-:S02]  /*104e0*/  ISETP.GT.U32.AND P0, PT, R75, R62, PT ;  /* 0x0000003e4b00720c */ /* 0x000fc40003f04070 */
[----:B------:R-:W-:Y:S02]  /*104f0*/  LOP3.LUT R56, R56, 0x3, RZ, 0xc0, !PT ;  /* 0x0000000338387812 */ /* 0x000fe400078ec0ff */
[----:B------:R-:W-:Y:S02]  /*10500*/  SEL R58, RZ, 0x7fff8, !P1 ;  /* 0x0007fff8ff3a7807 */ /* 0x000fe40004800000 */
[C---:B------:R-:W-:Y:S02]  /*10510*/  ISETP.GT.U32.AND.EX P2, PT, R81.reuse, RZ, PT, P2 ;  /* 0x000000ff5100720c */ /* 0x040fe40003f44120 */
[----:B------:R-:W-:Y:S01]  /*10520*/  ISETP.GT.U32.AND.EX P0, PT, R81, RZ, PT, P0 ;  /* 0x000000ff5100720c */ /* 0x000fe20003f04100 */
[C---:B------:R-:W-:Y:S01]  /*10530*/  IMAD.SHL.U32 R59, R121.reuse, 0x100, RZ ;  /* 0x00000100793b7824 */ /* 0x040fe200078e00ff */
[----:B------:R-:W-:Y:S02]  /*10540*/  SHF.L.U32 R3, R121, 0x8, RZ ;  /* 0x0000000879037819 */ /* 0x000fe400000006ff */
[----:B------:R-:W-:-:S02]  /*10550*/  ISETP.GT.U32.AND P1, PT, R75, R61, PT ;  /* 0x0000003d4b00720c */ /* 0x000fc40003f24070 */
[----:B0-----:R-:W-:Y:S02]  /*10560*/  LOP3.LUT R120, R120, 0x1c, RZ, 0xc0, !PT ;  /* 0x0000001c78787812 */ /* 0x001fe400078ec0ff */
[----:B------:R-:W-:Y:S02]  /*10570*/  IADD3 R83, R56, R58, R57 ;  /* 0x0000003a38537210 */ /* 0x000fe40007ffe039 */
[----:B------:R-:W-:Y:S02]  /*10580*/  SEL R56, RZ, 0x1, !P2 ;  /* 0x00000001ff387807 */ /* 0x000fe40005000000 */
[----:B------:R-:W-:Y:S01]  /*10590*/  SEL R57, RZ, 0x1fffe, !P0 ;  /* 0x0001fffeff397807 */ /* 0x000fe20004000000 */
[----:B------:R-:W-:Y:S01]  /*105a0*/  IMAD.IADD R59, R59, 0x1, R123 ;  /* 0x000000013b3b7824 */ /* 0x000fe200078e027b */
[----:B------:R-:W-:Y:S01]  /*105b0*/  IADD3 R3, R3, R122, RZ ;  /* 0x0000007a03037210 */ /* 0x000fe20007ffe0ff */
[----:B------:R-:W-:Y:S01]  /*105c0*/  IMAD.SHL.U32 R2, R121, 0x100, RZ ;  /* 0x0000010079027824 */ /* 0x000fe200078e00ff */
[----:B------:R-:W-:-:S02]  /*105d0*/  ISETP.GT.U32.AND P3, PT, R75, R60, PT ;  /* 0x0000003c4b00720c */ /* 0x000fc40003f64070 */
[C---:B------:R-:W-:Y:S02]  /*105e0*/  ISETP.GT.U32.AND.EX P0, PT, R81.reuse, RZ, PT, P1 ;  /* 0x000000ff5100720c */ /* 0x040fe40003f04110 */
[----:B------:R-:W-:Y:S01]  /*105f0*/  LEA.HI R122, R120, 0xc8, RZ, 0x1e ;  /* 0x000000c8787a7811 */ /* 0x000fe200078ff0ff */
[----:B------:R-:W-:Y:S01]  /*10600*/  IMAD.IADD R56, R56, 0x1, R57 ;  /* 0x0000000138387824 */ /* 0x000fe200078e0239 */
[----:B------:R-:W-:Y:S02]  /*10610*/  ISETP.GT.U32.AND.EX P1, PT, R81, RZ, PT, P3 ;  /* 0x000000ff5100720c */ /* 0x000fe40003f24130 */
[----:B------:R-:W-:Y:S01]  /*10620*/  SEL R57, RZ, 0x4, !P0 ;  /* 0x00000004ff397807 */ /* 0x000fe20004000000 */
[----:B------:R-:W-:Y:S01]  /*10630*/  IMAD.IADD R2, R2, 0x1, R122 ;  /* 0x0000000102027824 */ /* 0x000fe200078e027a */
[----:B------:R-:W-:Y:S02]  /*10640*/  ISETP.GT.U32.AND P0, PT, R75, R59, PT ;  /* 0x0000003b4b00720c */ /* 0x000fe40003f04070 */
[----:B------:R-:W-:-:S02]  /*10650*/  LOP3.LUT R56, R56, 0x3, RZ, 0xc0, !PT ;  /* 0x0000000338387812 */ /* 0x000fc400078ec0ff */
[----:B------:R-:W-:Y:S02]  /*10660*/  SEL R58, RZ, 0x7fff8, !P1 ;  /* 0x0007fff8ff3a7807 */ /* 0x000fe40004800000 */
[----:B------:R-:W-:Y:S02]  /*10670*/  ISETP.GT.U32.AND.EX P0, PT, R81, RZ, PT, P0 ;  /* 0x000000ff5100720c */ /* 0x000fe40003f04100 */
[----:B------:R-:W-:Y:S02]  /*10680*/  ISETP.GT.U32.AND P3, PT, R75, R2, PT ;  /* 0x000000024b00720c */ /* 0x000fe40003f64070 */
[----:B------:R-:W-:Y:S02]  /*10690*/  IADD3 R73, R56, R58, R57 ;  /* 0x0000003a38497210 */ /* 0x000fe40007ffe039 */
[----:B------:R-:W-:Y:S02]  /*106a0*/  SEL R56, RZ, 0x1, !P0 ;  /* 0x00000001ff387807 */ /* 0x000fe40004000000 */
[----:B------:R-:W-:-:S02]  /*106b0*/  ISETP.GT.U32.AND.EX P0, PT, R81, RZ, PT, P3 ;  /* 0x000000ff5100720c */ /* 0x000fc40003f04130 */
[----:B------:R-:W-:Y:S02]  /*106c0*/  ISETP.GE.U32.AND P3, PT, R75, R113, PT ;  /* 0x000000714b00720c */ /* 0x000fe40003f66070 */
[----:B------:R-:W0:Y:S01]  /*106d0*/  S2R R113, SR_TID.X ;  /* 0x0000000000717919 */ /* 0x000e220000002100 */
[----:B------:R-:W-:-:S03]  /*106e0*/  LEA.HI R120, R120, 0xc0, RZ, 0x1e ;  /* 0x000000c078787811 */ /* 0x000fc600078ff0ff */
[----:B------:R1:W-:Y:S01]  /*106f0*/  STL [R1+0xaa0], R0 ;  /* 0x000aa00001007387 */ /* 0x0003e20000100800 */
[----:B------:R-:W-:-:S04]  /*10700*/  ISETP.GT.U32.AND P1, PT, R75, R3, PT ;  /* 0x000000034b00720c */ /* 0x000fc80003f24070 */
[----:B------:R-:W-:Y:S02]  /*10710*/  ISETP.GT.U32.AND.EX P1, PT, R81, RZ, PT, P1 ;  /* 0x000000ff5100720c */ /* 0x000fe40003f24110 */
[----:B-1----:R-:W-:-:S05]  /*10720*/  SHF.L.U32 R0, R121, 0x8, RZ ;  /* 0x0000000879007819 */ /* 0x002fca00000006ff */
[----:B------:R-:W-:Y:S01]  /*10730*/  IMAD.IADD R0, R0, 0x1, R120 ;  /* 0x0000000100007824 */ /* 0x000fe200078e0278 */
[----:B------:R-:W-:-:S04]  /*10740*/  SEL R57, RZ, 0x1fffe, !P1 ;  /* 0x0001fffeff397807 */ /* 0x000fc80004800000 */
[----:B------:R-:W-:-:S04]  /*10750*/  ISETP.GT.U32.AND P1, PT, R75, R0, PT ;  /* 0x000000004b00720c */ /* 0x000fc80003f24070 */
[----:B------:R-:W-:Y:S02]  /*10760*/  ISETP.GT.U32.AND.EX P1, PT, R81, RZ, PT, P1 ;  /* 0x000000ff5100720c */ /* 0x000fe40003f24110 */
[----:B0-----:R-:W-:Y:S02]  /*10770*/  LOP3.LUT R113, R113, 0x1c, RZ, 0xc0, !PT ;  /* 0x0000001c71717812 */ /* 0x001fe400078ec0ff */
[----:B------:R-:W-:Y:S02]  /*10780*/  SEL R58, RZ, 0x7fff8, !P1 ;  /* 0x0007fff8ff3a7807 */ /* 0x000fe40004800000 */
[C---:B------:R-:W-:Y:S01]  /*10790*/  ISETP.GE.U32.AND P1, PT, R75.reuse, R114, PT ;  /* 0x000000724b00720c */ /* 0x040fe20003f26070 */
[----:B------:R-:W-:Y:S01]  /*107a0*/  IMAD.IADD R56, R56, 0x1, R57 ;  /* 0x0000000138387824 */ /* 0x000fe200078e0239 */
[----:B------:R-:W0:Y:S01]  /*107b0*/  S2R R114, SR_CTAID.X ;  /* 0x0000000000727919 */ /* 0x000e220000002500 */
[----:B------:R-:W-:Y:S02]  /*107c0*/  SEL R57, RZ, 0x4, !P0 ;  /* 0x00000004ff397807 */ /* 0x000fe40004000000 */
[----:B------:R-:W-:-:S02]  /*107d0*/  ISETP.GE.U32.AND P0, PT, R75, R115, PT ;  /* 0x000000734b00720c */ /* 0x000fc40003f06070 */
[C---:B------:R-:W-:Y:S02]  /*107e0*/  LEA.HI R120, R113.reuse, 0x78, RZ, 0x1e ;  /* 0x0000007871787811 */ /* 0x040fe400078ff0ff */
[----:B------:R-:W-:Y:S02]  /*107f0*/  LEA.HI R115, R113, 0x70, RZ, 0x1e ;  /* 0x0000007071737811 */ /* 0x000fe400078ff0ff */
[----:B------:R-:W1:Y:S01]  /*10800*/  S2R R113, SR_TID.X ;  /* 0x0000000000717919 */ /* 0x000e620000002100 */
[----:B0-----:R-:W-:-:S04]  /*10810*/  IMAD.SHL.U32 R99, R114, 0x100, RZ ;  /* 0x0000010072637824 */ /* 0x001fc800078e00ff */
[----:B------:R-:W-:Y:S01]  /*10820*/  IMAD.IADD R99, R99, 0x1, R115 ;  /* 0x0000000163637824 */ /* 0x000fe200078e0273 */
[----:B-1----:R-:W-:Y:S01]  /*10830*/  LOP3.LUT R115, R113, 0x1c, RZ, 0xc0, !PT ;  /* 0x0000001c71737812 */ /* 0x002fe200078ec0ff */
[----:B------:R-:W-:-:S03]  /*10840*/  IMAD.SHL.U32 R98, R114, 0x100, RZ ;  /* 0x0000010072627824 */ /* 0x000fc600078e00ff */
[----:B------:R-:W-:-:S04]  /*10850*/  LEA.HI R113, R115, 0x68, RZ, 0x1e ;  /* 0x0000006873717811 */ /* 0x000fc800078ff0ff */
[----:B------:R-:W-:Y:S02]  /*10860*/  IADD3 R98, R98, R113, RZ ;  /* 0x0000007162627210 */ /* 0x000fe40007ffe0ff */
[----:B------:R-:W0:Y:S01]  /*10870*/  S2R R113, SR_TID.X ;  /* 0x0000000000717919 */ /* 0x000e220000002100 */
[----:B------:R-:W-:Y:S01]  /*10880*/  LEA.HI R115, R115, 0x60, RZ, 0x1e ;  /* 0x0000006073737811 */ /* 0x000fe200078ff0ff */
[----:B------:R-:W-:-:S04]  /*10890*/  IMAD.SHL.U32 R80, R114, 0x100, RZ ;  /* 0x0000010072507824 */ /* 0x000fc800078e00ff */
[----:B------:R-:W-:Y:S01]  /*108a0*/  IMAD.IADD R80, R80, 0x1, R115 ;  /* 0x0000000150507824 */ /* 0x000fe200078e0273 */
[----:B------:R-:W-:Y:S02]  /*108b0*/  SHF.L.U32 R97, R114, 0x8, RZ ;  /* 0x0000000872617819 */ /* 0x000fe400000006ff */
[C---:B0-----:R-:W-:Y:S02]  /*108c0*/  LOP3.LUT R115, R113.reuse, 0x1c, RZ, 0xc0, !PT ;  /* 0x0000001c71737812 */ /* 0x041fe400078ec0ff */
[----:B------:R-:W-:Y:S02]  /*108d0*/  LOP3.LUT R113, R113, 0x1c, RZ, 0xc0, !PT ;  /* 0x0000001c71717812 */ /* 0x000fe400078ec0ff */
[----:B------:R-:W-:-:S05]  /*108e0*/  LEA.HI R115, R115, 0x58, RZ, 0x1e ;  /* 0x0000005873737811 */ /* 0x000fca00078ff0ff */
[----:B------:R-:W-:Y:S01]  /*108f0*/  IMAD.IADD R97, R97, 0x1, R115 ;  /* 0x0000000161617824 */ /* 0x000fe200078e0273 */
[----:B------:R-:W-:Y:S02]  /*10900*/  LEA.HI R115, R113, 0x50, RZ, 0x1e ;  /* 0x0000005071737811 */ /* 0x000fe400078ff0ff */
[----:B------:R-:W0:Y:S01]  /*10910*/  S2R R113, SR_TID.X ;  /* 0x0000000000717919 */ /* 0x000e220000002100 */
[----:B------:R-:W-:-:S05]  /*10920*/  IMAD.SHL.U32 R96, R114, 0x100, RZ ;  /* 0x0000010072607824 */ /* 0x000fca00078e00ff */
[----:B------:R-:W-:Y:S01]  /*10930*/  IADD3 R96, R96, R115, RZ ;  /* 0x0000007360607210 */ /* 0x000fe20007ffe0ff */
[----:B------:R-:W-:Y:S01]  /*10940*/  IMAD.SHL.U32 R95, R114, 0x100, RZ ;  /* 0x00000100725f7824 */ /* 0x000fe200078e00ff */
[C---:B0-----:R-:W-:Y:S02]  /*10950*/  LOP3.LUT R115, R113.reuse, 0x1c, RZ, 0xc0, !PT ;  /* 0x0000001c71737812 */ /* 0x041fe400078ec0ff */
[----:B------:R-:W-:Y:S02]  /*10960*/  LOP3.LUT R113, R113, 0x1c, RZ, 0xc0, !PT ;  /* 0x0000001c71717812 */ /* 0x000fe400078ec0ff */
[----:B------:R-:W-:-:S05]  /*10970*/  LEA.HI R115, R115, 0x48, RZ, 0x1e ;  /* 0x0000004873737811 */ /* 0x000fca00078ff0ff */
[----:B------:R-:W-:Y:S01]  /*10980*/  IMAD.IADD R95, R95, 0x1, R115 ;  /* 0x000000015f5f7824 */ /* 0x000fe200078e0273 */
[----:B------:R-:W-:Y:S02]  /*10990*/  LEA.HI R115, R113, 0x40, RZ, 0x1e ;  /* 0x0000004071737811 */ /* 0x000fe400078ff0ff */
[----:B------:R-:W0:Y:S01]  /*109a0*/  S2R R113, SR_TID.X ;  /* 0x0000000000717919 */ /* 0x000e220000002100 */
[C---:B------:R-:W-:Y:S01]  /*109b0*/  SHF.L.U32 R94, R114.reuse, 0x8, RZ ;  /* 0x00000008725e7819 */ /* 0x040fe200000006ff */
[----:B------:R-:W-:-:S04]  /*109c0*/  IMAD.SHL.U32 R93, R114, 0x100, RZ ;  /* 0x00000100725d7824 */ /* 0x000fc800078e00ff */
[----:B------:R-:W-:Y:S01]  /*109d0*/  IMAD.IADD R94, R94, 0x1, R115 ;  /* 0x000000015e5e7824 */ /* 0x000fe200078e0273 */
[C---:B0-----:R-:W-:Y:S02]  /*109e0*/  LOP3.LUT R115, R113.reuse, 0x1c, RZ, 0xc0, !PT ;  /* 0x0000001c71737812 */ /* 0x041fe400078ec0ff */
[----:B------:R-:W-:Y:S02]  /*109f0*/  LOP3.LUT R113, R113, 0x1c, RZ, 0xc0, !PT ;  /* 0x0000001c71717812 */ /* 0x000fe400078ec0ff */
[----:B------:R-:W-:-:S04]  /*10a00*/  LEA.HI R115, R115, 0x38, RZ, 0x1e ;  /* 0x0000003873737811 */ /* 0x000fc800078ff0ff */
[----:B------:R-:W-:Y:S02]  /*10a10*/  IADD3 R93, R93, R115, RZ ;  /* 0x000000735d5d7210 */ /* 0x000fe40007ffe0ff */
[----:B------:R-:W-:Y:S02]  /*10a20*/  LEA.HI R115, R113, 0x30, RZ, 0x1e ;  /* 0x0000003071737811 */ /* 0x000fe400078ff0ff */
[----:B------:R-:W0:Y:S01]  /*10a30*/  S2R R113, SR_TID.X ;  /* 0x0000000000717919 */ /* 0x000e220000002100 */
[----:B------:R-:W-:-:S04]  /*10a40*/  IMAD.SHL.U32 R92, R114, 0x100, RZ ;  /* 0x00000100725c7824 */ /* 0x000fc800078e00ff */
[----:B------:R-:W-:Y:S01]  /*10a50*/  IMAD.IADD R92, R92, 0x1, R115 ;  /* 0x000000015c5c7824 */ /* 0x000fe200078e0273 */
[----:B------:R-:W-:Y:S02]  /*10a60*/  SHF.L.U32 R91, R114, 0x8, RZ ;  /* 0x00000008725b7819 */ /* 0x000fe400000006ff */
[----:B------:R-:W-:Y:S02]  /*10a70*/  LOP3.LUT R56, R56, 0x3, RZ, 0xc0, !PT ;  /* 0x0000000338387812 */ /* 0x000fe400078ec0ff */
[----:B------:R-:W-:Y:S02]  /*10a80*/  ISETP.GE.U32.AND.EX P1, PT, R81, RZ, PT, P1 ;  /* 0x000000ff5100720c */ /* 0x000fe40003f26110 */
[C---:B0-----:R-:W-:Y:S02]  /*10a90*/  LOP3.LUT R115, R113.reuse, 0x1c, RZ, 0xc0, !PT ;  /* 0x0000001c71737812 */ /* 0x041fe400078ec0ff */
[----:B------:R-:W-:Y:S02]  /*10aa0*/  LOP3.LUT R113, R113, 0x1c, RZ, 0xc0, !PT ;  /* 0x0000001c71717812 */ /* 0x000fe400078ec0ff */
[----:B------:R-:W-:-:S05]  /*10ab0*/  LEA.HI R115, R115, 0x28, RZ, 0x1e ;  /* 0x0000002873737811 */ /* 0x000fca00078ff0ff */
[----:B------:R-:W-:Y:S01]  /*10ac0*/  IMAD.IADD R91, R91, 0x1, R115 ;  /* 0x000000015b5b7824 */ /* 0x000fe200078e0273 */
[----:B------:R-:W-:Y:S02]  /*10ad0*/  LEA.HI R115, R113, 0x20, RZ, 0x1e ;  /* 0x0000002071737811 */ /* 0x000fe400078ff0ff */
[----:B------:R-:W0:Y:S01]  /*10ae0*/  S2R R113, SR_TID.X ;  /* 0x0000000000717919 */ /* 0x000e220000002100 */
[----:B------:R-:W-:Y:S02]  /*10af0*/  IADD3 R84, R56, R58, R57 ;  /* 0x0000003a38547210 */ /* 0x000fe40007ffe039 */
[----:B------:R-:W-:Y:S02]  /*10b00*/  ISETP.GE.U32.AND.EX P0, PT, R81, RZ, PT, P0 ;  /* 0x000000ff5100720c */ /* 0x000fe40003f06100 */
[----:B------:R-:W-:Y:S02]  /*10b10*/  SEL R57, RZ, 0x1fffe, P1 ;  /* 0x0001fffeff397807 */ /* 0x000fe40000800000 */
[----:B------:R-:W-:-:S02]  /*10b20*/  ISETP.GE.U32.AND P1, PT, R75, R112, PT ;  /* 0x000000704b00720c */ /* 0x000fc40003f26070 */
[----:B------:R-:W-:Y:S01]  /*10b30*/  SEL R56, RZ, 0x1, P0 ;  /* 0x00000001ff387807 */ /* 0x000fe20000000000 */
[C---:B------:R-:W-:Y:S01]  /*10b40*/  IMAD.SHL.U32 R90, R114.reuse, 0x100, RZ ;  /* 0x00000100725a7824 */ /* 0x040fe200078e00ff */
[C---:B------:R-:W-:Y:S01]  /*10b50*/  ISETP.GE.U32.AND.EX P0, PT, R81.reuse, RZ, PT, P3 ;  /* 0x000000ff5100720c */ /* 0x040fe20003f06130 */
[C---:B------:R-:W-:Y:S01]  /*10b60*/  IMAD.SHL.U32 R89, R114.reuse, 0x100, RZ ;  /* 0x0000010072597824 */ /* 0x040fe200078e00ff */
[----:B------:R-:W-:Y:S02]  /*10b70*/  ISETP.GE.U32.AND.EX P1, PT, R81, RZ, PT, P1 ;  /* 0x000000ff5100720c */ /* 0x000fe40003f26110 */
[----:B------:R-:W-:Y:S01]  /*10b80*/  ISETP.GE.U32.AND P4, PT, R75, R63, PT ;  /* 0x0000003f4b00720c */ /* 0x000fe20003f86070 */
[----:B------:R-:W-:Y:S01]  /*10b90*/  IMAD.SHL.U32 R100, R114, 0x100, RZ ;  /* 0x0000010072647824 */ /* 0x000fe200078e00ff */
[----:B------:R-:W-:Y:S01]  /*10ba0*/  IADD3 R56, R56, R57, RZ ;  /* 0x0000003938387210 */ /* 0x000fe20007ffe0ff */
[----:B------:R-:W-:Y:S01]  /*10bb0*/  FMUL R6, R6, c[0x0][0x188] ;  /* 0x0000620006067a20 */ /* 0x000fe20000400000 */
[----:B------:R-:W-:Y:S01]  /*10bc0*/  SEL R57, RZ, 0x4, P0 ;  /* 0x00000004ff397807 */ /* 0x000fe20000000000 */
[----:B------:R-:W-:Y:S01]  /*10bd0*/  FMUL R72, R76, c[0x0][0x188] ;  /* 0x000062004c487a20 */ /* 0x000fe20000400000 */
[----:B------:R-:W-:Y:S01]  /*10be0*/  SEL R58, RZ, 0x7fff8, P1 ;  /* 0x0007fff8ff3a7807 */ /* 0x000fe20000800000 */
[----:B------:R-:W-:Y:S01]  /*10bf0*/  FMUL R74, R77, c[0x0][0x188] ;  /* 0x000062004d4a7a20 */ /* 0x000fe20000400000 */
[----:B------:R-:W-:Y:S01]  /*10c00*/  ISETP.GE.U32.AND P0, PT, R75, R111, PT ;  /* 0x0000006f4b00720c */ /* 0x000fe20003f06070 */
[----:B------:R-:W-:Y:S01]  /*10c10*/  FMUL R71, R71, c[0x0][0x188] ;  /* 0x0000620047477a20 */ /* 0x000fe20000400000 */
[----:B------:R-:W-:Y:S01]  /*10c20*/  ISETP.GE.U32.AND P1, PT, R75, R110, PT ;  /* 0x0000006e4b00720c */ /* 0x000fe20003f26070 */
[----:B------:R-:W-:Y:S01]  /*10c30*/  FMUL R7, R7, c[0x0][0x188] ;  /* 0x0000620007077a20 */ /* 0x000fe20000400000 */
[----:B------:R-:W-:Y:S01]  /*10c40*/  LOP3.LUT R56, R56, 0x3, RZ, 0xc0, !PT ;  /* 0x0000000338387812 */ /* 0x000fe200078ec0ff */
[----:B------:R-:W-:Y:S01]  /*10c50*/  FMUL R55, R55, c[0x0][0x188] ;  /* 0x0000620037377a20 */ /* 0x000fe20000400000 */
[----:B------:R-:W-:Y:S01]  /*10c60*/  ISETP.GE.U32.AND.EX P0, PT, R81, RZ, PT, P0 ;  /* 0x000000ff5100720c */ /* 0x000fe20003f06100 */
[----:B------:R-:W-:Y:S01]  /*10c70*/  FMUL R33, R33, c[0x0][0x188] ;  /* 0x0000620021217a20 */ /* 0x000fe20000400000 */
[----:B------:R-:W-:Y:S01]  /*10c80*/  ISETP.GE.U32.AND.EX P1, PT, R81, RZ, PT, P1 ;  /* 0x000000ff5100720c */ /* 0x000fe20003f26110 */
[----:B------:R-:W-:Y:S01]  /*10c90*/  FMUL R25, R25, c[0x0][0x188] ;  /* 0x0000620019197a20 */ /* 0x000fe20000400000 */
[----:B------:R-:W-:Y:S01]  /*10ca0*/  ISETP.GE.U32.AND P3, PT, R75, R109, PT ;  /* 0x0000006d4b00720c */ /* 0x000fe20003f66070 */
[----:B------:R-:W-:Y:S01]  /*10cb0*/  FMUL R20, R20, c[0x0][0x188] ;  /* 0x0000620014147a20 */ /* 0x000fe20000400000 */
[----:B------:R-:W-:Y:S01]  /*10cc0*/  IADD3 R85, R56, R58, R57 ;  /* 0x0000003a38557210 */ /* 0x000fe20007ffe039 */
[----:B------:R-:W-:Y:S01]  /*10cd0*/  FMUL R22, R22, c[0x0][0x188] ;  /* 0x0000620016167a20 */ /* 0x000fe20000400000 */
[----:B------:R-:W-:Y:S01]  /*10ce0*/  IADD3 R90, R90, R115, RZ ;  /* 0x000000735a5a7210 */ /* 0x000fe20007ffe0ff */
[----:B------:R-:W-:Y:S01]  /*10cf0*/  FMUL R16, R16, c[0x0][0x188] ;  /* 0x0000620010107a20 */ /* 0x000fe20000400000 */
[----:B------:R-:W-:Y:S01]  /*10d00*/  SEL R56, RZ, 0x1, P0 ;  /* 0x00000001ff387807 */ /* 0x000fe20000000000 */
[----:B------:R-:W-:Y:S01]  /*10d10*/  FMUL R8, R8, c[0x0][0x188] ;  /* 0x0000620008087a20 */ /* 0x000fe20000400000 */
[----:B------:R-:W-:Y:S01]  /*10d20*/  SEL R57, RZ, 0x1fffe, P1 ;  /* 0x0001fffeff397807 */ /* 0x000fe20000800000 */
[----:B------:R-:W1:Y:S01]  /*10d30*/  S2R R121, SR_TID.X ;  /* 0x0000000000797919 */ /* 0x000e620000002100 */
[----:B0-----:R-:W-:-:S02]  /*10d40*/  LOP3.LUT R115, R113, 0x1c, RZ, 0xc0, !PT ;  /* 0x0000001c71737812 */ /* 0x001fc400078ec0ff */
[----:B------:R-:W-:Y:S01]  /*10d50*/  ISETP.GE.U32.AND P1, PT, R75, R108, PT ;  /* 0x0000006c4b00720c */ /* 0x000fe20003f26070 */
[----:B------:R-:W-:Y:S01]  /*10d60*/  FMUL R19, R19, c[0x0][0x188] ;  /* 0x0000620013137a20 */ /* 0x000fe20000400000 */
[----:B------:R-:W-:Y:S01]  /*10d70*/  ISETP.GE.U32.AND.EX P0, PT, R81, RZ, PT, P3 ;  /* 0x000000ff5100720c */ /* 0x000fe20003f06130 */
[----:B------:R-:W-:Y:S01]  /*10d80*/  IMAD.IADD R56, R56, 0x1, R57 ;  /* 0x0000000138387824 */ /* 0x000fe200078e0239 */
[----:B------:R-:W-:Y:S01]  /*10d90*/  LEA.HI R115, R115, 0x18, RZ, 0x1e ;  /* 0x0000001873737811 */ /* 0x000fe200078ff0ff */
[----:B------:R-:W2:Y:S01]  /*10da0*/  LDL R112, [R1+0x6fc] ;  /* 0x0006fc0001707983 */ /* 0x000ea20000100800 */
[----:B------:R-:W-:Y:S02]  /*10db0*/  LOP3.LUT R113, R113, 0x1c, RZ, 0xc0, !PT ;  /* 0x0000001c71717812 */ /* 0x000fe400078ec0ff */
[C---:B------:R-:W-:Y:S02]  /*10dc0*/  ISETP.GE.U32.AND.EX P1, PT, R81.reuse, RZ, PT, P1 ;  /* 0x000000ff5100720c */ /* 0x040fe40003f26110 */
[----:B------:R-:W-:-:S02]  /*10dd0*/  ISETP.GE.U32.AND.EX P4, PT, R81, RZ, PT, P4 ;  /* 0x000000ff5100720c */ /* 0x000fc40003f86140 */
[----:B------:R-:W-:Y:S01]  /*10de0*/  IADD3 R100, R100, R120, RZ ;  /* 0x0000007864647210 */ /* 0x000fe20007ffe0ff */
[----:B------:R-:W-:Y:S01]  /*10df0*/  FMUL R76, R78, c[0x0][0x188] ;  /* 0x000062004e4c7a20 */ /* 0x000fe20000400000 */
[----:B------:R-:W-:Y:S01]  /*10e00*/  SEL R57, RZ, 0x4, P0 ;  /* 0x00000004ff397807 */ /* 0x000fe20000000000 */
[----:B------:R-:W3:Y:S01]  /*10e10*/  LDL R108, [R1+0x704] ;  /* 0x00070400016c7983 */ /* 0x000ee20000100800 */
[----:B------:R-:W-:Y:S01]  /*10e20*/  ISETP.GE.U32.AND P0, PT, R75, R62, PT ;  /* 0x0000003e4b00720c */ /* 0x000fe20003f06070 */
[----:B------:R-:W-:Y:S01]  /*10e30*/  IMAD.IADD R89, R89, 0x1, R115 ;  /* 0x0000000159597824 */ /* 0x000fe200078e0273 */
[----:B------:R-:W-:Y:S02]  /*10e40*/  LOP3.LUT R56, R56, 0x3, RZ, 0xc0, !PT ;  /* 0x0000000338387812 */ /* 0x000fe400078ec0ff */
[----:B------:R-:W-:Y:S02]  /*10e50*/  SEL R58, RZ, 0x7fff8, P1 ;  /* 0x0007fff8ff3a7807 */ /* 0x000fe40000800000 */
[----:B------:R-:W-:-:S02]  /*10e60*/  LEA.HI R115, R113, 0x10, RZ, 0x1e ;  /* 0x0000001071737811 */ /* 0x000fc400078ff0ff */
[----:B------:R-:W-:Y:S01]  /*10e70*/  ISETP.GE.U32.AND.EX P0, PT, R81, RZ, PT, P0 ;  /* 0x000000ff5100720c */ /* 0x000fe20003f06100 */
[----:B------:R-:W0:Y:S01]  /*10e80*/  S2R R113, SR_TID.X ;  /* 0x0000000000717919 */ /* 0x000e220000002100 */
[C---:B------:R-:W-:Y:S02]  /*10e90*/  ISETP.GE.U32.AND P1, PT, R75.reuse, R61, PT ;  /* 0x0000003d4b00720c */ /* 0x040fe40003f26070 */
[----:B------:R-:W-:Y:S02]  /*10ea0*/  ISETP.GE.U32.AND P3, PT, R75, R60, PT ;  /* 0x0000003c4b00720c */ /* 0x000fe40003f66070 */
[----:B------:R-:W-:Y:S02]  /*10eb0*/  IADD3 R86, R56, R58, R57 ;  /* 0x0000003a38567210 */ /* 0x000fe40007ffe039 */
[----:B------:R-:W-:Y:S02]  /*10ec0*/  SEL R56, RZ, 0x1, P4 ;  /* 0x00000001ff387807 */ /* 0x000fe40002000000 */
[----:B------:R-:W-:-:S02]  /*10ed0*/  SEL R57, RZ, 0x1fffe, P0 ;  /* 0x0001fffeff397807 */ /* 0x000fc40000000000 */
[C---:B------:R-:W-:Y:S02]  /*10ee0*/  ISETP.GE.U32.AND.EX P0, PT, R81.reuse, RZ, PT, P1 ;  /* 0x000000ff5100720c */ /* 0x040fe40003f06110 */
[----:B------:R-:W-:Y:S01]  /*10ef0*/  ISETP.GE.U32.AND.EX P1, PT, R81, RZ, PT, P3 ;  /* 0x000000ff5100720c */ /* 0x000fe20003f26130 */
[----:B------:R-:W-:Y:S01]  /*10f00*/  IMAD.IADD R56, R56, 0x1, R57 ;  /* 0x0000000138387824 */ /* 0x000fe200078e0239 */
[C---:B------:R-:W-:Y:S02]  /*10f10*/  ISETP.GE.U32.AND P3, PT, R75.reuse, R3, PT ;  /* 0x000000034b00720c */ /* 0x040fe40003f66070 */
[----:B------:R-:W-:Y:S02]  /*10f20*/  SEL R58, RZ, 0x7fff8, P1 ;  /* 0x0007fff8ff3a7807 */ /* 0x000fe40000800000 */
[----:B------:R-:W-:Y:S02]  /*10f30*/  ISETP.GE.U32.AND P1, PT, R75, R59, PT ;  /* 0x0000003b4b00720c */ /* 0x000fe40003f26070 */
[----:B------:R-:W-:-:S02]  /*10f40*/  LOP3.LUT R56, R56, 0x3, RZ, 0xc0, !PT ;  /* 0x0000000338387812 */ /* 0x000fc400078ec0ff */
[----:B------:R-:W-:Y:S02]  /*10f50*/  SEL R57, RZ, 0x4, P0 ;  /* 0x00000004ff397807 */ /* 0x000fe40000000000 */
[C---:B------:R-:W-:Y:S02]  /*10f60*/  ISETP.GE.U32.AND.EX P1, PT, R81.reuse, RZ, PT, P1 ;  /* 0x000000ff5100720c */ /* 0x040fe40003f26110 */
[----:B------:R-:W-:Y:S02]  /*10f70*/  ISETP.GE.U32.AND.EX P3, PT, R81, RZ, PT, P3 ;  /* 0x000000ff5100720c */ /* 0x000fe40003f66130 */
[----:B------:R-:W-:Y:S02]  /*10f80*/  IADD3 R87, R56, R58, R57 ;  /* 0x0000003a38577210 */ /* 0x000fe40007ffe039 */
[----:B------:R-:W-:Y:S02]  /*10f90*/  SEL R56, RZ, 0x1, P1 ;  /* 0x00000001ff387807 */ /* 0x000fe40000800000 */
[----:B------:R-:W-:-:S02]  /*10fa0*/  ISETP.GE.U32.AND P0, PT, R75, R2, PT ;  /* 0x000000024b00720c */ /* 0x000fc40003f06070 */
[----:B------:R-:W-:Y:S02]  /*10fb0*/  SEL R57, RZ, 0x1fffe, P3 ;  /* 0x0001fffeff397807 */ /* 0x000fe40001800000 */
[----:B------:R-:W-:Y:S02]  /*10fc0*/  ISETP.GE.U32.AND P1, PT, R75, R0, PT ;  /* 0x000000004b00720c */ /* 0x000fe40003f26070 */
[----:B------:R-:W-:Y:S02]  /*10fd0*/  SHF.L.U32 R3, R114, 0x8, RZ ;  /* 0x0000000872037819 */ /* 0x000fe400000006ff */
[----:B------:R-:W-:Y:S02]  /*10fe0*/  IADD3 R56, R56, R57, RZ ;  /* 0x0000003938387210 */ /* 0x000fe40007ffe0ff */
[C---:B------:R-:W-:Y:S02]  /*10ff0*/  ISETP.GE.U32.AND.EX P0, PT, R81.reuse, RZ, PT, P0 ;  /* 0x000000ff5100720c */ /* 0x040fe40003f06100 */
[----:B------:R-:W-:-:S02]  /*11000*/  ISETP.GE.U32.AND.EX P1, PT, R81, RZ, PT, P1 ;  /* 0x000000ff5100720c */ /* 0x000fc40003f26110 */
[----:B0-----:R-:W-:Y:S01]  /*11010*/  LOP3.LUT R113, R113, 0x1c, RZ, 0xc0, !PT ;  /* 0x0000001c71717812 */ /* 0x001fe200078ec0ff */
[----:B------:R-:W-:Y:S01]  /*11020*/  IMAD.IADD R3, R3, 0x1, R115 ;  /* 0x0000000103037824 */ /* 0x000fe200078e0273 */
[----:B------:R-:W-:Y:S02]  /*11030*/  LOP3.LUT R56, R56, 0x3, RZ, 0xc0, !PT ;  /* 0x0000000338387812 */ /* 0x000fe400078ec0ff */
[----:B------:R-:W-:Y:S02]  /*11040*/  SEL R57, RZ, 0x4, P0 ;  /* 0x00000004ff397807 */ /* 0x000fe40000000000 */
[----:B------:R-:W-:Y:S01]  /*11050*/  SEL R58, RZ, 0x7fff8, P1 ;  /* 0x0007fff8ff3a7807 */ /* 0x000fe20000800000 */
[----:B------:R-:W-:Y:S01]  /*11060*/  FMUL R59, R32, c[0x0][0x188] ;  /* 0x00006200203b7a20 */ /* 0x000fe20000400000 */
[----:B------:R-:W-:Y:S01]  /*11070*/  LEA.HI R115, R113, 0x8, RZ, 0x1e ;  /* 0x0000000871737811 */ /* 0x000fe200078ff0ff */
[----:B------:R-:W-:Y:S01]  /*11080*/  FMUL R62, R34, c[0x0][0x188] ;  /* 0x00006200223e7a20 */ /* 0x000fe20000400000 */
[----:B------:R-:W0:Y:S01]  /*11090*/  S2R R113, SR_TID.X ;  /* 0x0000000000717919 */ /* 0x000e220000002100 */
[----:B------:R-:W-:Y:S01]  /*110a0*/  FMUL R32, R35, c[0x0][0x188] ;  /* 0x0000620023207a20 */ /* 0x000fe20000400000 */
[----:B------:R-:W-:Y:S01]  /*110b0*/  ISETP.GT.U32.AND P0, PT, R75, R100, PT ;  /* 0x000000644b00720c */ /* 0x000fe20003f04070 */
[----:B------:R-:W-:Y:S01]  /*110c0*/  FMUL R34, R5, c[0x0][0x188] ;  /* 0x0000620005227a20 */ /* 0x000fe20000400000 */
[----:B------:R-:W-:Y:S01]  /*110d0*/  IADD3 R88, R56, R58, R57 ;  /* 0x0000003a38587210 */ /* 0x000fe20007ffe039 */
[----:B------:R-:W-:Y:S01]  /*110e0*/  FMUL R35, R4, c[0x0][0x188] ;  /* 0x0000620004237a20 */ /* 0x000fe20000400000 */
[----:B------:R-:W-:Y:S01]  /*110f0*/  ISETP.GT.U32.AND P1, PT, R75, R99, PT ;  /* 0x000000634b00720c */ /* 0x000fe20003f24070 */
[----:B------:R-:W-:-:S02]  /*11100*/  FMUL R5, R10, c[0x0][0x188] ;  /* 0x000062000a057a20 */ /* 0x000fc40000400000 */
[----:B------:R-:W-:Y:S02]  /*11110*/  FMUL R58, R52, c[0x0][0x188] ;  /* 0x00006200343a7a20 */ /* 0x000fe40000400000 */
[----:B------:R-:W-:Y:S01]  /*11120*/  FMUL R4, R11, c[0x0][0x188] ;  /* 0x000062000b047a20 */ /* 0x000fe20000400000 */
[----:B------:R-:W-:Y:S01]  /*11130*/  ISETP.GT.U32.AND.EX P0, PT, R81, RZ, PT, P0 ;  /* 0x000000ff5100720c */ /* 0x000fe20003f04100 */
[----:B------:R-:W-:Y:S02]  /*11140*/  FMUL R57, R53, c[0x0][0x188] ;  /* 0x0000620035397a20 */ /* 0x000fe40000400000 */
[----:B------:R-:W-:Y:S01]  /*11150*/  FMUL R52, R70, c[0x0][0x188] ;  /* 0x0000620046347a20 */ /* 0x000fe20000400000 */
[----:B------:R-:W-:Y:S01]  /*11160*/  ISETP.GT.U32.AND P3, PT, R75, R98, PT ;  /* 0x000000624b00720c */ /* 0x000fe20003f64070 */
[----:B------:R-:W-:Y:S01]  /*11170*/  FMUL R53, R68, c[0x0][0x188] ;  /* 0x0000620044357a20 */ /* 0x000fe20000400000 */
[----:B------:R-:W-:Y:S02]  /*11180*/  ISETP.GT.U32.AND.EX P1, PT, R81, RZ, PT, P1 ;  /* 0x000000ff5100720c */ /* 0x000fe40003f24110 */
[----:B------:R-:W-:Y:S01]  /*11190*/  FSEL R5, R5, -INF , !P2 ;  /* 0xff80000005057808 */ /* 0x000fe20005000000 */
[----:B------:R-:W-:Y:S01]  /*111a0*/  FMUL R56, R54, c[0x0][0x188] ;  /* 0x0000620036387a20 */ /* 0x000fe20000400000 */
[----:B------:R-:W-:-:S02]  /*111b0*/  ISETP.GT.U32.AND P2, PT, R75, R80, PT ;  /* 0x000000504b00720c */ /* 0x000fc40003f44070 */
[----:B------:R-:W-:Y:S02]  /*111c0*/  FSEL R4, R4, -INF , !P4 ;  /* 0xff80000004047808 */ /* 0x000fe40006000000 */
[C---:B------:R-:W-:Y:S02]  /*111d0*/  ISETP.GT.U32.AND P4, PT, R75.reuse, R97, PT ;  /* 0x000000614b00720c */ /* 0x040fe40003f84070 */
[----:B------:R-:W-:Y:S02]  /*111e0*/  FSEL R52, R52, -INF , !P0 ;  /* 0xff80000034347808 */ /* 0x000fe40004000000 */
[----:B------:R-:W-:Y:S02]  /*111f0*/  ISETP.GT.U32.AND P0, PT, R75, R96, PT ;  /* 0x000000604b00720c */ /* 0x000fe40003f04070 */
[----:B------:R-:W-:Y:S02]  /*11200*/  ISETP.GT.U32.AND.EX P3, PT, R81, RZ, PT, P3 ;  /* 0x000000ff5100720c */ /* 0x000fe40003f64130 */
[----:B------:R-:W-:-:S02]  /*11210*/  FSEL R53, R53, -INF , !P1 ;  /* 0xff80000035357808 */ /* 0x000fc40004800000 */
[----:B------:R-:W-:Y:S02]  /*11220*/  ISETP.GT.U32.AND P1, PT, R75, R95, PT ;  /* 0x0000005f4b00720c */ /* 0x000fe40003f24070 */
[C---:B------:R-:W-:Y:S02]  /*11230*/  ISETP.GT.U32.AND.EX P2, PT, R81.reuse, RZ, PT, P2 ;  /* 0x000000ff5100720c */ /* 0x040fe40003f44120 */
[C---:B------:R-:W-:Y:S02]  /*11240*/  ISETP.GT.U32.AND.EX P4, PT, R81.reuse, RZ, PT, P4 ;  /* 0x000000ff5100720c */ /* 0x040fe40003f84140 */
[----:B------:R-:W-:Y:S02]  /*11250*/  FSEL R56, R56, -INF , !P3 ;  /* 0xff80000038387808 */ /* 0x000fe40005800000 */
[----:B------:R-:W-:Y:S02]  /*11260*/  ISETP.GT.U32.AND.EX P0, PT, R81, RZ, PT, P0 ;  /* 0x000000ff5100720c */ /* 0x000fe40003f04100 */
[----:B------:R-:W-:-:S02]  /*11270*/  ISETP.GT.U32.AND P3, PT, R75, R94, PT ;  /* 0x0000005e4b00720c */ /* 0x000fc40003f64070 */
[----:B------:R-:W-:Y:S02]  /*11280*/  ISETP.GT.U32.AND.EX P1, PT, R81, RZ, PT, P1 ;  /* 0x000000ff5100720c */ /* 0x000fe40003f24110 */
[----:B------:R-:W-:Y:S02]  /*11290*/  FSEL R58, R58, -INF , !P2 ;  /* 0xff8000003a3a7808 */ /* 0x000fe40005000000 */
[C---:B------:R-:W-:Y:S02]  /*112a0*/  ISETP.GT.U32.AND P2, PT, R75.reuse, R93, PT ;  /* 0x0000005d4b00720c */ /* 0x040fe40003f44070 */
[----:B------:R-:W-:Y:S02]  /*112b0*/  FSEL R60, R6, -INF , !P4 ;  /* 0xff800000063c7808 */ /* 0x000fe40006000000 */
[----:B------:R-:W-:Y:S02]  /*112c0*/  ISETP.GT.U32.AND P4, PT, R75, R92, PT ;  /* 0x0000005c4b00720c */ /* 0x000fe40003f84070 */
[----:B------:R-:W-:-:S02]  /*112d0*/  FSEL R61, R35, -INF , !P0 ;  /* 0xff800000233d7808 */ /* 0x000fc40004000000 */
[----:B------:R-:W-:Y:S02]  /*112e0*/  ISETP.GT.U32.AND P0, PT, R75, R91, PT ;  /* 0x0000005b4b00720c */ /* 0x000fe40003f04070 */
[----:B------:R-:W-:Y:S02]  /*112f0*/  ISETP.GT.U32.AND.EX P3, PT, R81, RZ, PT, P3 ;  /* 0x000000ff5100720c */ /* 0x000fe40003f64130 */
[----:B------:R-:W-:Y:S01]  /*11300*/  FSEL R62, R62, -INF , !P1 ;  /* 0xff8000003e3e7808 */ /* 0x000fe20004800000 */
[----:B------:R-:W-:Y:S01]  /*11310*/  IMAD.SHL.U32 R2, R114, 0x100, RZ ;  /* 0x0000010072027824 */ /* 0x000fe200078e00ff */
[----:B------:R-:W-:Y:S01]  /*11320*/  ISETP.GT.U32.AND P1, PT, R75, R90, PT ;  /* 0x0000005a4b00720c */ /* 0x000fe20003f24070 */
[----:B------:R-:W-:Y:S01]  /*11330*/  FMUL R6, R26, c[0x0][0x188] ;  /* 0x000062001a067a20 */ /* 0x000fe20000400000 */
[C---:B------:R-:W-:Y:S01]  /*11340*/  ISETP.GT.U32.AND.EX P2, PT, R81.reuse, RZ, PT, P2 ;  /* 0x000000ff5100720c */ /* 0x040fe20003f44120 */
[----:B------:R-:W-:Y:S01]  /*11350*/  IMAD.SHL.U32 R0, R114, 0x100, RZ ;  /* 0x0000010072007824 */ /* 0x000fe200078e00ff */
[----:B------:R-:W-:Y:S01]  /*11360*/  ISETP.GT.U32.AND.EX P4, PT, R81, RZ, PT, P4 ;  /* 0x000000ff5100720c */ /* 0x000fe20003f84140 */
[----:B------:R-:W-:Y:S01]  /*11370*/  FMUL R10, R24, c[0x0][0x188] ;  /* 0x00006200180a7a20 */ /* 0x000fe20000400000 */
[----:B------:R-:W-:-:S02]  /*11380*/  FSEL R63, R59, -INF , !P3 ;  /* 0xff8000003b3f7808 */ /* 0x000fc40005800000 */
[----:B------:R-:W-:Y:S02]  /*11390*/  ISETP.GT.U32.AND.EX P0, PT, R81, RZ, PT, P0 ;  /* 0x000000ff5100720c */ /* 0x000fe40003f04100 */
[----:B------:R-:W-:Y:S02]  /*113a0*/  ISETP.GT.U32.AND P3, PT, R75, R89, PT ;  /* 0x000000594b00720c */ /* 0x000fe40003f64070 */
[----:B0-----:R-:W-:Y:S02]  /*113b0*/  LOP3.LUT R113, R113, 0x1c, RZ, 0xc0, !PT ;  /* 0x0000001c71717812 */ /* 0x001fe400078ec0ff */
[----:B------:R-:W-:Y:S02]  /*113c0*/  ISETP.GT.U32.AND.EX P1, PT, R81, RZ, PT, P1 ;  /* 0x000000ff5100720c */ /* 0x000fe40003f24110 */
[----:B------:R-:W-:Y:S01]  /*113d0*/  FSEL R68, R76, -INF , !P2 ;  /* 0xff8000004c447808 */ /* 0x000fe20005000000 */
[----:B------:R-:W-:Y:S01]  /*113e0*/  FMUL R11, R30, c[0x0][0x188] ;  /* 0x000062001e0b7a20 */ /* 0x000fe20000400000 */
[----:B------:R-:W-:-:S02]  /*113f0*/  ISETP.GT.U32.AND P2, PT, R75, R3, PT ;  /* 0x000000034b00720c */ /* 0x000fc40003f44070 */
[----:B------:R-:W-:Y:S02]  /*11400*/  IADD3 R2, R2, R115, RZ ;  /* 0x0000007302027210 */ /* 0x000fe40007ffe0ff */
[----:B------:R-:W-:Y:S02]  /*11410*/  FSEL R70, R72, -INF , !P4 ;  /* 0xff80000048467808 */ /* 0x000fe40006000000 */
[----:B------:R-:W-:Y:S02]  /*11420*/  FSEL R72, R6, -INF , !P0 ;  /* 0xff80000006487808 */ /* 0x000fe40004000000 */
[----:B------:R-:W-:Y:S02]  /*11430*/  LEA.HI R0, R113, R0, RZ, 0x1e ;  /* 0x0000000071007211 */ /* 0x000fe400078ff0ff */
[----:B------:R-:W-:Y:S02]  /*11440*/  ISETP.GT.U32.AND.EX P3, PT, R81, RZ, PT, P3 ;  /* 0x000000ff5100720c */ /* 0x000fe40003f64130 */
[----:B------:R-:W-:Y:S01]  /*11450*/  FSEL R6, R10, -INF , !P1 ;  /* 0xff8000000a067808 */ /* 0x000fe20004800000 */
[----:B------:R-:W-:Y:S01]  /*11460*/  FMUL R10, R28, c[0x0][0x188] ;  /* 0x000062001c0a7a20 */ /* 0x000fe20000400000 */
[----:B------:R-:W-:-:S02]  /*11470*/  ISETP.GT.U32.AND P4, PT, R75, R2, PT ;  /* 0x000000024b00720c */ /* 0x000fc40003f84070 */
[----:B------:R-:W-:Y:S02]  /*11480*/  ISETP.GT.U32.AND.EX P2, PT, R81, RZ, PT, P2 ;  /* 0x000000ff5100720c */ /* 0x000fe40003f44120 */
[----:B------:R-:W-:Y:S02]  /*11490*/  ISETP.GT.U32.AND P0, PT, R75, R0, PT ;  /* 0x000000004b00720c */ /* 0x000fe40003f04070 */
[----:B------:R-:W-:Y:S01]  /*114a0*/  FSEL R76, R11, -INF , !P3 ;  /* 0xff8000000b4c7808 */ /* 0x000fe20005800000 */
[----:B------:R-:W-:Y:S01]  /*114b0*/  FMUL R11, R66, c[0x0][0x188] ;  /* 0x00006200420b7a20 */ /* 0x000fe20000400000 */
[----:B------:R-:W-:Y:S02]  /*114c0*/  ISETP.GE.U32.AND P1, PT, R75, R100, PT ;  /* 0x000000644b00720c */ /* 0x000fe40003f26070 */
[C---:B------:R-:W-:Y:S02]  /*114d0*/  ISETP.GT.U32.AND.EX P4, PT, R81.reuse, RZ, PT, P4 ;  /* 0x000000ff5100720c */ /* 0x040fe40003f84140 */
[----:B------:R-:W-:Y:S01]  /*114e0*/  FSEL R77, R10, -INF , !P2 ;  /* 0xff8000000a4d7808 */ /* 0x000fe20005000000 */
[----:B------:R-:W-:Y:S01]  /*114f0*/  FMUL R10, R64, c[0x0][0x188] ;  /* 0x00006200400a7a20 */ /* 0x000fe20000400000 */
[----:B------:R-:W-:Y:S01]  /*11500*/  ISETP.GT.U32.AND.EX P0, PT, R81, RZ, PT, P0 ;  /* 0x000000ff5100720c */ /* 0x000fe20003f04100 */
[----:B------:R-:W-:Y:S01]  /*11510*/  FMUL R78, R79, c[0x0][0x188] ;  /* 0x000062004f4e7a20 */ /* 0x000fe20000400000 */
[----:B------:R-:W-:-:S02]  /*11520*/  ISETP.GE.U32.AND.EX P1, PT, R81, RZ, PT, P1 ;  /* 0x000000ff5100720c */ /* 0x000fc40003f26110 */
[----:B------:R-:W-:Y:S02]  /*11530*/  FSEL R79, R11, -INF , !P4 ;  /* 0xff8000000b4f7808 */ /* 0x000fe40006000000 */
[C---:B------:R-:W-:Y:S02]  /*11540*/  ISETP.GE.U32.AND P4, PT, R75.reuse, R80, PT ;  /* 0x000000504b00720c */ /* 0x040fe40003f86070 */
[----:B------:R-:W-:Y:S02]  /*11550*/  FSEL R80, R10, -INF , !P0 ;  /* 0xff8000000a507808 */ /* 0x000fe40004000000 */
[----:B------:R-:W-:Y:S02]  /*11560*/  ISETP.GE.U32.AND P0, PT, R75, R97, PT ;  /* 0x000000614b00720c */ /* 0x000fe40003f06070 */
[----:B------:R-:W-:Y:S02]  /*11570*/  FSEL R35, R71, -INF , !P1 ;  /* 0xff80000047237808 */ /* 0x000fe40004800000 */
[----:B------:R-:W-:-:S02]  /*11580*/  ISETP.GE.U32.AND P1, PT, R75, R96, PT ;  /* 0x000000604b00720c */ /* 0x000fc40003f26070 */
[C---:B------:R-:W-:Y:S02]  /*11590*/  ISETP.GE.U32.AND.EX P0, PT, R81.reuse, RZ, PT, P0 ;  /* 0x000000ff5100720c */ /* 0x040fe40003f06100 */
[----:B------:R-:W-:Y:S02]  /*115a0*/  ISETP.GE.U32.AND.EX P1, PT, R81, RZ, PT, P1 ;  /* 0x000000ff5100720c */ /* 0x000fe40003f26110 */
[----:B------:R-:W-:Y:S02]  /*115b0*/  FSEL R59, R7, -INF , !P0 ;  /* 0xff800000073b7808 */ /* 0x000fe40004000000 */
[C---:B------:R-:W-:Y:S02]  /*115c0*/  ISETP.GE.U32.AND P0, PT, R75.reuse, R92, PT ;  /* 0x0000005c4b00720c */ /* 0x040fe40003f06070 */
[----:B------:R-:W-:Y:S02]  /*115d0*/  FSEL R64, R34, -INF , !P1 ;  /* 0xff80000022407808 */ /* 0x000fe40004800000 */
[----:B------:R-:W-:Y:S01]  /*115e0*/  ISETP.GE.U32.AND P1, PT, R75, R91, PT ;  /* 0x0000005b4b00720c */ /* 0x000fe20003f26070 */
[----:B------:R-:W-:Y:S01]  /*115f0*/  FMUL R7, R27, c[0x0][0x188] ;  /* 0x000062001b077a20 */ /* 0x000fe20000400000 */
[----:B------:R-:W-:-:S02]  /*11600*/  ISETP.GE.U32.AND.EX P0, PT, R81, RZ, PT, P0 ;  /* 0x000000ff5100720c */ /* 0x000fc40003f06100 */
[----:B------:R-:W-:Y:S02]  /*11610*/  ISETP.GE.U32.AND.EX P1, PT, R81, RZ, PT, P1 ;  /* 0x000000ff5100720c */ /* 0x000fe40003f26110 */
[----:B------:R-:W-:Y:S02]  /*11620*/  LOP3.LUT R10, R73, 0xf, RZ, 0xc0, !PT ;  /* 0x0000000f490a7812 */ /* 0x000fe400078ec0ff */
[C---:B------:R-:W-:Y:S02]  /*11630*/  ISETP.GE.U32.AND P3, PT, R75.reuse, R99, PT ;  /* 0x000000634b00720c */ /* 0x040fe40003f66070 */
[----:B------:R-:W-:Y:S02]  /*11640*/  ISETP.GE.U32.AND P2, PT, R75, R98, PT ;  /* 0x000000624b00720c */ /* 0x000fe40003f46070 */
[----:B------:R-:W-:Y:S01]  /*11650*/  SHF.L.U32 R11, R82, 0x8, RZ ;  /* 0x00000008520b7819 */ /* 0x000fe200000006ff */
[----:B------:R-:W-:Y:S01]  /*11660*/  FMUL R54, R69, c[0x0][0x188] ;  /* 0x0000620045367a20 */ /* 0x000fe20000400000 */
[----:B------:R-:W-:-:S02]  /*11670*/  FSEL R73, R74, -INF , !P0 ;  /* 0xff8000004a497808 */ /* 0x000fc40004000000 */
[----:B------:R-:W-:Y:S01]  /*11680*/  FSEL R74, R7, -INF , !P1 ;  /* 0xff800000074a7808 */ /* 0x000fe20004800000 */
[----:B------:R-:W-:Y:S01]  /*11690*/  IMAD R7, R84, 0x10, R10 ;  /* 0x0000001054077824 */ /* 0x000fe200078e020a */
[----:B------:R-:W-:Y:S01]  /*116a0*/  ISETP.GE.U32.AND.EX P3, PT, R81, RZ, PT, P3 ;  /* 0x000000ff5100720c */ /* 0x000fe20003f66130 */
[----:B------:R-:W-:Y:S01]  /*116b0*/  IMAD.SHL.U32 R24, R85, 0x100, RZ ;  /* 0x0000010055187824 */ /* 0x000fe200078e00ff */
[----:B------:R-:W-:Y:S02]  /*116c0*/  ISETP.GE.U32.AND.EX P2, PT, R81, RZ, PT, P2 ;  /* 0x000000ff5100720c */ /* 0x000fe40003f46120 */
[----:B------:R-:W-:Y:S02]  /*116d0*/  LOP3.LUT R11, R11, 0xf00, RZ, 0xe2, !PT ;  /* 0x00000f000b0b7812 */ /* 0x000fe400078ee2ff */
[----:B------:R-:W-:Y:S02]  /*116e0*/  LOP3.LUT R10, R87, 0xf, RZ, 0xc0, !PT ;  /* 0x0000000f570a7812 */ /* 0x000fe400078ec0ff */
[----:B------:R-:W-:-:S02]  /*116f0*/  FSEL R54, R54, -INF , !P3 ;  /* 0xff80000036367808 */ /* 0x000fc40005800000 */
[----:B------:R-:W-:Y:S02]  /*11700*/  FSEL R55, R55, -INF , !P2 ;  /* 0xff80000037377808 */ /* 0x000fe40005000000 */
[C---:B------:R-:W-:Y:S02]  /*11710*/  ISETP.GE.U32.AND P3, PT, R75.reuse, R95, PT ;  /* 0x0000005f4b00720c */ /* 0x040fe40003f66070 */
[----:B------:R-:W-:Y:S02]  /*11720*/  ISETP.GE.U32.AND P2, PT, R75, R94, PT ;  /* 0x0000005e4b00720c */ /* 0x000fe40003f46070 */
[----:B------:R-:W-:Y:S02]  /*11730*/  LEA R11, R83, R11, 0xc ;  /* 0x0000000b530b7211 */ /* 0x000fe400078e60ff */
[----:B------:R-:W-:Y:S01]  /*11740*/  LOP3.LUT R7, R7, 0xff, RZ, 0xc0, !PT ;  /* 0x000000ff07077812 */ /* 0x000fe200078ec0ff */
[----:B------:R-:W-:Y:S01]  /*11750*/  IMAD R10, R88, 0x10, R10 ;  /* 0x00000010580a7824 */ /* 0x000fe200078e020a */
[----:B------:R-:W-:-:S02]  /*11760*/  ISETP.GE.U32.AND.EX P4, PT, R81, RZ, PT, P4 ;  /* 0x000000ff5100720c */ /* 0x000fc40003f86140 */
[----:B------:R-:W-:Y:S01]  /*11770*/  LOP3.LUT R24, R24, 0xf00, RZ, 0xe2, !PT ;  /* 0x00000f0018187812 */ /* 0x000fe200078ee2ff */
[----:B------:R-:W-:Y:S01]  /*11780*/  IMAD.IADD R11, R11, 0x1, R7 ;  /* 0x000000010b0b7824 */ /* 0x000fe200078e0207 */
[C---:B------:R-:W-:Y:S02]  /*11790*/  ISETP.GE.U32.AND.EX P3, PT, R81.reuse, RZ, PT, P3 ;  /* 0x000000ff5100720c */ /* 0x040fe40003f66130 */
[----:B------:R-:W-:Y:S01]  /*117a0*/  ISETP.GE.U32.AND.EX P2, PT, R81, RZ, PT, P2 ;  /* 0x000000ff5100720c */ /* 0x000fe20003f46120 */
[----:B------:R-:W-:Y:S01]  /*117b0*/  IMAD R24, R86, 0x1000, R24 ;  /* 0x0000100056187824 */ /* 0x000fe200078e0218 */
[----:B------:R-:W-:Y:S02]  /*117c0*/  FSEL R57, R57, -INF , !P4 ;  /* 0xff80000039397808 */ /* 0x000fe40006000000 */
[----:B------:R-:W-:Y:S02]  /*117d0*/  ISETP.GE.U32.AND P4, PT, R75, R93, PT ;  /* 0x0000005d4b00720c */ /* 0x000fe40003f86070 */
[----:B------:R-:W-:-:S02]  /*117e0*/  LOP3.LUT R7, R10, 0xff, RZ, 0xc0, !PT ;  /* 0x000000ff0a077812 */ /* 0x000fc400078ec0ff */
[----:B------:R-:W-:Y:S02]  /*117f0*/  FSEL R66, R32, -INF , !P3 ;  /* 0xff80000020427808 */ /* 0x000fe40005800000 */
[----:B------:R-:W-:Y:S02]  /*11800*/  FSEL R69, R33, -INF , !P2 ;  /* 0xff80000021457808 */ /* 0x000fe40005000000 */
[C---:B------:R-:W-:Y:S02]  /*11810*/  ISETP.GE.U32.AND P3, PT, R75.reuse, R90, PT ;  /* 0x0000005a4b00720c */ /* 0x040fe40003f66070 */
[----:B------:R-:W-:Y:S02]  /*11820*/  ISETP.GE.U32.AND P2, PT, R75, R89, PT ;  /* 0x000000594b00720c */ /* 0x000fe40003f46070 */
[----:B------:R-:W-:Y:S02]  /*11830*/  ISETP.GE.U32.AND.EX P4, PT, R81, RZ, PT, P4 ;  /* 0x000000ff5100720c */ /* 0x000fe40003f86140 */
[----:B------:R-:W-:-:S02]  /*11840*/  LOP3.LUT R10, R11, 0xffff, RZ, 0xc0, !PT ;  /* 0x0000ffff0b0a7812 */ /* 0x000fc400078ec0ff */
[----:B------:R-:W-:Y:S01]  /*11850*/  IADD3 R7, R24, R7, RZ ;  /* 0x0000000718077210 */ /* 0x000fe20007ffe0ff */
[----:B------:R-:W-:Y:S01]  /*11860*/  FMUL R24, R31, c[0x0][0x188] ;  /* 0x000062001f187a20 */ /* 0x000fe20000400000 */
[C---:B------:R-:W-:Y:S02]  /*11870*/  ISETP.GE.U32.AND.EX P3, PT, R81.reuse, RZ, PT, P3 ;  /* 0x000000ff5100720c */ /* 0x040fe40003f66130 */
[----:B------:R-:W-:Y:S02]  /*11880*/  ISETP.GE.U32.AND.EX P2, PT, R81, RZ, PT, P2 ;  /* 0x000000ff5100720c */ /* 0x000fe40003f46120 */
[----:B------:R-:W-:Y:S02]  /*11890*/  FSEL R71, R78, -INF , !P4 ;  /* 0xff8000004e477808 */ /* 0x000fe40006000000 */
[----:B------:R-:W-:Y:S02]  /*118a0*/  SHF.R.U32.HI R11, RZ, 0xf, R10 ;  /* 0x0000000fff0b7819 */ /* 0x000fe4000001160a */
[----:B------:R-:W-:-:S02]  /*118b0*/  ISETP.GE.U32.AND P4, PT, R75, R3, PT ;  /* 0x000000034b00720c */ /* 0x000fc40003f86070 */
[C---:B------:R-:W-:Y:S01]  /*118c0*/  ISETP.GE.U32.AND P0, PT, R75.reuse, R2, PT ;  /* 0x000000024b00720c */ /* 0x040fe20003f06070 */
[----:B------:R-:W0:Y:S01]  /*118d0*/  S2R R120, SR_TID.X ;  /* 0x0000000000787919 */ /* 0x000e220000002100 */
[----:B------:R-:W-:Y:S02]  /*118e0*/  ISETP.GE.U32.AND P1, PT, R75, R0, PT ;  /* 0x000000004b00720c */ /* 0x000fe40003f26070 */
[----:B------:R-:W-:Y:S01]  /*118f0*/  FSEL R75, R25, -INF , !P3 ;  /* 0xff800000194b7808 */ /* 0x000fe20005800000 */
[----:B------:R-:W4:Y:S01]  /*11900*/  S2R R113, SR_TID.X ;  /* 0x0000000000717919 */ /* 0x000f220000002100 */
[----:B------:R-:W-:Y:S01]  /*11910*/  FSEL R78, R24, -INF , !P2 ;  /* 0xff800000184e7808 */ /* 0x000fe20005000000 */
[----:B------:R-:W-:Y:S01]  /*11920*/  FMUL R24, R29, c[0x0][0x188] ;  /* 0x000062001d187a20 */ /* 0x000fe20000400000 */
[----:B------:R-:W-:Y:S01]  /*11930*/  LOP3.LUT P3, RZ, R11, 0x1, RZ, 0xc0, !PT ;  /* 0x000000010bff7812 */ /* 0x000fe2000786c0ff */
[----:B------:R-:W0:Y:S01]  /*11940*/  S2R R98, SR_TID.X ;  /* 0x0000000000627919 */ /* 0x000e220000002100 */
[----:B------:R-:W-:-:S02]  /*11950*/  ISETP.GE.U32.AND.EX P4, PT, R81, RZ, PT, P4 ;  /* 0x000000ff5100720c */ /* 0x000fc40003f86140 */
[--C-:B------:R-:W-:Y:S01]  /*11960*/  SHF.R.U32.HI R11, RZ, 0xe, R10.reuse ;  /* 0x0000000eff0b7819 */ /* 0x100fe2000001160a */
[----:B------:R-:W2:Y:S01]  /*11970*/  LDL R3, [R1+0x714] ;  /* 0x0007140001037983 */ /* 0x000ea20000100800 */
[C---:B------:R-:W-:Y:S02]  /*11980*/  ISETP.GE.U32.AND.EX P0, PT, R81.reuse, RZ, PT, P0 ;  /* 0x000000ff5100720c */ /* 0x040fe40003f06100 */
[----:B------:R-:W-:Y:S02]  /*11990*/  ISETP.GE.U32.AND.EX P1, PT, R81, RZ, PT, P1 ;  /* 0x000000ff5100720c */ /* 0x000fe40003f26110 */
[----:B------:R-:W-:Y:S02]  /*119a0*/  LOP3.LUT P2, RZ, R11, 0x1, RZ, 0xc0, !PT ;  /* 0x000000010bff7812 */ /* 0x000fe4000784c0ff */
[----:B------:R-:W-:Y:S01]  /*119b0*/  FSEL R81, R24, -INF , !P4 ;  /* 0xff80000018517808 */ /* 0x000fe20006000000 */
[----:B------:R-:W-:Y:S01]  /*119c0*/  FMUL R24, R65, c[0x0][0x188] ;  /* 0x0000620041187a20 */ /* 0x000fe20000400000 */
[----:B------:R-:W-:-:S04]  /*119d0*/  SHF.R.U32.HI R11, RZ, 0xd, R10 ;  /* 0x0000000dff0b7819 */ /* 0x000fc8000001160a */
[----:B------:R-:W-:Y:S02]  /*119e0*/  LOP3.LUT P4, RZ, R11, 0x1, RZ, 0xc0, !PT ;  /* 0x000000010bff7812 */ /* 0x000fe4000788c0ff */
[--C-:B------:R-:W-:Y:S02]  /*119f0*/  SHF.R.U32.HI R11, RZ, 0xc, R10.reuse ;  /* 0x0000000cff0b7819 */ /* 0x100fe4000001160a */
[----:B------:R-:W-:Y:S01]  /*11a00*/  FSEL R82, R24, -INF , !P1 ;  /* 0xff80000018527808 */ /* 0x000fe20004800000 */
[----:B------:R-:W-:Y:S01]  /*11a10*/  FMUL R24, R67, c[0x0][0x188] ;  /* 0x0000620043187a20 */ /* 0x000fe20000400000 */
[----:B------:R-:W-:Y:S02]  /*11a20*/  LOP3.LUT P1, RZ, R11, 0x1, RZ, 0xc0, !PT ;  /* 0x000000010bff7812 */ /* 0x000fe4000782c0ff */
[----:B------:R-:W-:Y:S02]  /*11a30*/  SHF.R.U32.HI R11, RZ, 0xb, R10 ;  /* 0x0000000bff0b7819 */ /* 0x000fe4000001160a */
[----:B------:R-:W-:Y:S01]  /*11a40*/  FSEL R65, R24, -INF , !P0 ;  /* 0xff80000018417808 */ /* 0x000fe20004000000 */
[----:B------:R-:W-:Y:S01]  /*11a50*/  FMUL R24, R40, c[0x0][0x188] ;  /* 0x0000620028187a20 */ /* 0x000fe20000400000 */
[----:B------:R-:W-:-:S02]  /*11a60*/  LOP3.LUT P0, RZ, R11, 0x1, RZ, 0xc0, !PT ;  /* 0x000000010bff7812 */ /* 0x000fc4000780c0ff */
[--C-:B------:R-:W-:Y:S02]  /*11a70*/  SHF.R.U32.HI R11, RZ, 0xa, R10.reuse ;  /* 0x0000000aff0b7819 */ /* 0x100fe4000001160a */
[----:B------:R-:W-:Y:S01]  /*11a80*/  FSEL R34, R24, -INF , !P3 ;  /* 0xff80000018227808 */ /* 0x000fe20005800000 */
[----:B------:R-:W-:Y:S01]  /*11a90*/  FMUL R24, R42, c[0x0][0x188] ;  /* 0x000062002a187a20 */ /* 0x000fe20000400000 */
[----:B------:R-:W-:Y:S02]  /*11aa0*/  LOP3.LUT P3, RZ, R11, 0x1, RZ, 0xc0, !PT ;  /* 0x000000010bff7812 */ /* 0x000fe4000786c0ff */
[----:B------:R-:W-:Y:S02]  /*11ab0*/  SHF.R.U32.HI R11, RZ, 0x9, R10 ;  /* 0x00000009ff0b7819 */ /* 0x000fe4000001160a */
[----:B------:R-:W-:Y:S02]  /*11ac0*/  FSEL R33, R24, -INF , !P2 ;  /* 0xff80000018217808 */ /* 0x000fe40005000000 */
        /* <DEDUP_REMOVED lines=24> */
[----:B------:R-:W-:Y:S02]  /*11c50*/  FSEL R25, R16, -INF , !P1 ;  /* 0xff80000010197808 */ /* 0x000fe40004800000 */
[----:B------:R-:W-:Y:S01]  /*11c60*/  LOP3.LUT P1, RZ, R11, 0x1, RZ, 0xc0, !PT ;  /* 0x000000010bff7812 */ /* 0x000fe2000782c0ff */
[----:B------:R-:W-:Y:S01]  /*11c70*/  FMUL R11, R18, c[0x0][0x188] ;  /* 0x00006200120b7a20 */ /* 0x000fe20000400000 */
[----:B------:R-:W-:Y:S02]  /*11c80*/  SHF.R.U32.HI R10, RZ, 0x1, R10 ;  /* 0x00000001ff0a7819 */ /* 0x000fe4000001160a */
[----:B------:R-:W-:Y:S02]  /*11c90*/  LOP3.LUT R7, R7, 0xffff, RZ, 0xc0, !PT ;  /* 0x0000ffff07077812 */ /* 0x000fe400078ec0ff */
[----:B------:R-:W-:Y:S01]  /*11ca0*/  FSEL R22, R11, -INF , !P0 ;  /* 0xff8000000b167808 */ /* 0x000fe20004000000 */
[----:B------:R-:W-:Y:S01]  /*11cb0*/  FMUL R11, R12, c[0x0][0x188] ;  /* 0x000062000c0b7a20 */ /* 0x000fe20000400000 */
[----:B------:R-:W-:-:S02]  /*11cc0*/  LOP3.LUT P0, RZ, R10, 0x1, RZ, 0xc0, !PT ;  /* 0x000000010aff7812 */ /* 0x000fc4000780c0ff */
[--C-:B------:R-:W-:Y:S01]  /*11cd0*/  SHF.R.U32.HI R10, RZ, 0xf, R7.reuse ;  /* 0x0000000fff0a7819 */ /* 0x100fe20000011607 */
[----:B------:R-:W-:Y:S01]  /*11ce0*/  FMUL R12, R41, c[0x0][0x188] ;  /* 0x00006200290c7a20 */ /* 0x000fe20000400000 */
[----:B------:R-:W-:Y:S01]  /*11cf0*/  FSEL R20, R11, -INF , !P3 ;  /* 0xff8000000b147808 */ /* 0x000fe20005800000 */
[----:B------:R-:W-:Y:S01]  /*11d00*/  FMUL R11, R14, c[0x0][0x188] ;  /* 0x000062000e0b7a20 */ /* 0x000fe20000400000 */
[----:B------:R-:W-:Y:S02]  /*11d10*/  LOP3.LUT P3, RZ, R10, 0x1, RZ, 0xc0, !PT ;  /* 0x000000010aff7812 */ /* 0x000fe4000786c0ff */
[----:B------:R-:W-:Y:S02]  /*11d20*/  SHF.R.U32.HI R10, RZ, 0xe, R7 ;  /* 0x0000000eff0a7819 */ /* 0x000fe40000011607 */
[----:B------:R-:W-:Y:S01]  /*11d30*/  FSEL R48, R12, -INF , P3 ;  /* 0xff8000000c307808 */ /* 0x000fe20001800000 */
[----:B------:R-:W-:Y:S01]  /*11d40*/  FMUL R12, R43, c[0x0][0x188] ;  /* 0x000062002b0c7a20 */ /* 0x000fe20000400000 */
[----:B------:R-:W-:Y:S01]  /*11d50*/  FSEL R16, R11, -INF , !P2 ;  /* 0xff8000000b107808 */ /* 0x000fe20005000000 */
[----:B------:R-:W-:Y:S01]  /*11d60*/  FMUL R11, R36, c[0x0][0x188] ;  /* 0x00006200240b7a20 */ /* 0x000fe20000400000 */
[----:B------:R-:W-:-:S02]  /*11d70*/  LOP3.LUT P2, RZ, R10, 0x1, RZ, 0xc0, !PT ;  /* 0x000000010aff7812 */ /* 0x000fc4000784c0ff */
[--C-:B------:R-:W-:Y:S02]  /*11d80*/  SHF.R.U32.HI R10, RZ, 0xd, R7.reuse ;  /* 0x0000000dff0a7819 */ /* 0x100fe40000011607 */
[----:B------:R-:W-:Y:S01]  /*11d90*/  FSEL R46, R12, -INF , P2 ;  /* 0xff8000000c2e7808 */ /* 0x000fe20001000000 */
[----:B------:R-:W-:Y:S01]  /*11da0*/  FMUL R12, R21, c[0x0][0x188] ;  /* 0x00006200150c7a20 */ /* 0x000fe20000400000 */
[----:B------:R-:W-:Y:S01]  /*11db0*/  FSEL R14, R11, -INF , !P4 ;  /* 0xff8000000b0e7808 */ /* 0x000fe20006000000 */
[----:B------:R-:W-:Y:S01]  /*11dc0*/  FMUL R11, R38, c[0x0][0x188] ;  /* 0x00006200260b7a20 */ /* 0x000fe20000400000 */
[----:B------:R-:W-:Y:S02]  /*11dd0*/  LOP3.LUT P4, RZ, R10, 0x1, RZ, 0xc0, !PT ;  /* 0x000000010aff7812 */ /* 0x000fe4000788c0ff */
[----:B------:R-:W-:Y:S02]  /*11de0*/  SHF.R.U32.HI R10, RZ, 0xc, R7 ;  /* 0x0000000cff0a7819 */ /* 0x000fe40000011607 */
[----:B------:R-:W-:Y:S01]  /*11df0*/  FSEL R43, R12, -INF , P4 ;  /* 0xff8000000c2b7808 */ /* 0x000fe20002000000 */
[----:B------:R-:W-:Y:S01]  /*11e00*/  FMUL R12, R23, c[0x0][0x188] ;  /* 0x00006200170c7a20 */ /* 0x000fe20000400000 */
[----:B------:R-:W-:-:S02]  /*11e10*/  FSEL R11, R11, -INF , !P1 ;  /* 0xff8000000b0b7808 */ /* 0x000fc40004800000 */
[----:B------:R-:W-:Y:S02]  /*11e20*/  LOP3.LUT P1, RZ, R10, 0x1, RZ, 0xc0, !PT ;  /* 0x000000010aff7812 */ /* 0x000fe4000782c0ff */
[--C-:B------:R-:W-:Y:S02]  /*11e30*/  SHF.R.U32.HI R10, RZ, 0xb, R7.reuse ;  /* 0x0000000bff0a7819 */ /* 0x100fe40000011607 */
[----:B------:R-:W-:Y:S01]  /*11e40*/  FSEL R41, R12, -INF , P1 ;  /* 0xff8000000c297808 */ /* 0x000fe20000800000 */
[----:B------:R-:W-:Y:S01]  /*11e50*/  FMUL R12, R49, c[0x0][0x188] ;  /* 0x00006200310c7a20 */ /* 0x000fe20000400000 */
[----:B------:R-:W-:Y:S02]  /*11e60*/  FMNMX R23, R80, R82, !PT ;  /* 0x0000005250177209 */ /* 0x000fe40007800000 */
[----:B------:R-:W-:Y:S02]  /*11e70*/  FSEL R8, R8, -INF , !P0 ;  /* 0xff80000008087808 */ /* 0x000fe40004000000 */
[----:B------:R-:W-:Y:S01]  /*11e80*/  LOP3.LUT P0, RZ, R10, 0x1, RZ, 0xc0, !PT ;  /* 0x000000010aff7812 */ /* 0x000fe2000780c0ff */
[----:B------:R-:W0:Y:S01]  /*11e90*/  SHFL.BFLY PT, R27, R23, 0x2, 0x1f ;  /* 0x0c401f00171b7f89 */ /* 0x000e2200000e0000 */
[----:B------:R-:W-:-:S02]  /*11ea0*/  SHF.R.U32.HI R10, RZ, 0xa, R7 ;  /* 0x0000000aff0a7819 */ /* 0x000fc40000011607 */
[----:B------:R-:W-:Y:S02]  /*11eb0*/  FSEL R40, R12, -INF , P0 ;  /* 0xff8000000c287808 */ /* 0x000fe40000000000 */
[----:B------:R-:W-:Y:S02]  /*11ec0*/  FMNMX R18, R79, R65, !PT ;  /* 0x000000414f127209 */ /* 0x000fe40007800000 */
[----:B------:R-:W-:Y:S02]  /*11ed0*/  FMNMX R12, R77, R81, !PT ;  /* 0x000000514d0c7209 */ /* 0x000fe40007800000 */
[----:B------:R-:W-:Y:S02]  /*11ee0*/  LOP3.LUT P3, RZ, R10, 0x1, RZ, 0xc0, !PT ;  /* 0x000000010aff7812 */ /* 0x000fe4000786c0ff */
[--C-:B------:R-:W-:Y:S01]  /*11ef0*/  SHF.R.U32.HI R10, RZ, 0x9, R7.reuse ;  /* 0x00000009ff0a7819 */ /* 0x100fe20000011607 */
[----:B------:R-:W0:Y:S03]  /*11f00*/  SHFL.BFLY PT, R42, R18, 0x2, 0x1f ;  /* 0x0c401f00122a7f89 */ /* 0x000e2600000e0000 */
[----:B------:R-:W-:Y:S01]  /*11f10*/  LOP3.LUT P2, RZ, R10, 0x1, RZ, 0xc0, !PT ;  /* 0x000000010aff7812 */ /* 0x000fe2000784c0ff */
[----:B------:R-:W1:Y:S01]  /*11f20*/  SHFL.BFLY PT, R24, R12, 0x2, 0x1f ;  /* 0x0c401f000c187f89 */ /* 0x000e6200000e0000 */
[----:B------:R-:W-:Y:S01]  /*11f30*/  SHF.R.U32.HI R10, RZ, 0x8, R7 ;  /* 0x00000008ff0a7819 */ /* 0x000fe20000011607 */
[----:B------:R-:W-:-:S03]  /*11f40*/  FMUL R38, R51, c[0x0][0x188] ;  /* 0x0000620033267a20 */ /* 0x000fc60000400000 */
[----:B------:R-:W-:Y:S02]  /*11f50*/  LOP3.LUT P4, RZ, R10, 0x1, RZ, 0xc0, !PT ;  /* 0x000000010aff7812 */ /* 0x000fe4000788c0ff */
[--C-:B------:R-:W-:Y:S02]  /*11f60*/  SHF.R.U32.HI R10, RZ, 0x7, R7.reuse ;  /* 0x00000007ff0a7819 */ /* 0x100fe40000011607 */
[--C-:B------:R-:W-:Y:S02]  /*11f70*/  SHF.R.U32.HI R36, RZ, 0x5, R7.reuse ;  /* 0x00000005ff247819 */ /* 0x100fe40000011607 */
[----:B------:R-:W-:Y:S02]  /*11f80*/  LOP3.LUT P1, RZ, R10, 0x1, RZ, 0xc0, !PT ;  /* 0x000000010aff7812 */ /* 0x000fe4000782c0ff */
[----:B------:R-:W-:Y:S02]  /*11f90*/  SHF.R.U32.HI R10, RZ, 0x6, R7 ;  /* 0x00000006ff0a7819 */ /* 0x000fe40000011607 */
[----:B------:R-:W-:-:S02]  /*11fa0*/  FSEL R38, R38, -INF , P3 ;  /* 0xff80000026267808 */ /* 0x000fc40001800000 */
[----:B------:R-:W-:Y:S01]  /*11fb0*/  LOP3.LUT P3, RZ, R36, 0x1, RZ, 0xc0, !PT ;  /* 0x0000000124ff7812 */ /* 0x000fe2000786c0ff */
[----:B------:R-:W-:Y:S01]  /*11fc0*/  FMUL R36, R45, c[0x0][0x188] ;  /* 0x000062002d247a20 */ /* 0x000fe20000400000 */
[----:B------:R-:W-:Y:S02]  /*11fd0*/  LOP3.LUT P0, RZ, R10, 0x1, RZ, 0xc0, !PT ;  /* 0x000000010aff7812 */ /* 0x000fe4000780c0ff */
[----:B0-----:R-:W-:Y:S02]  /*11fe0*/  LOP3.LUT R120, R120, 0x1c, RZ, 0xc0, !PT ;  /* 0x0000001c78787812 */ /* 0x001fe400078ec0ff */
[----:B------:R-:W-:Y:S02]  /*11ff0*/  FMNMX R10, R76, R78, !PT ;  /* 0x0000004e4c0a7209 */ /* 0x000fe40007800000 */
[----:B------:R-:W-:Y:S02]  /*12000*/  FMNMX R23, R23, R27, !PT ;  /* 0x0000001b17177209 */ /* 0x000fe40007800000 */
[----:B------:R-:W-:-:S02]  /*12010*/  SHF.R.U32.HI R44, RZ, 0x4, R7 ;  /* 0x00000004ff2c7819 */ /* 0x000fc40000011607 */
[----:B------:R-:W-:Y:S02]  /*12020*/  FMNMX R84, R6, R75, !PT ;  /* 0x0000004b06547209 */ /* 0x000fe40007800000 */
[----:B------:R-:W-:Y:S02]  /*12030*/  FMNMX R67, R72, R74, !PT ;  /* 0x0000004a48437209 */ /* 0x000fe40007800000 */
[----:B------:R-:W-:Y:S02]  /*12040*/  FMNMX R51, R70, R73, !PT ;  /* 0x0000004946337209 */ /* 0x000fe40007800000 */
[----:B------:R-:W-:Y:S01]  /*12050*/  LEA.HI R120, R120, 0x10, RZ, 0x1e ;  /* 0x0000001078787811 */ /* 0x000fe200078ff0ff */
[----:B------:R-:W0:Y:S01]  /*12060*/  SHFL.BFLY PT, R21, R10, 0x2, 0x1f ;  /* 0x0c401f000a157f89 */ /* 0x000e2200000e0000 */
[----:B------:R-:W-:Y:S01]  /*12070*/  FSEL R36, R36, -INF , P2 ;  /* 0xff80000024247808 */ /* 0x000fe20001000000 */
[----:B------:R-:W-:Y:S01]  /*12080*/  FMUL R27, R47, c[0x0][0x188] ;  /* 0x000062002f1b7a20 */ /* 0x000fe20000400000 */
[----:B------:R-:W-:Y:S01]  /*12090*/  LOP3.LUT P2, RZ, R44, 0x1, RZ, 0xc0, !PT ;  /* 0x000000012cff7812 */ /* 0x000fe2000784c0ff */
[----:B------:R-:W0:Y:S01]  /*120a0*/  SHFL.BFLY PT, R87, R23, 0x1, 0x1f ;  /* 0x0c201f0017577f89 */ /* 0x000e2200000e0000 */
[----:B------:R-:W-:-:S02]  /*120b0*/  SHF.R.U32.HI R44, RZ, 0x3, R7 ;  /* 0x00000003ff2c7819 */ /* 0x000fc40000011607 */
[----:B------:R-:W-:Y:S01]  /*120c0*/  FMNMX R86, R18, R42, !PT ;  /* 0x0000002a12567209 */ /* 0x000fe20007800000 */
[----:B------:R-:W3:Y:S01]  /*120d0*/  SHFL.BFLY PT, R85, R84, 0x2, 0x1f ;  /* 0x0c401f0054557f89 */ /* 0x000ee200000e0000 */
[----:B-1----:R-:W-:Y:S01]  /*120e0*/  FMNMX R18, R12, R24, !PT ;  /* 0x000000180c127209 */ /* 0x002fe20007800000 */
[----:B------:R-:W-:Y:S02]  /*120f0*/  IMAD.SHL.U32 R102, R120, 0x10, RZ ;  /* 0x0000001078667824 */ /* 0x000fe400078e00ff */
[----:B------:R-:W1:Y:S01]  /*12100*/  SHFL.BFLY PT, R83, R67, 0x2, 0x1f ;  /* 0x0c401f0043537f89 */ /* 0x000e6200000e0000 */
[----:B------:R-:W-:-:S03]  /*12110*/  FSEL R27, R27, -INF , P4 ;  /* 0xff8000001b1b7808 */ /* 0x000fc60002000000 */
[----:B------:R-:W4:Y:S01]  /*12120*/  SHFL.BFLY PT, R50, R51, 0x2, 0x1f ;  /* 0x0c401f0033327f89 */ /* 0x000f2200000e0000 */
[----:B------:R-:W-:-:S03]  /*12130*/  LOP3.LUT P4, RZ, R44, 0x1, RZ, 0xc0, !PT ;  /* 0x000000012cff7812 */ /* 0x000fc6000788c0ff */
[----:B------:R-:W4:Y:S04]  /*12140*/  S2R R120, SR_TID.X ;  /* 0x0000000000787919 */ /* 0x000f280000002100 */
[----:B------:R-:W4:Y:S01]  /*12150*/  SHFL.BFLY PT, R44, R18, 0x1, 0x1f ;  /* 0x0c201f00122c7f89 */ /* 0x000f2200000e0000 */
[--C-:B------:R-:W-:Y:S02]  /*12160*/  SHF.R.U32.HI R89, RZ, 0x2, R7.reuse ;  /* 0x00000002ff597819 */ /* 0x100fe40000011607 */
[----:B------:R-:W-:Y:S02]  /*12170*/  SHF.R.U32.HI R7, RZ, 0x1, R7 ;  /* 0x00000001ff077819 */ /* 0x000fe40000011607 */
[----:B0-----:R-:W-:Y:S02]  /*12180*/  FMNMX R21, R10, R21, !PT ;  /* 0x000000150a157209 */ /* 0x001fe40007800000 */
[----:B------:R-:W-:-:S02]  /*12190*/  FMNMX R87, R23, R87, !PT ;  /* 0x0000005717577209 */ /* 0x000fc40007800000 */
[----:B------:R-:W-:Y:S02]  /*121a0*/  FSEL R23, R19, -INF , P0 ;  /* 0xff80000013177808 */ /* 0x000fe40000000000 */
[----:B---3--:R-:W-:Y:S01]  /*121b0*/  FMNMX R90, R84, R85, !PT ;  /* 0x00000055545a7209 */ /* 0x008fe20007800000 */
[----:B------:R-:W0:Y:S01]  /*121c0*/  SHFL.BFLY PT, R88, R86, 0x1, 0x1f ;  /* 0x0c201f0056587f89 */ /* 0x000e2200000e0000 */
[----:B------:R-:W-:Y:S02]  /*121d0*/  LOP3.LUT P0, RZ, R7, 0x1, RZ, 0xc0, !PT ;  /* 0x0000000107ff7812 */ /* 0x000fe4000780c0ff */
[----:B-1----:R-:W-:Y:S02]  /*121e0*/  FMNMX R91, R67, R83, !PT ;  /* 0x00000053435b7209 */ /* 0x002fe40007800000 */
[----:B----4-:R-:W-:Y:S01]  /*121f0*/  FMNMX R7, R51, R50, !PT ;  /* 0x0000003233077209 */ /* 0x010fe20007800000 */
[----:B------:R-:W1:Y:S01]  /*12200*/  SHFL.BFLY PT, R42, R21, 0x1, 0x1f ;  /* 0x0c201f00152a7f89 */ /* 0x000e6200000e0000 */
[----:B------:R-:W-:-:S03]  /*12210*/  LOP3.LUT R122, R120, 0x1c, RZ, 0xc0, !PT ;  /* 0x0000001c787a7812 */ /* 0x000fc600078ec0ff */
[----:B------:R-:W3:Y:S01]  /*12220*/  SHFL.BFLY PT, R92, R90, 0x1, 0x1f ;  /* 0x0c201f005a5c7f89 */ /* 0x000ee200000e0000 */
[----:B------:R-:W-:-:S03]  /*12230*/  FMNMX R18, R18, R44, !PT ;  /* 0x0000002c12127209 */ /* 0x000fc60007800000 */
[----:B------:R-:W4:Y:S01]  /*12240*/  SHFL.BFLY PT, R93, R91, 0x1, 0x1f ;  /* 0x0c201f005b5d7f89 */ /* 0x000f2200000e0000 */
[----:B------:R-:W-:Y:S02]  /*12250*/  LEA.HI R123, R122, 0x30, RZ, 0x1e ;  /* 0x000000307a7b7811 */ /* 0x000fe400078ff0ff */
[----:B------:R-:W-:Y:S01]  /*12260*/  LOP3.LUT R122, R121, 0x1c, RZ, 0xc0, !PT ;  /* 0x0000001c797a7812 */ /* 0x000fe200078ec0ff */
[----:B------:R-:W0:Y:S01]  /*12270*/  SHFL.BFLY PT, R44, R7, 0x1, 0x1f ;  /* 0x0c201f00072c7f89 */ /* 0x000e2200000e0000 */
[----:B------:R-:W-:Y:S02]  /*12280*/  LOP3.LUT R113, R113, 0x1c, RZ, 0xc0, !PT ;  /* 0x0000001c71717812 */ /* 0x000fe400078ec0ff */
[----:B------:R-:W-:Y:S02]  /*12290*/  LEA.HI R122, R122, 0x28, RZ, 0x1e ;  /* 0x000000287a7a7811 */ /* 0x000fe400078ff0ff */
[----:B------:R-:W-:Y:S02]  /*122a0*/  LOP3.LUT R121, R121, 0x1c, RZ, 0xc0, !PT ;  /* 0x0000001c79797812 */ /* 0x000fe400078ec0ff */
[----:B------:R-:W-:Y:S01]  /*122b0*/  LOP3.LUT R106, R98, 0x1c, RZ, 0xc0, !PT ;  /* 0x0000001c626a7812 */ /* 0x000fe200078ec0ff */
[----:B------:R-:W-:Y:S01]  /*122c0*/  IMAD.SHL.U32 R95, R122, 0x10, RZ ;  /* 0x000000107a5f7824 */ /* 0x000fe200078e00ff */
[----:B------:R-:W-:-:S02]  /*122d0*/  LEA.HI R113, R113, 0x8, RZ, 0x1e ;  /* 0x0000000871717811 */ /* 0x000fc400078ff0ff */
[--C-:B------:R-:W-:Y:S02]  /*122e0*/  SHF.R.U32.HI R103, RZ, 0x3, R98.reuse ;  /* 0x00000003ff677819 */ /* 0x100fe40000011662 */
[--C-:B------:R-:W-:Y:S02]  /*122f0*/  SHF.R.U32.HI R115, RZ, 0x3, R98.reuse ;  /* 0x00000003ff737819 */ /* 0x100fe40000011662 */
[C---:B------:R-:W-:Y:S01]  /*12300*/  LEA.HI R122, R121.reuse, 0x20, RZ, 0x1e ;  /* 0x00000020797a7811 */ /* 0x040fe200078ff0ff */
[----:B------:R-:W-:Y:S01]  /*12310*/  IMAD.SHL.U32 R114, R106, 0x4, RZ ;  /* 0x000000046a727824 */ /* 0x000fe200078e00ff */
[----:B------:R-:W-:Y:S02]  /*12320*/  SHF.R.U32.HI R101, RZ, 0x3, R98 ;  /* 0x00000003ff657819 */ /* 0x000fe40000011662 */
[----:B------:R-:W-:Y:S02]  /*12330*/  LEA.HI R121, R121, 0x18, RZ, 0x1e ;  /* 0x0000001879797811 */ /* 0x000fe400078ff0ff */
[----:B------:R-:W-:Y:S01]  /*12340*/  SHF.R.U32.HI R99, RZ, 0x3, R120 ;  /* 0x00000003ff637819 */ /* 0x000fe20000011678 */
[----:B------:R-:W-:Y:S01]  /*12350*/  IMAD.SHL.U32 R113, R113, 0x10, RZ ;  /* 0x0000001071717824 */ /* 0x000fe200078e00ff */
[----:B------:R-:W-:-:S02]  /*12360*/  LOP3.LUT R103, R103, 0xc, RZ, 0xc0, !PT ;  /* 0x0000000c67677812 */ /* 0x000fc400078ec0ff */
[----:B------:R-:W-:Y:S02]  /*12370*/  LOP3.LUT R115, R115, 0xc, RZ, 0xc0, !PT ;  /* 0x0000000c73737812 */ /* 0x000fe400078ec0ff */
[--C-:B------:R-:W-:Y:S02]  /*12380*/  SHF.R.U32.HI R94, RZ, 0x3, R120.reuse ;  /* 0x00000003ff5e7819 */ /* 0x100fe40000011678 */
[--C-:B------:R-:W-:Y:S02]  /*12390*/  SHF.R.U32.HI R96, RZ, 0x3, R120.reuse ;  /* 0x00000003ff607819 */ /* 0x100fe40000011678 */
[----:B------:R-:W-:Y:S01]  /*123a0*/  SHF.R.U32.HI R0, RZ, 0x3, R120 ;  /* 0x00000003ff007819 */ /* 0x000fe20000011678 */
[----:B------:R-:W-:Y:S01]  /*123b0*/  IMAD.SHL.U32 R100, R121, 0x10, RZ ;  /* 0x0000001079647824 */ /* 0x000fe200078e00ff */
[----:B------:R-:W-:Y:S02]  /*123c0*/  LOP3.LUT R101, R101, 0xc, RZ, 0xc0, !PT ;  /* 0x0000000c65657812 */ /* 0x000fe400078ec0ff */
[----:B------:R-:W-:Y:S01]  /*123d0*/  LOP3.LUT R99, R99, 0xc, RZ, 0xc0, !PT ;  /* 0x0000000c63637812 */ /* 0x000fe200078ec0ff */
[----:B------:R-:W-:Y:S01]  /*123e0*/  IMAD.IADD R103, R103, 0x1, R113 ;  /* 0x0000000167677824 */ /* 0x000fe200078e0271 */
[----:B------:R-:W-:Y:S01]  /*123f0*/  IADD3 R114, R114, R115, RZ ;  /* 0x0000007372727210 */ /* 0x000fe20007ffe0ff */
[----:B------:R-:W-:Y:S01]  /*12400*/  BAR.SYNC.DEFER_BLOCKING 0x0 ;  /* 0x0000000000007b1d */ /* 0x000fe20000010000 */
[----:B------:R-:W-:-:S02]  /*12410*/  LOP3.LUT R94, R94, 0xc, RZ, 0xc0, !PT ;  /* 0x0000000c5e5e7812 */ /* 0x000fc400078ec0ff */
[----:B------:R-:W-:Y:S02]  /*12420*/  SHF.L.U32 R97, R122, 0x4, RZ ;  /* 0x000000047a617819 */ /* 0x000fe400000006ff */
[----:B------:R-:W-:Y:S01]  /*12430*/  LOP3.LUT R96, R96, 0xc, RZ, 0xc0, !PT ;  /* 0x0000000c60607812 */ /* 0x000fe200078ec0ff */
[----:B------:R-:W-:Y:S01]  /*12440*/  IMAD.SHL.U32 R2, R123, 0x10, RZ ;  /* 0x000000107b027824 */ /* 0x000fe200078e00ff */
[----:B0-----:R-:W-:Y:S02]  /*12450*/  FMNMX R86, R86, R88, !PT ;  /* 0x0000005856567209 */ /* 0x001fe40007800000 */
[----:B------:R-:W-:Y:S01]  /*12460*/  LOP3.LUT R0, R0, 0xc, RZ, 0xc0, !PT ;  /* 0x0000000c00007812 */ /* 0x000fe200078ec0ff */
[----:B------:R-:W-:Y:S01]  /*12470*/  IMAD.IADD R99, R99, 0x1, R100 ;  /* 0x0000000163637824 */ /* 0x000fe200078e0264 */
[----:B------:R-:W-:Y:S02]  /*12480*/  IADD3 R101, R101, R102, RZ ;  /* 0x0000006665657210 */ /* 0x000fe40007ffe0ff */
[----:B-1----:R-:W-:Y:S01]  /*12490*/  FMNMX R19, R21, R42, !PT ;  /* 0x0000002a15137209 */ /* 0x002fe20007800000 */
[----:B------:R-:W-:Y:S01]  /*124a0*/  IMAD.IADD R94, R94, 0x1, R95 ;  /* 0x000000015e5e7824 */ /* 0x000fe200078e025f */
[----:B---3--:R-:W-:-:S02]  /*124b0*/  FMNMX R90, R90, R92, !PT ;  /* 0x0000005c5a5a7209 */ /* 0x008fc40007800000 */
[----:B------:R-:W-:Y:S01]  /*124c0*/  IADD3 R96, R96, R97, RZ ;  /* 0x0000006160607210 */ /* 0x000fe20007ffe0ff */
[----:B------:R-:W-:Y:S01]  /*124d0*/  IMAD.IADD R0, R0, 0x1, R2 ;  /* 0x0000000100007824 */ /* 0x000fe200078e0202 */
[----:B----4-:R-:W-:Y:S02]  /*124e0*/  FMNMX R93, R91, R93, !PT ;  /* 0x0000005d5b5d7209 */ /* 0x010fe40007800000 */
[----:B------:R-:W-:Y:S01]  /*124f0*/  FMNMX R7, R7, R44, !PT ;  /* 0x0000002c07077209 */ /* 0x000fe20007800000 */
[----:B------:R-:W-:Y:S01]  /*12500*/  @P6 STS [R114+0x40000], R87 ;  /* 0x0400005772006388 */ /* 0x000fe20000000800 */
[----:B------:R-:W-:-:S03]  /*12510*/  LOP3.LUT R120, R120, 0x1c, RZ, 0xc0, !PT ;  /* 0x0000001c78787812 */ /* 0x000fc600078ec0ff */
[----:B------:R-:W-:Y:S04]  /*12520*/  @P6 STS [R103+0x40000], R86 ;  /* 0x0400005667006388 */ /* 0x000fe80000000800 */
[----:B------:R-:W-:Y:S01]  /*12530*/  @P6 STS [R101+0x40000], R18 ;  /* 0x0400001265006388 */ /* 0x000fe20000000800 */
[----:B------:R-:W-:-:S03]  /*12540*/  LEA.HI R121, R120, 0x50, RZ, 0x1e ;  /* 0x0000005078797811 */ /* 0x000fc600078ff0ff */
[----:B------:R-:W-:Y:S04]  /*12550*/  @P6 STS [R99+0x40000], R19 ;  /* 0x0400001363006388 */ /* 0x000fe80000000800 */
[----:B------:R-:W-:Y:S04]  /*12560*/  @P6 STS [R96+0x40000], R90 ;  /* 0x0400005a60006388 */ /* 0x000fe80000000800 */
[----:B------:R-:W-:Y:S04]  /*12570*/  @P6 STS [R94+0x40000], R93 ;  /* 0x0400005d5e006388 */ /* 0x000fe80000000800 */
[----:B------:R0:W-:Y:S01]  /*12580*/  @P6 STS [R0+0x40000], R7 ;  /* 0x0400000700006388 */ /* 0x0001e20000000800 */
[----:B------:R-:W-:-:S02]  /*12590*/  SHF.L.U32 R2, R121, 0x4, RZ ;  /* 0x0000000479027819 */ /* 0x000fc400000006ff */
[----:B0-----:R-:W-:-:S04]  /*125a0*/  SHF.R.U32.HI R0, RZ, 0x3, R98 ;  /* 0x00000003ff007819 */ /* 0x001fc80000011662 */
[----:B------:R-:W-:-:S04]  /*125b0*/  LOP3.LUT R0, R0, 0xc, RZ, 0xc0, !PT ;  /* 0x0000000c00007812 */ /* 0x000fc800078ec0ff */
[----:B------:R-:W-:Y:S02]  /*125c0*/  IADD3 R0, R0, R2, RZ ;  /* 0x0000000200007210 */ /* 0x000fe40007ffe0ff */
[----:B------:R-:W3:Y:S01]  /*125d0*/  LDL R2, [R1+0x718] ;  /* 0x0007180001027983 */ /* 0x000ee20000100800 */
[----:B------:R-:W-:-:S05]  /*125e0*/  LEA.HI R120, R120, 0x38, RZ, 0x1e ;  /* 0x0000003878787811 */ /* 0x000fca00078ff0ff */
[----:B------:R-:W-:Y:S02]  /*125f0*/  IMAD.SHL.U32 R125, R120, 0x10, RZ ;  /* 0x00000010787d7824 */ /* 0x000fe400078e00ff */
[----:B------:R-:W0:Y:S01]  /*12600*/  S2R R120, SR_TID.X ;  /* 0x0000000000787919 */ /* 0x000e220000002100 */
[----:B------:R-:W-:Y:S02]  /*12610*/  FMNMX R12, R63, R69, !PT ;  /* 0x000000453f0c7209 */ /* 0x000fe40007800000 */
[----:B------:R-:W-:Y:S02]  /*12620*/  FMNMX R10, R68, R71, !PT ;  /* 0x00000047440a7209 */ /* 0x000fe40007800000 */
[----:B0-----:R-:W-:-:S04]  /*12630*/  LOP3.LUT R120, R120, 0x1c, RZ, 0xc0, !PT ;  /* 0x0000001c78787812 */ /* 0x001fc800078ec0ff */
[----:B------:R-:W-:Y:S02]  /*12640*/  LEA.HI R121, R120, 0x58, RZ, 0x1e ;  /* 0x0000005878797811 */ /* 0x000fe400078ff0ff */
[----:B------:R-:W0:Y:S03]  /*12650*/  S2R R120, SR_TID.X ;  /* 0x0000000000787919 */ /* 0x000e260000002100 */
[----:B------:R-:W-:Y:S02]  /*12660*/  IMAD.SHL.U32 R94, R121, 0x10, RZ ;  /* 0x00000010795e7824 */ /* 0x000fe400078e00ff */
[----:B------:R-:W1:Y:S04]  /*12670*/  S2R R121, SR_TID.X ;  /* 0x0000000000797919 */ /* 0x000e680000002100 */
[----:B------:R-:W4:Y:S04]  /*12680*/  SHFL.BFLY PT, R47, R12, 0x2, 0x1f ;  /* 0x0c401f000c2f7f89 */ /* 0x000f2800000e0000 */
[----:B------:R-:W2:Y:S01]  /*12690*/  SHFL.BFLY PT, R49, R10, 0x2, 0x1f ;  /* 0x0c401f000a317f89 */ /* 0x000ea200000e0000 */
[----:B0-----:R-:W-:-:S02]  /*126a0*/  SHF.R.U32.HI R93, RZ, 0x3, R120 ;  /* 0x00000003ff5d7819 */ /* 0x001fc40000011678 */
[----:B------:R-:W-:Y:S02]  /*126b0*/  LOP3.LUT R120, R120, 0x1c, RZ, 0xc0, !PT ;  /* 0x0000001c78787812 */ /* 0x000fe400078ec0ff */
[----:B------:R-:W-:Y:S02]  /*126c0*/  LOP3.LUT R93, R93, 0xc, RZ, 0xc0, !PT ;  /* 0x0000000c5d5d7812 */ /* 0x000fe400078ec0ff */
[----:B------:R-:W-:-:S03]  /*126d0*/  LEA.HI R120, R120, 0x60, RZ, 0x1e ;  /* 0x0000006078787811 */ /* 0x000fc600078ff0ff */
[----:B------:R-:W-:Y:S01]  /*126e0*/  IMAD.IADD R93, R93, 0x1, R94 ;  /* 0x000000015d5d7824 */ /* 0x000fe200078e025e */
[----:B------:R-:W-:Y:S01]  /*126f0*/  SHF.L.U32 R94, R120, 0x4, RZ ;  /* 0x00000004785e7819 */ /* 0x000fe200000006ff */
[----:B------:R-:W-:Y:S01]  /*12700*/  FMUL R24, R17, c[0x0][0x188] ;  /* 0x0000620011187a20 */ /* 0x000fe20000400000 */
[----:B-1----:R-:W-:Y:S02]  /*12710*/  LOP3.LUT R120, R121, 0x1c, RZ, 0xc0, !PT ;  /* 0x0000001c79787812 */ /* 0x002fe400078ec0ff */
[----:B------:R-:W-:Y:S02]  /*12720*/  FMNMX R17, R62, R66, !PT ;  /* 0x000000423e117209 */ /* 0x000fe40007800000 */
[----:B------:R-:W-:Y:S02]  /*12730*/  FMNMX R21, R61, R64, !PT ;  /* 0x000000403d157209 */ /* 0x000fe40007800000 */
[----:B------:R-:W-:Y:S02]  /*12740*/  FMNMX R42, R60, R59, !PT ;  /* 0x0000003b3c2a7209 */ /* 0x000fe40007800000 */
[----:B------:R-:W-:-:S02]  /*12750*/  LEA.HI R120, R120, 0x80, RZ, 0x1e ;  /* 0x0000008078787811 */ /* 0x000fc400078ff0ff */
[----:B----4-:R-:W-:Y:S01]  /*12760*/  FMNMX R12, R12, R47, !PT ;  /* 0x0000002f0c0c7209 */ /* 0x010fe20007800000 */
[----:B------:R-:W0:Y:S01]  /*12770*/  SHFL.BFLY PT, R45, R17, 0x2, 0x1f ;  /* 0x0c401f00112d7f89 */ /* 0x000e2200000e0000 */
[----:B------:R-:W-:Y:S02]  /*12780*/  FMNMX R47, R56, R55, !PT ;  /* 0x00000037382f7209 */ /* 0x000fe40007800000 */
[----:B------:R-:W-:Y:S01]  /*12790*/  SHF.R.U32.HI R110, RZ, 0x3, R98 ;  /* 0x00000003ff6e7819 */ /* 0x000fe20000011662 */
[----:B------:R-:W1:Y:S01]  /*127a0*/  SHFL.BFLY PT, R67, R21, 0x2, 0x1f ;  /* 0x0c401f0015437f89 */ /* 0x000e6200000e0000 */
[----:B--2---:R-:W-:Y:S01]  /*127b0*/  FMNMX R10, R10, R49, !PT ;  /* 0x000000310a0a7209 */ /* 0x004fe20007800000 */
[----:B------:R-:W-:Y:S01]  /*127c0*/  IMAD.SHL.U32 R111, R120, 0x10, RZ ;  /* 0x00000010786f7824 */ /* 0x000fe200078e00ff */
[----:B------:R-:W-:Y:S01]  /*127d0*/  FMNMX R49, R53, R54, !PT ;  /* 0x0000003635317209 */ /* 0x000fe20007800000 */
[----:B------:R-:W2:Y:S01]  /*127e0*/  SHFL.BFLY PT, R83, R42, 0x2, 0x1f ;  /* 0x0c401f002a537f89 */ /* 0x000ea200000e0000 */
[----:B------:R-:W-:-:S02]  /*127f0*/  FSEL R24, R24, -INF , P1 ;  /* 0xff80000018187808 */ /* 0x000fc40000800000 */
[----:B------:R-:W-:Y:S01]  /*12800*/  LOP3.LUT R110, R110, 0xc, RZ, 0xc0, !PT ;  /* 0x0000000c6e6e7812 */ /* 0x000fe200078ec0ff */
[----:B------:R-:W4:Y:S01]  /*12810*/  SHFL.BFLY PT, R85, R47, 0x2, 0x1f ;  /* 0x0c401f002f557f89 */ /* 0x000f2200000e0000 */
[----:B------:R-:W-:-:S03]  /*12820*/  LOP3.LUT P1, RZ, R89, 0x1, RZ, 0xc0, !PT ;  /* 0x0000000159ff7812 */ /* 0x000fc6000782c0ff */
[----:B------:R-:W4:Y:S01]  /*12830*/  SHFL.BFLY PT, R89, R10, 0x1, 0x1f ;  /* 0x0c201f000a597f89 */ /* 0x000f2200000e0000 */
[----:B------:R-:W-:-:S03]  /*12840*/  IADD3 R110, R110, R111, RZ ;  /* 0x0000006f6e6e7210 */ /* 0x000fc60007ffe0ff */
[----:B------:R-:W4:Y:S04]  /*12850*/  SHFL.BFLY PT, R86, R49, 0x2, 0x1f ;  /* 0x0c401f0031567f89 */ /* 0x000f2800000e0000 */
[----:B------:R-:W3:Y:S01]  /*12860*/  LDL R111, [R1+0x700] ;  /* 0x00070000016f7983 */ /* 0x000ee20000100800 */
[----:B0-----:R-:W-:Y:S02]  /*12870*/  FMNMX R17, R17, R45, !PT ;  /* 0x0000002d11117209 */ /* 0x001fe40007800000 */
[----:B-1----:R-:W-:Y:S01]  /*12880*/  FMNMX R7, R21, R67, !PT ;  /* 0x0000004315077209 */ /* 0x002fe20007800000 */
[----:B------:R-:W0:Y:S01]  /*12890*/  SHFL.BFLY PT, R91, R12, 0x1, 0x1f ;  /* 0x0c201f000c5b7f89 */ /* 0x000e2200000e0000 */
[----:B--2---:R-:W-:-:S03]  /*128a0*/  FMNMX R18, R42, R83, !PT ;  /* 0x000000532a127209 */ /* 0x004fc60007800000 */
[----:B------:R-:W1:Y:S01]  /*128b0*/  SHFL.BFLY PT, R92, R17, 0x1, 0x1f ;  /* 0x0c201f00115c7f89 */ /* 0x000e6200000e0000 */
[----:B----4-:R-:W-:Y:S02]  /*128c0*/  FMNMX R21, R47, R85, !PT ;  /* 0x000000552f157209 */ /* 0x010fe40007800000 */
[----:B------:R-:W-:Y:S02]  /*128d0*/  FMNMX R47, R10, R89, !PT ;  /* 0x000000590a2f7209 */ /* 0x000fe40007800000 */
[----:B------:R-:W2:Y:S01]  /*128e0*/  SHFL.BFLY PT, R10, R7, 0x1, 0x1f ;  /* 0x0c201f00070a7f89 */ /* 0x000ea200000e0000 */
[----:B------:R-:W-:-:S03]  /*128f0*/  FMNMX R42, R49, R86, !PT ;  /* 0x00000056312a7209 */ /* 0x000fc60007800000 */
[----:B------:R-:W4:Y:S04]  /*12900*/  SHFL.BFLY PT, R49, R18, 0x1, 0x1f ;  /* 0x0c201f0012317f89 */ /* 0x000f2800000e0000 */
[----:B------:R-:W4:Y:S01]  /*12910*/  S2R R120, SR_TID.X ;  /* 0x0000000000787919 */ /* 0x000f220000002100 */
[----:B------:R-:W-:-:S04]  /*12920*/  SHF.R.U32.HI R124, RZ, 0x3, R98 ;  /* 0x00000003ff7c7819 */ /* 0x000fc80000011662 */
[----:B------:R-:W-:Y:S02]  /*12930*/  LOP3.LUT R124, R124, 0xc, RZ, 0xc0, !PT ;  /* 0x0000000c7c7c7812 */ /* 0x000fe400078ec0ff */
[----:B0-----:R-:W-:-:S03]  /*12940*/  FMNMX R12, R12, R91, !PT ;  /* 0x0000005b0c0c7209 */ /* 0x001fc60007800000 */
[----:B------:R-:W-:Y:S01]  /*12950*/  IMAD.IADD R124, R124, 0x1, R125 ;  /* 0x000000017c7c7824 */ /* 0x000fe200078e027d */
[----:B-1----:R-:W-:Y:S02]  /*12960*/  FMNMX R85, R17, R92, !PT ;  /* 0x0000005c11557209 */ /* 0x002fe40007800000 */
[----:B--2---:R-:W-:Y:S02]  /*12970*/  FMNMX R7, R7, R10, !PT ;  /* 0x0000000a07077209 */ /* 0x004fe40007800000 */
[----:B------:R-:W-:Y:S01]  /*12980*/  @P6 STS [R124+0x40000], R47 ;  /* 0x0400002f7c006388 */ /* 0x000fe20000000800 */
[----:B----4-:R-:W-:Y:S02]  /*12990*/  FMNMX R10, R18, R49, !PT ;  /* 0x00000031120a7209 */ /* 0x010fe40007800000 */
[----:B------:R-:W-:Y:S02]  /*129a0*/  LOP3.LUT R120, R120, 0x1c, RZ, 0xc0, !PT ;  /* 0x0000001c78787812 */ /* 0x000fe400078ec0ff */
[----:B------:R-:W-:-:S04]  /*129b0*/  SHF.R.U32.HI R104, RZ, 0x3, R98 ;  /* 0x00000003ff687819 */ /* 0x000fc80000011662 */
[----:B------:R-:W-:Y:S01]  /*129c0*/  LOP3.LUT R104, R104, 0xc, RZ, 0xc0, !PT ;  /* 0x0000000c68687812 */ /* 0x000fe200078ec0ff */
[----:B---3--:R-:W-:Y:S04]  /*129d0*/  @P6 STS [R2+0x40000], R12 ;  /* 0x0400000c02006388 */ /* 0x008fe80000000800 */
[----:B------:R-:W-:Y:S04]  /*129e0*/  @P6 STS [R3+0x40000], R85 ;  /* 0x0400005503006388 */ /* 0x000fe80000000800 */
[----:B------:R-:W-:Y:S04]  /*129f0*/  @P6 STS [R0+0x40000], R7 ;  /* 0x0400000700006388 */ /* 0x000fe80000000800 */
[----:B------:R0:W-:Y:S02]  /*12a00*/  @P6 STS [R93+0x40000], R10 ;  /* 0x0400000a5d006388 */ /* 0x0001e40000000800 */
[----:B0-----:R-:W-:-:S02]  /*12a10*/  SHF.R.U32.HI R93, RZ, 0x3, R121 ;  /* 0x00000003ff5d7819 */ /* 0x001fc40000011679 */
[----:B------:R-:W-:-:S05]  /*12a20*/  LEA.HI R121, R120, 0x98, RZ, 0x1e ;  /* 0x0000009878797811 */ /* 0x000fca00078ff0ff */
[----:B------:R-:W-:-:S04]  /*12a30*/  IMAD.SHL.U32 R107, R121, 0x10, RZ ;  /* 0x00000010796b7824 */ /* 0x000fc800078e00ff */
[----:B------:R-:W-:Y:S02]  /*12a40*/  IMAD.IADD R104, R104, 0x1, R107 ;  /* 0x0000000168687824 */ /* 0x000fe400078e026b */
[----:B------:R-:W2:Y:S01]  /*12a50*/  LDL R107, [R1+0x6f0] ;  /* 0x0006f000016b7983 */ /* 0x000ea20000100800 */
[----:B------:R-:W-:Y:S02]  /*12a60*/  FMNMX R45, R58, R57, !PT ;  /* 0x000000393a2d7209 */ /* 0x000fe40007800000 */
[----:B------:R-:W-:Y:S02]  /*12a70*/  FMNMX R50, R52, R35, !PT ;  /* 0x0000002334327209 */ /* 0x000fe40007800000 */
[----:B------:R-:W-:Y:S01]  /*12a80*/  FMNMX R51, R34, R48, !PT ;  /* 0x0000003022337209 */ /* 0x000fe20007800000 */
[----:B------:R-:W0:Y:S04]  /*12a90*/  SHFL.BFLY PT, R84, R45, 0x2, 0x1f ;  /* 0x0c401f002d547f89 */ /* 0x000e2800000e0000 */
[----:B------:R-:W1:Y:S04]  /*12aa0*/  SHFL.BFLY PT, R87, R50, 0x2, 0x1f ;  /* 0x0c401f0032577f89 */ /* 0x000e6800000e0000 */
[----:B------:R-:W3:Y:S01]  /*12ab0*/  SHFL.BFLY PT, R88, R51, 0x2, 0x1f ;  /* 0x0c401f0033587f89 */ /* 0x000ee200000e0000 */
[----:B------:R-:W-:-:S02]  /*12ac0*/  FMNMX R17, R30, R40, !PT ;  /* 0x000000281e117209 */ /* 0x000fc40007800000 */
[----:B0-----:R-:W-:Y:S02]  /*12ad0*/  FMNMX R19, R45, R84, !PT ;  /* 0x000000542d137209 */ /* 0x001fe40007800000 */
[----:B-1----:R-:W-:-:S03]  /*12ae0*/  FMNMX R44, R50, R87, !PT ;  /* 0x00000057322c7209 */ /* 0x002fc60007800000 */
[----:B------:R-:W0:Y:S01]  /*12af0*/  SHFL.BFLY PT, R86, R19, 0x1, 0x1f ;  /* 0x0c201f0013567f89 */ /* 0x000e2200000e0000 */
[----:B---3--:R-:W-:-:S03]  /*12b00*/  FMNMX R45, R51, R88, !PT ;  /* 0x00000058332d7209 */ /* 0x008fc60007800000 */
[----:B------:R-:W1:Y:S04]  /*12b10*/  SHFL.BFLY PT, R87, R21, 0x1, 0x1f ;  /* 0x0c201f0015577f89 */ /* 0x000e6800000e0000 */
[----:B------:R-:W3:Y:S04]  /*12b20*/  SHFL.BFLY PT, R88, R42, 0x1, 0x1f ;  /* 0x0c201f002a587f89 */ /* 0x000ee800000e0000 */
[----:B------:R-:W4:Y:S04]  /*12b30*/  SHFL.BFLY PT, R89, R44, 0x1, 0x1f ;  /* 0x0c201f002c597f89 */ /* 0x000f2800000e0000 */
[----:B------:R-:W3:Y:S01]  /*12b40*/  SHFL.BFLY PT, R90, R45, 0x1, 0x1f ;  /* 0x0c201f002d5a7f89 */ /* 0x000ee200000e0000 */
[----:B------:R-:W-:-:S03]  /*12b50*/  FMNMX R83, R32, R43, !PT ;  /* 0x0000002b20537209 */ /* 0x000fc60007800000 */
[----:B------:R-:W3:Y:S01]  /*12b60*/  SHFL.BFLY PT, R50, R17, 0x2, 0x1f ;  /* 0x0c401f0011327f89 */ /* 0x000ee200000e0000 */
[----:B------:R-:W-:-:S03]  /*12b70*/  FMNMX R51, R31, R41, !PT ;  /* 0x000000291f337209 */ /* 0x000fc60007800000 */
[----:B------:R-:W3:Y:S01]  /*12b80*/  SHFL.BFLY PT, R84, R83, 0x2, 0x1f ;  /* 0x0c401f0053547f89 */ /* 0x000ee200000e0000 */
[----:B------:R-:W-:-:S03]  /*12b90*/  LOP3.LUT R93, R93, 0xc, RZ, 0xc0, !PT ;  /* 0x0000000c5d5d7812 */ /* 0x000fc600078ec0ff */
[----:B------:R-:W3:Y:S01]  /*12ba0*/  SHFL.BFLY PT, R67, R51, 0x2, 0x1f ;  /* 0x0c401f0033437f89 */ /* 0x000ee200000e0000 */
[----:B0-----:R-:W-:Y:S01]  /*12bb0*/  FMNMX R7, R19, R86, !PT ;  /* 0x0000005613077209 */ /* 0x001fe20007800000 */
[----:B------:R-:W-:Y:S01]  /*12bc0*/  IMAD.IADD R93, R93, 0x1, R94 ;  /* 0x000000015d5d7824 */ /* 0x000fe200078e025e */
[----:B-1----:R-:W-:Y:S02]  /*12bd0*/  FMNMX R10, R21, R87, !PT ;  /* 0x00000057150a7209 */ /* 0x002fe40007800000 */
[----:B---3--:R-:W-:Y:S02]  /*12be0*/  FMNMX R12, R42, R88, !PT ;  /* 0x000000582a0c7209 */ /* 0x008fe40007800000 */
[----:B------:R-:W-:Y:S02]  /*12bf0*/  LEA.HI R120, R120, 0x88, RZ, 0x1e ;  /* 0x0000008878787811 */ /* 0x000fe400078ff0ff */
[----:B----4-:R-:W-:Y:S01]  /*12c00*/  FMNMX R18, R44, R89, !PT ;  /* 0x000000592c127209 */ /* 0x010fe20007800000 */
[----:B------:R-:W-:Y:S01]  /*12c10*/  @P6 STS [R93+0x40000], R7 ;  /* 0x040000075d006388 */ /* 0x000fe20000000800 */
[----:B------:R-:W-:Y:S01]  /*12c20*/  FMNMX R91, R33, R46, !PT ;  /* 0x0000002e215b7209 */ /* 0x000fe20007800000 */
[----:B------:R-:W-:Y:S01]  /*12c30*/  FMUL R13, R13, c[0x0][0x188] ;  /* 0x000062000d0d7a20 */ /* 0x000fe20000400000 */
[----:B------:R-:W-:Y:S01]  /*12c40*/  FMNMX R19, R45, R90, !PT ;  /* 0x0000005a2d137209 */ /* 0x000fe20007800000 */
[----:B------:R-:W-:Y:S01]  /*12c50*/  @P6 STS [R108+0x40000], R10 ;  /* 0x0400000a6c006388 */ /* 0x000fe20000000800 */
[----:B------:R-:W-:-:S02]  /*12c60*/  FMUL R15, R15, c[0x0][0x188] ;  /* 0x000062000f0f7a20 */ /* 0x000fc40000400000 */
[----:B------:R-:W-:Y:S01]  /*12c70*/  IMAD.SHL.U32 R109, R120, 0x10, RZ ;  /* 0x00000010786d7824 */ /* 0x000fe200078e00ff */
[----:B------:R-:W-:Y:S04]  /*12c80*/  @P6 STS [R111+0x40000], R12 ;  /* 0x0400000c6f006388 */ /* 0x000fe80000000800 */
[----:B------:R0:W-:Y:S04]  /*12c90*/  @P6 STS [R112+0x40000], R18 ;  /* 0x0400001270006388 */ /* 0x0001e80000000800 */
[----:B------:R-:W1:Y:S04]  /*12ca0*/  SHFL.BFLY PT, R92, R91, 0x2, 0x1f ;  /* 0x0c401f005b5c7f89 */ /* 0x000e6800000e0000 */
[----:B------:R3:W-:Y:S01]  /*12cb0*/  @P6 STS [R110+0x40000], R19 ;  /* 0x040000136e006388 */ /* 0x0007e20000000800 */
[----:B0-----:R-:W-:-:S03]  /*12cc0*/  FMNMX R18, R17, R50, !PT ;  /* 0x0000003211127209 */ /* 0x001fc60007800000 */
[----:B------:R-:W0:Y:S01]  /*12cd0*/  S2R R120, SR_TID.X ;  /* 0x0000000000787919 */ /* 0x000e220000002100 */
[----:B------:R-:W-:Y:S01]  /*12ce0*/  FSEL R17, R15, -INF , P2 ;  /* 0xff8000000f117808 */ /* 0x000fe20001000000 */
[----:B------:R-:W-:Y:S01]  /*12cf0*/  FMUL R7, R37, c[0x0][0x188] ;  /* 0x0000620025077a20 */ /* 0x000fe20000400000 */
[----:B------:R-:W-:Y:S02]  /*12d00*/  FMNMX R15, R29, R38, !PT ;  /* 0x000000261d0f7209 */ /* 0x000fe40007800000 */
[----:B---3--:R-:W-:Y:S01]  /*12d10*/  FSEL R19, R13, -INF , P3 ;  /* 0xff8000000d137808 */ /* 0x008fe20001800000 */
[----:B------:R-:W-:Y:S01]  /*12d20*/  FMUL R9, R9, c[0x0][0x188] ;  /* 0x0000620009097a20 */ /* 0x000fe20000400000 */
[----:B------:R-:W-:Y:S02]  /*12d30*/  FMNMX R88, R22, R23, !PT ;  /* 0x0000001716587209 */ /* 0x000fe40007800000 */
[----:B------:R-:W-:Y:S02]  /*12d40*/  FMNMX R87, R20, R19, !PT ;  /* 0x0000001314577209 */ /* 0x000fe40007800000 */
[----:B------:R-:W-:-:S02]  /*12d50*/  FMNMX R42, R83, R84, !PT ;  /* 0x00000054532a7209 */ /* 0x000fc40007800000 */
[----:B------:R-:W-:Y:S01]  /*12d60*/  FMNMX R50, R16, R17, !PT ;  /* 0x0000001110327209 */ /* 0x000fe20007800000 */
[----:B------:R-:W3:Y:S01]  /*12d70*/  SHFL.BFLY PT, R37, R15, 0x2, 0x1f ;  /* 0x0c401f000f257f89 */ /* 0x000ee200000e0000 */
[----:B------:R-:W-:Y:S02]  /*12d80*/  FMNMX R84, R5, R4, !PT ;  /* 0x0000000405547209 */ /* 0x000fe40007800000 */
[----:B------:R-:W-:Y:S01]  /*12d90*/  FMNMX R12, R51, R67, !PT ;  /* 0x00000043330c7209 */ /* 0x000fe20007800000 */
[----:B------:R-:W4:Y:S01]  /*12da0*/  SHFL.BFLY PT, R83, R88, 0x2, 0x1f ;  /* 0x0c401f0058537f89 */ /* 0x000f2200000e0000 */
[----:B------:R-:W-:Y:S01]  /*12db0*/  FSEL R13, R7, -INF , P4 ;  /* 0xff800000070d7808 */ /* 0x000fe20002000000 */
[----:B------:R-:W-:Y:S01]  /*12dc0*/  FMUL R10, R39, c[0x0][0x188] ;  /* 0x00006200270a7a20 */ /* 0x000fe20000400000 */
[----:B------:R-:W-:Y:S01]  /*12dd0*/  FSEL R7, R9, -INF , P0 ;  /* 0xff80000009077808 */ /* 0x000fe20000000000 */
[----:B------:R-:W3:Y:S04]  /*12de0*/  SHFL.BFLY PT, R67, R87, 0x2, 0x1f ;  /* 0x0c401f0057437f89 */ /* 0x000ee800000e0000 */
[----:B------:R-:W4:Y:S04]  /*12df0*/  SHFL.BFLY PT, R9, R50, 0x2, 0x1f ;  /* 0x0c401f0032097f89 */ /* 0x000f2800000e0000 */
[----:B------:R-:W4:Y:S01]  /*12e00*/  SHFL.BFLY PT, R39, R84, 0x2, 0x1f ;  /* 0x0c401f0054277f89 */ /* 0x000f2200000e0000 */
[----:B-1----:R-:W-:-:S02]  /*12e10*/  FMNMX R21, R91, R92, !PT ;  /* 0x0000005c5b157209 */ /* 0x002fc40007800000 */
[----:B------:R-:W-:Y:S02]  /*12e20*/  FMNMX R93, R28, R36, !PT ;  /* 0x000000241c5d7209 */ /* 0x000fe40007800000 */
[----:B0-----:R-:W-:Y:S02]  /*12e30*/  LOP3.LUT R121, R120, 0x1c, RZ, 0xc0, !PT ;  /* 0x0000001c78797812 */ /* 0x001fe400078ec0ff */
[----:B------:R-:W-:Y:S02]  /*12e40*/  FMNMX R91, R26, R27, !PT ;  /* 0x0000001b1a5b7209 */ /* 0x000fe40007800000 */
[----:B------:R-:W-:Y:S01]  /*12e50*/  FMNMX R89, R25, R24, !PT ;  /* 0x0000001819597209 */ /* 0x000fe20007800000 */
[----:B------:R-:W0:Y:S01]  /*12e60*/  SHFL.BFLY PT, R94, R93, 0x2, 0x1f ;  /* 0x0c401f005d5e7f89 */ /* 0x000e2200000e0000 */
[----:B------:R-:W-:Y:S02]  /*12e70*/  FMNMX R85, R8, R7, !PT ;  /* 0x0000000708557209 */ /* 0x000fe40007800000 */
[----:B------:R-:W-:Y:S01]  /*12e80*/  LEA.HI R122, R121, 0xa8, RZ, 0x1e ;  /* 0x000000a8797a7811 */ /* 0x000fe200078ff0ff */
[----:B------:R-:W1:Y:S01]  /*12e90*/  SHFL.BFLY PT, R92, R91, 0x2, 0x1f ;  /* 0x0c401f005b5c7f89 */ /* 0x000e6200000e0000 */
[----:B------:R-:W-:-:S02]  /*12ea0*/  FMNMX R51, R14, R13, !PT ;  /* 0x0000000d0e337209 */ /* 0x000fc40007800000 */
[----:B---3--:R-:W-:Y:S01]  /*12eb0*/  FMNMX R37, R15, R37, !PT ;  /* 0x000000250f257209 */ /* 0x008fe20007800000 */
[----:B------:R-:W3:Y:S01]  /*12ec0*/  SHFL.BFLY PT, R90, R89, 0x2, 0x1f ;  /* 0x0c401f00595a7f89 */ /* 0x000ee200000e0000 */
[----:B----4-:R-:W-:Y:S01]  /*12ed0*/  FMNMX R83, R88, R83, !PT ;  /* 0x0000005358537209 */ /* 0x010fe20007800000 */
[----:B------:R-:W-:Y:S01]  /*12ee0*/  IMAD.SHL.U32 R96, R122, 0x10, RZ ;  /* 0x000000107a607824 */ /* 0x000fe200078e00ff */
[----:B------:R-:W-:Y:S01]  /*12ef0*/  LEA.HI R121, R121, 0xa0, RZ, 0x1e ;  /* 0x000000a079797811 */ /* 0x000fe200078ff0ff */
[----:B------:R-:W4:Y:S01]  /*12f00*/  SHFL.BFLY PT, R44, R85, 0x2, 0x1f ;  /* 0x0c401f00552c7f89 */ /* 0x000f2200000e0000 */
[----:B------:R-:W-:-:S03]  /*12f10*/  FMNMX R88, R87, R67, !PT ;  /* 0x0000004357587209 */ /* 0x000fc60007800000 */
[----:B------:R-:W0:Y:S01]  /*12f20*/  SHFL.BFLY PT, R15, R21, 0x1, 0x1f ;  /* 0x0c201f00150f7f89 */ /* 0x000e2200000e0000 */
[----:B------:R-:W-:-:S03]  /*12f30*/  FMNMX R9, R50, R9, !PT ;  /* 0x0000000932097209 */ /* 0x000fc60007800000 */
[----:B------:R-:W0:Y:S01]  /*12f40*/  SHFL.BFLY PT, R49, R42, 0x1, 0x1f ;  /* 0x0c201f002a317f89 */ /* 0x000e2200000e0000 */
[----:B------:R-:W-:-:S03]  /*12f50*/  FMNMX R50, R84, R39, !PT ;  /* 0x0000002754327209 */ /* 0x000fc60007800000 */
[----:B------:R-:W0:Y:S01]  /*12f60*/  S2R R122, SR_TID.X ;  /* 0x00000000007a7919 */ /* 0x000e220000002100 */
[----:B------:R-:W-:-:S03]  /*12f70*/  SHF.L.U32 R99, R121, 0x4, RZ ;  /* 0x0000000479637819 */ /* 0x000fc600000006ff */
[----:B------:R-:W0:Y:S04]  /*12f80*/  SHFL.BFLY PT, R47, R51, 0x2, 0x1f ;  /* 0x0c401f00332f7f89 */ /* 0x000e2800000e0000 */
[----:B------:R-:W0:Y:S04]  /*12f90*/  SHFL.BFLY PT, R87, R12, 0x1, 0x1f ;  /* 0x0c201f000c577f89 */ /* 0x000e2800000e0000 */
[----:B------:R-:W1:Y:S04]  /*12fa0*/  SHFL.BFLY PT, R67, R18, 0x1, 0x1f ;  /* 0x0c201f0012437f89 */ /* 0x000e6800000e0000 */
[----:B------:R-:W4:Y:S04]  /*12fb0*/  SHFL.BFLY PT, R39, R37, 0x1, 0x1f ;  /* 0x0c201f0025277f89 */ /* 0x000f2800000e0000 */
[----:B------:R-:W4:Y:S01]  /*12fc0*/  S2R R121, SR_TID.X ;  /* 0x0000000000797919 */ /* 0x000f220000002100 */
[----:B------:R-:W-:-:S02]  /*12fd0*/  SHF.R.U32.HI R95, RZ, 0x3, R120 ;  /* 0x00000003ff5f7819 */ /* 0x000fc40000011678 */
[----:B------:R-:W-:Y:S02]  /*12fe0*/  SHF.R.U32.HI R97, RZ, 0x3, R120 ;  /* 0x00000003ff617819 */ /* 0x000fe40000011678 */
[----:B------:R-:W-:Y:S02]  /*12ff0*/  LOP3.LUT R120, R120, 0x1c, RZ, 0xc0, !PT ;  /* 0x0000001c78787812 */ /* 0x000fe400078ec0ff */
[----:B------:R-:W-:Y:S02]  /*13000*/  SHF.R.U32.HI R105, RZ, 0x3, R98 ;  /* 0x00000003ff697819 */ /* 0x000fe40000011662 */
[----:B------:R-:W-:Y:S02]  /*13010*/  LEA.HI R123, R120, 0xb0, RZ, 0x1e ;  /* 0x000000b0787b7811 */ /* 0x000fe400078ff0ff */
[----:B------:R-:W4:Y:S01]  /*13020*/  S2R R120, SR_TID.X ;  /* 0x0000000000787919 */ /* 0x000f220000002100 */
[----:B0-----:R-:W-:Y:S02]  /*13030*/  FMNMX R94, R93, R94, !PT ;  /* 0x0000005e5d5e7209 */ /* 0x001fe40007800000 */
[----:B------:R-:W-:-:S02]  /*13040*/  LOP3.LUT R105, R105, 0xc, RZ, 0xc0, !PT ;  /* 0x0000000c69697812 */ /* 0x000fc400078ec0ff */
[----:B-1----:R-:W-:Y:S02]  /*13050*/  FMNMX R91, R91, R92, !PT ;  /* 0x0000005c5b5b7209 */ /* 0x002fe40007800000 */
[----:B---3--:R-:W-:Y:S02]  /*13060*/  FMNMX R90, R89, R90, !PT ;  /* 0x0000005a595a7209 */ /* 0x008fe40007800000 */
[----:B------:R-:W-:Y:S02]  /*13070*/  LOP3.LUT R97, R97, 0xc, RZ, 0xc0, !PT ;  /* 0x0000000c61617812 */ /* 0x000fe400078ec0ff */
[----:B------:R-:W-:Y:S01]  /*13080*/  LOP3.LUT R95, R95, 0xc, RZ, 0xc0, !PT ;  /* 0x0000000c5f5f7812 */ /* 0x000fe200078ec0ff */
[----:B------:R-:W-:Y:S01]  /*13090*/  SHFL.BFLY PT, R84, R94, 0x1, 0x1f ;  /* 0x0c201f005e547f89 */ /* 0x000fe200000e0000 */
[----:B----4-:R-:W-:Y:S02]  /*130a0*/  FMNMX R44, R85, R44, !PT ;  /* 0x0000002c552c7209 */ /* 0x010fe40007800000 */
[----:B------:R-:W-:-:S02]  /*130b0*/  FMNMX R15, R21, R15, !PT ;  /* 0x0000000f150f7209 */ /* 0x000fc40007800000 */
[----:B------:R-:W-:Y:S01]  /*130c0*/  IADD3 R105, R105, R109, RZ ;  /* 0x0000006d69697210 */ /* 0x000fe20007ffe0ff */
[----:B------:R-:W0:Y:S01]  /*130d0*/  SHFL.BFLY PT, R21, R91, 0x1, 0x1f ;  /* 0x0c201f005b157f89 */ /* 0x000e2200000e0000 */
[----:B------:R-:W-:Y:S02]  /*130e0*/  FMNMX R85, R42, R49, !PT ;  /* 0x000000312a557209 */ /* 0x000fe40007800000 */
[----:B------:R-:W-:Y:S01]  /*130f0*/  LOP3.LUT R122, R122, 0x1c, RZ, 0xc0, !PT ;  /* 0x0000001c7a7a7812 */ /* 0x000fe200078ec0ff */
[----:B------:R-:W-:Y:S01]  /*13100*/  IMAD.IADD R97, R97, 0x1, R99 ;  /* 0x0000000161617824 */ /* 0x000fe200078e0263 */
[----:B------:R-:W-:Y:S01]  /*13110*/  FMNMX R47, R51, R47, !PT ;  /* 0x0000002f332f7209 */ /* 0x000fe20007800000 */
[----:B------:R-:W-:Y:S01]  /*13120*/  IMAD.IADD R95, R95, 0x1, R96 ;  /* 0x000000015f5f7824 */ /* 0x000fe200078e0260 */
[----:B------:R-:W-:Y:S01]  /*13130*/  FMNMX R12, R12, R87, !PT ;  /* 0x000000570c0c7209 */ /* 0x000fe20007800000 */
[----:B------:R-:W1:Y:S01]  /*13140*/  SHFL.BFLY PT, R51, R90, 0x1, 0x1f ;  /* 0x0c201f005a337f89 */ /* 0x000e6200000e0000 */
[----:B------:R-:W-:-:S02]  /*13150*/  FMNMX R18, R18, R67, !PT ;  /* 0x0000004312127209 */ /* 0x000fc40007800000 */
[----:B------:R-:W-:Y:S01]  /*13160*/  FMNMX R39, R37, R39, !PT ;  /* 0x0000002725277209 */ /* 0x000fe20007800000 */
[----:B------:R0:W-:Y:S01]  /*13170*/  @P6 STS [R105+0x40000], R15 ;  /* 0x0400000f69006388 */ /* 0x0001e20000000800 */
[----:B------:R-:W-:Y:S02]  /*13180*/  SHF.L.U32 R96, R123, 0x4, RZ ;  /* 0x000000047b607819 */ /* 0x000fe400000006ff */
[----:B------:R-:W-:Y:S02]  /*13190*/  LEA.HI R123, R122, 0xd0, RZ, 0x1e ;  /* 0x000000d07a7b7811 */ /* 0x000fe400078ff0ff */
[----:B------:R-:W-:-:S04]  /*131a0*/  LOP3.LUT R122, R121, 0x1c, RZ, 0xc0, !PT ;  /* 0x0000001c797a7812 */ /* 0x000fc800078ec0ff */
[----:B------:R-:W-:-:S04]  /*131b0*/  LEA.HI R122, R122, 0xc8, RZ, 0x1e ;  /* 0x000000c87a7a7811 */ /* 0x000fc800078ff0ff */
[----:B------:R-:W-:Y:S02]  /*131c0*/  SHF.L.U32 R99, R122, 0x4, RZ ;  /* 0x000000047a637819 */ /* 0x000fe400000006ff */
[--C-:B------:R-:W-:Y:S02]  /*131d0*/  SHF.R.U32.HI R100, RZ, 0x3, R120.reuse ;  /* 0x00000003ff647819 */ /* 0x100fe40000011678 */
[----:B------:R-:W-:Y:S02]  /*131e0*/  SHF.R.U32.HI R93, RZ, 0x3, R120 ;  /* 0x00000003ff5d7819 */ /* 0x000fe40000011678 */
[----:B------:R-:W-:Y:S02]  /*131f0*/  LOP3.LUT R100, R100, 0xc, RZ, 0xc0, !PT ;  /* 0x0000000c64647812 */ /* 0x000fe400078ec0ff */
[----:B------:R-:W-:Y:S02]  /*13200*/  LOP3.LUT R93, R93, 0xc, RZ, 0xc0, !PT ;  /* 0x0000000c5d5d7812 */ /* 0x000fe400078ec0ff */
[----:B0-----:R-:W-:Y:S01]  /*13210*/  FMNMX R15, R91, R21, !PT ;  /* 0x000000155b0f7209 */ /* 0x001fe20007800000 */
[----:B------:R-:W0:Y:S01]  /*13220*/  SHFL.BFLY PT, R49, R83, 0x1, 0x1f ;  /* 0x0c201f0053317f89 */ /* 0x000e2200000e0000 */
[----:B------:R-:W-:-:S03]  /*13230*/  FSEL R10, R10, -INF , P1 ;  /* 0xff8000000a0a7808 */ /* 0x000fc60000800000 */
[----:B------:R-:W3:Y:S01]  /*13240*/  SHFL.BFLY PT, R42, R88, 0x1, 0x1f ;  /* 0x0c201f00582a7f89 */ /* 0x000ee200000e0000 */
[----:B------:R-:W-:-:S03]  /*13250*/  FMNMX R86, R11, R10, !PT ;  /* 0x0000000a0b567209 */ /* 0x000fc60007800000 */
[----:B------:R-:W4:Y:S04]  /*13260*/  SHFL.BFLY PT, R67, R9, 0x1, 0x1f ;  /* 0x0c201f0009437f89 */ /* 0x000f2800000e0000 */
[----:B--2---:R-:W-:Y:S04]  /*13270*/  @P6 STS [R107+0x40000], R85 ;  /* 0x040000556b006388 */ /* 0x004fe80000000800 */
[----:B------:R-:W-:Y:S04]  /*13280*/  @P6 STS [R104+0x40000], R12 ;  /* 0x0400000c68006388 */ /* 0x000fe80000000800 */
[----:B------:R-:W-:Y:S04]  /*13290*/  @P6 STS [R97+0x40000], R18 ;  /* 0x0400001261006388 */ /* 0x000fe80000000800 */
[----:B------:R2:W-:Y:S02]  /*132a0*/  @P6 STS [R95+0x40000], R39 ;  /* 0x040000275f006388 */ /* 0x0005e40000000800 */
[----:B--2---:R-:W-:-:S02]  /*132b0*/  SHF.R.U32.HI R95, RZ, 0x3, R121 ;  /* 0x00000003ff5f7819 */ /* 0x004fc40000011679 */
[----:B------:R-:W-:-:S04]  /*132c0*/  LOP3.LUT R121, R121, 0x1c, RZ, 0xc0, !PT ;  /* 0x0000001c79797812 */ /* 0x000fc800078ec0ff */
[C---:B------:R-:W-:Y:S02]  /*132d0*/  LEA.HI R122, R121.reuse, 0xc0, RZ, 0x1e ;  /* 0x000000c0797a7811 */ /* 0x040fe400078ff0ff */
[----:B------:R-:W-:Y:S02]  /*132e0*/  LEA.HI R121, R121, 0xb8, RZ, 0x1e ;  /* 0x000000b879797811 */ /* 0x000fe400078ff0ff */
[----:B------:R-:W-:Y:S01]  /*132f0*/  LOP3.LUT R95, R95, 0xc, RZ, 0xc0, !PT ;  /* 0x0000000c5f5f7812 */ /* 0x000fe200078ec0ff */
[----:B------:R-:W-:Y:S02]  /*13300*/  IMAD.SHL.U32 R102, R122, 0x10, RZ ;  /* 0x000000107a667824 */ /* 0x000fe400078e00ff */
[----:B------:R-:W-:Y:S01]  /*13310*/  IMAD.SHL.U32 R113, R121, 0x10, RZ ;  /* 0x0000001079717824 */ /* 0x000fe200078e00ff */
[----:B------:R-:W-:Y:S01]  /*13320*/  FMNMX R12, R94, R84, !PT ;  /* 0x000000545e0c7209 */ /* 0x000fe20007800000 */
[----:B------:R-:W-:Y:S01]  /*13330*/  IMAD.IADD R95, R95, 0x1, R96 ;  /* 0x000000015f5f7824 */ /* 0x000fe200078e0260 */
[----:B-1----:R-:W-:Y:S01]  /*13340*/  FMNMX R18, R90, R51, !PT ;  /* 0x000000335a127209 */ /* 0x002fe20007800000 */
[----:B------:R-:W-:Y:S01]  /*13350*/  IMAD.IADD R100, R100, 0x1, R102 ;  /* 0x0000000164647824 */ /* 0x000fe200078e0266 */
[----:B------:R-:W-:-:S02]  /*13360*/  IADD3 R93, R93, R113, RZ ;  /* 0x000000715d5d7210 */ /* 0x000fc40007ffe0ff */
[----:B------:R-:W-:Y:S01]  /*13370*/  LOP3.LUT R122, R120, 0x1c, RZ, 0xc0, !PT ;  /* 0x0000001c787a7812 */ /* 0x000fe200078ec0ff */
[----:B------:R-:W-:Y:S01]  /*13380*/  @P6 STS [R95+0x40000], R12 ;  /* 0x0400000c5f006388 */ /* 0x000fe20000000800 */
[----:B------:R-:W-:-:S03]  /*13390*/  IMAD.SHL.U32 R96, R123, 0x10, RZ ;  /* 0x000000107b607824 */ /* 0x000fc600078e00ff */
[----:B------:R-:W-:Y:S01]  /*133a0*/  @P6 STS [R93+0x40000], R15 ;  /* 0x0400000f5d006388 */ /* 0x000fe20000000800 */
[----:B------:R-:W-:-:S03]  /*133b0*/  LEA.HI R123, R122, 0xd8, RZ, 0x1e ;  /* 0x000000d87a7b7811 */ /* 0x000fc600078ff0ff */
[----:B------:R1:W-:Y:S02]  /*133c0*/  @P6 STS [R100+0x40000], R18 ;  /* 0x0400001264006388 */ /* 0x0003e40000000800 */
[----:B-1----:R-:W-:Y:S02]  /*133d0*/  LEA.HI R100, R122, 0xe0, RZ, 0x1e ;  /* 0x000000e07a647811 */ /* 0x002fe400078ff0ff */
[----:B------:R-:W1:Y:S01]  /*133e0*/  S2R R122, SR_TID.X ;  /* 0x00000000007a7919 */ /* 0x000e620000002100 */
[----:B------:R-:W-:-:S03]  /*133f0*/  SHF.R.U32.HI R97, RZ, 0x3, R120 ;  /* 0x00000003ff617819 */ /* 0x000fc60000011678 */
[----:B------:R-:W2:Y:S01]  /*13400*/  S2R R121, SR_TID.X ;  /* 0x0000000000797919 */ /* 0x000ea20000002100 */
[----:B------:R-:W-:-:S03]  /*13410*/  SHF.R.U32.HI R95, RZ, 0x3, R120 ;  /* 0x00000003ff5f7819 */ /* 0x000fc60000011678 */
[----:B------:R-:W2:Y:S01]  /*13420*/  SHFL.BFLY PT, R45, R86, 0x2, 0x1f ;  /* 0x0c401f00562d7f89 */ /* 0x000ea200000e0000 */
[----:B------:R-:W-:Y:S02]  /*13430*/  LOP3.LUT R97, R97, 0xc, RZ, 0xc0, !PT ;  /* 0x0000000c61617812 */ /* 0x000fe400078ec0ff */
[----:B------:R-:W-:Y:S02]  /*13440*/  LOP3.LUT R95, R95, 0xc, RZ, 0xc0, !PT ;  /* 0x0000000c5f5f7812 */ /* 0x000fe400078ec0ff */
[----:B0-----:R-:W-:Y:S01]  /*13450*/  FMNMX R21, R83, R49, !PT ;  /* 0x0000003153157209 */ /* 0x001fe20007800000 */
[----:B------:R-:W-:Y:S01]  /*13460*/  IMAD.IADD R97, R97, 0x1, R99 ;  /* 0x0000000161617824 */ /* 0x000fe200078e0263 */
[----:B------:R-:W-:-:S04]  /*13470*/  IADD3 R95, R95, R96, RZ ;  /* 0x000000605f5f7210 */ /* 0x000fc80007ffe0ff */
[----:B------:R0:W-:Y:S01]  /*13480*/  @P6 STS [R97+0x40000], R21 ;  /* 0x0400001561006388 */ /* 0x0001e20000000800 */
[----:B-1----:R-:W-:Y:S02]  /*13490*/  SHF.R.U32.HI R96, RZ, 0x3, R122 ;  /* 0x00000003ff607819 */ /* 0x002fe4000001167a */
[----:B------:R-:W-:Y:S02]  /*134a0*/  LOP3.LUT R122, R122, 0x1c, RZ, 0xc0, !PT ;  /* 0x0000001c7a7a7812 */ /* 0x000fe400078ec0ff */
[----:B------:R-:W-:Y:S01]  /*134b0*/  LOP3.LUT R96, R96, 0xc, RZ, 0xc0, !PT ;  /* 0x0000000c60607812 */ /* 0x000fe200078ec0ff */
[----:B0-----:R-:W-:Y:S01]  /*134c0*/  IMAD.SHL.U32 R97, R123, 0x10, RZ ;  /* 0x000000107b617824 */ /* 0x001fe200078e00ff */
[----:B---3--:R-:W-:Y:S02]  /*134d0*/  FMNMX R37, R88, R42, !PT ;  /* 0x0000002a58257209 */ /* 0x008fe40007800000 */
[----:B----4-:R-:W-:Y:S02]  /*134e0*/  FMNMX R9, R9, R67, !PT ;  /* 0x0000004309097209 */ /* 0x010fe40007800000 */
[----:B------:R-:W-:-:S02]  /*134f0*/  IADD3 R96, R96, R97, RZ ;  /* 0x0000006160607210 */ /* 0x000fc40007ffe0ff */
[----:B--2---:R-:W-:Y:S02]  /*13500*/  SHF.R.U32.HI R93, RZ, 0x3, R121 ;  /* 0x00000003ff5d7819 */ /* 0x004fe40000011679 */
[----:B------:R-:W-:Y:S02]  /*13510*/  LEA.HI R122, R122, 0xf8, RZ, 0x1e ;  /* 0x000000f87a7a7811 */ /* 0x000fe400078ff0ff */
[----:B------:R-:W-:Y:S01]  /*13520*/  LOP3.LUT R121, R121, 0x1c, RZ, 0xc0, !PT ;  /* 0x0000001c79797812 */ /* 0x000fe200078ec0ff */
[----:B------:R-:W-:Y:S01]  /*13530*/  @P6 STS [R95+0x40000], R37 ;  /* 0x040000255f006388 */ /* 0x000fe20000000800 */
[----:B------:R-:W-:-:S03]  /*13540*/  FMNMX R45, R86, R45, !PT ;  /* 0x0000002d562d7209 */ /* 0x000fc60007800000 */
[----:B------:R0:W-:Y:S01]  /*13550*/  @P6 STS [R96+0x40000], R9 ;  /* 0x0400000960006388 */ /* 0x0001e20000000800 */
[----:B------:R-:W-:-:S03]  /*13560*/  LEA.HI R123, R121, 0xf0, RZ, 0x1e ;  /* 0x000000f0797b7811 */ /* 0x000fc600078ff0ff */
[----:B------:R-:W1:Y:S01]  /*13570*/  SHFL.BFLY PT, R86, R47, 0x1, 0x1f ;  /* 0x0c201f002f567f89 */ /* 0x000e6200000e0000 */
[----:B0-----:R-:W-:Y:S01]  /*13580*/  IMAD.SHL.U32 R96, R122, 0x10, RZ ;  /* 0x000000107a607824 */ /* 0x001fe200078e00ff */
[----:B------:R-:W-:Y:S02]  /*13590*/  LEA.HI R122, R121, 0xe8, RZ, 0x1e ;  /* 0x000000e8797a7811 */ /* 0x000fe400078ff0ff */
[----:B------:R-:W0:Y:S04]  /*135a0*/  S2R R121, SR_TID.X ;  /* 0x0000000000797919 */ /* 0x000e280000002100 */
[----:B------:R-:W2:Y:S04]  /*135b0*/  SHFL.BFLY PT, R87, R45, 0x1, 0x1f ;  /* 0x0c201f002d577f89 */ /* 0x000ea800000e0000 */
[----:B------:R-:W3:Y:S04]  /*135c0*/  SHFL.BFLY PT, R89, R44, 0x1, 0x1f ;  /* 0x0c201f002c597f89 */ /* 0x000ee800000e0000 */
[----:B------:R-:W4:Y:S01]  /*135d0*/  SHFL.BFLY PT, R92, R50, 0x1, 0x1f ;  /* 0x0c201f00325c7f89 */ /* 0x000f2200000e0000 */
[----:B------:R-:W-:Y:S01]  /*135e0*/  LOP3.LUT R93, R93, 0xc, RZ, 0xc0, !PT ;  /* 0x0000000c5d5d7812 */ /* 0x000fe200078ec0ff */
[----:B------:R-:W-:Y:S01]  /*135f0*/  IMAD.SHL.U32 R95, R100, 0x10, RZ ;  /* 0x00000010645f7824 */ /* 0x000fe200078e00ff */
[----:B-1----:R-:W-:-:S03]  /*13600*/  FMNMX R12, R47, R86, !PT ;  /* 0x000000562f0c7209 */ /* 0x002fc60007800000 */
[----:B------:R-:W-:Y:S01]  /*13610*/  IMAD.IADD R93, R93, 0x1, R95 ;  /* 0x000000015d5d7824 */ /* 0x000fe200078e025f */
[--C-:B------:R-:W-:Y:S02]  /*13620*/  SHF.R.U32.HI R95, RZ, 0x3, R120.reuse ;  /* 0x00000003ff5f7819 */ /* 0x100fe40000011678 */
[----:B------:R-:W-:Y:S02]  /*13630*/  SHF.R.U32.HI R97, RZ, 0x3, R120 ;  /* 0x00000003ff617819 */ /* 0x000fe40000011678 */
[----:B0-----:R-:W-:Y:S01]  /*13640*/  SHF.R.U32.HI R85, RZ, 0x3, R121 ;  /* 0x00000003ff557819 */ /* 0x001fe20000011679 */
[----:B------:R0:W-:Y:S01]  /*13650*/  @P6 STS [R93+0x40000], R12 ;  /* 0x0400000c5d006388 */ /* 0x0001e20000000800 */
[----:B------:R-:W-:Y:S02]  /*13660*/  LOP3.LUT R95, R95, 0xc, RZ, 0xc0, !PT ;  /* 0x0000000c5f5f7812 */ /* 0x000fe400078ec0ff */
[----:B------:R-:W-:Y:S02]  /*13670*/  LOP3.LUT R85, R85, 0xc, RZ, 0xc0, !PT ;  /* 0x0000000c55557812 */ /* 0x000fe400078ec0ff */
[----:B------:R-:W-:-:S02]  /*13680*/  SHF.L.U32 R99, R123, 0x4, RZ ;  /* 0x000000047b637819 */ /* 0x000fc400000006ff */
[----:B------:R-:W-:Y:S01]  /*13690*/  LOP3.LUT R97, R97, 0xc, RZ, 0xc0, !PT ;  /* 0x0000000c61617812 */ /* 0x000fe200078ec0ff */
[----:B0-----:R-:W-:Y:S01]  /*136a0*/  IMAD.SHL.U32 R93, R122, 0x10, RZ ;  /* 0x000000107a5d7824 */ /* 0x001fe200078e00ff */
[----:B--2---:R-:W-:Y:S01]  /*136b0*/  FMNMX R15, R45, R87, !PT ;  /* 0x000000572d0f7209 */ /* 0x004fe20007800000 */
[----:B------:R-:W-:Y:S01]  /*136c0*/  IMAD.IADD R95, R95, 0x1, R96 ;  /* 0x000000015f5f7824 */ /* 0x000fe200078e0260 */
[----:B---3--:R-:W-:Y:S01]  /*136d0*/  FMNMX R18, R44, R89, !PT ;  /* 0x000000592c127209 */ /* 0x008fe20007800000 */
[----:B------:R-:W-:Y:S01]  /*136e0*/  IMAD.IADD R85, R85, 0x1, R93 ;  /* 0x0000000155557824 */ /* 0x000fe200078e025d */
[----:B------:R-:W-:Y:S02]  /*136f0*/  IADD3 R97, R97, R99, RZ ;  /* 0x0000006361617210 */ /* 0x000fe40007ffe0ff */
[----:B----4-:R-:W-:Y:S02]  /*13700*/  FMNMX R21, R50, R92, !PT ;  /* 0x0000005c32157209 */ /* 0x010fe40007800000 */
[----:B------:R-:W-:Y:S04]  /*13710*/  @P6 STS [R85+0x40000], R15 ;  /* 0x0400000f55006388 */ /* 0x000fe80000000800 */
[----:B------:R-:W-:Y:S04]  /*13720*/  @P6 STS [R97+0x40000], R18 ;  /* 0x0400001261006388 */ /* 0x000fe80000000800 */
[----:B------:R-:W-:Y:S01]  /*13730*/  @P6 STS [R95+0x40000], R21 ;  /* 0x040000155f006388 */ /* 0x000fe20000000800 */
[----:B------:R-:W-:-:S03]  /*13740*/  LOP3.LUT R93, R120, 0x1ff, RZ, 0xc0, !PT ;  /* 0x000001ff785d7812 */ /* 0x000fc600078ec0ff */
[----:B------:R-:W-:Y:S06]  /*13750*/  BAR.SYNC.DEFER_BLOCKING 0x0 ;  /* 0x0000000000007b1d */ /* 0x000fec0000010000 */
[----:B------:R-:W0:Y:S04]  /*13760*/  LDS R9, [R93.X4+0x40000] ;  /* 0x040000005d097984 */ /* 0x000e280000004800 */
[----:B------:R-:W1:Y:S04]  /*13770*/  S2R R39, SR_TID.X ;  /* 0x0000000000277919 */ /* 0x000e680000002100 */
[----:B0-----:R-:W0:Y:S02]  /*13780*/  SHFL.BFLY PT, R12, R9, 0x2, 0x1f ;  /* 0x0c401f00090c7f89 */ /* 0x001e2400000e0000 */
[----:B0-----:R-:W-:-:S05]  /*13790*/  FMNMX R9, R9, R12, !PT ;  /* 0x0000000c09097209 */ /* 0x001fca0007800000 */
[----:B------:R-:W0:Y:S02]  /*137a0*/  SHFL.BFLY PT, R12, R9, 0x1, 0x1f ;  /* 0x0c201f00090c7f89 */ /* 0x000e2400000e0000 */
[----:B0-----:R-:W-:-:S05]  /*137b0*/  FMNMX R9, R9, R12, !PT ;  /* 0x0000000c09097209 */ /* 0x001fca0007800000 */
[----:B------:R-:W-:Y:S04]  /*137c0*/  @!P5 STS [R93.X4+0x40000], R9 ;  /* 0x040000095d00d388 */ /* 0x000fe80000004800 */
[----:B-1----:R-:W0:Y:S04]  /*137d0*/  LDS R9, [R39.X4+0x40800] ;  /* 0x0408000027097984 */ /* 0x002e280000004800 */
[----:B0-----:R-:W0:Y:S02]  /*137e0*/  SHFL.BFLY PT, R12, R9, 0x2, 0x1f ;  /* 0x0c401f00090c7f89 */ /* 0x001e2400000e0000 */
[----:B0-----:R-:W-:-:S05]  /*137f0*/  FMNMX R9, R9, R12, !PT ;  /* 0x0000000c09097209 */ /* 0x001fca0007800000 */
[----:B------:R-:W0:Y:S02]  /*13800*/  SHFL.BFLY PT, R12, R9, 0x1, 0x1f ;  /* 0x0c201f00090c7f89 */ /* 0x000e2400000e0000 */
[----:B0-----:R-:W-:-:S05]  /*13810*/  FMNMX R9, R9, R12, !PT ;  /* 0x0000000c09097209 */ /* 0x001fca0007800000 */
[----:B------:R-:W-:Y:S01]  /*13820*/  @!P5 STS [R39.X4+0x40800], R9 ;  /* 0x040800092700d388 */ /* 0x000fe20000004800 */
[----:B------:R-:W-:-:S03]  /*13830*/  LOP3.LUT R102, R39, 0x1c, RZ, 0xc0, !PT ;  /* 0x0000001c27667812 */ /* 0x000fc600078ec0ff */
[----:B------:R-:W-:Y:S06]  /*13840*/  BAR.SYNC.DEFER_BLOCKING 0x0 ;  /* 0x0000000000007b1d */ /* 0x000fec0000010000 */
[----:B------:R-:W0:Y:S01]  /*13850*/  LDS R9, [R102.X4+0x40000] ;  /* 0x0400000066097984 */ /* 0x000e220000004800 */
[----:B------:R-:W-:-:S04]  /*13860*/  LOP3.LUT R121, R120, 0x1c, RZ, 0xc0, !PT ;  /* 0x0000001c78797812 */ /* 0x000fc800078ec0ff */
[----:B------:R-:W-:Y:S02]  /*13870*/  LEA.HI R42, R121, 0x8, RZ, 0x1e ;  /* 0x00000008792a7811 */ /* 0x000fe400078ff0ff */
[----:B0-----:R-:W-:-:S05]  /*13880*/  FMNMX R15, R9, R116, !PT ;  /* 0x00000074090f7209 */ /* 0x001fca0007800000 */
[----:B------:R-:W-:-:S04]  /*13890*/  FADD R9, R80, -R15 ;  /* 0x8000000f50097221 */ /* 0x000fc80000000000 */
[----:B------:R-:W-:Y:S01]  /*138a0*/  FMUL R9, R9, 1.4426950216293334961 ;  /* 0x3fb8aa3b09097820 */ /* 0x000fe20000400000 */
[----:B------:R-:W-:Y:S03]  /*138b0*/  STL [R1+0x474], R15 ;  /* 0x0004740f01007387 */ /* 0x000fe60000100800 */
[----:B------:R0:W-:Y:S02]  /*138c0*/  MUFU.EX2 R88, R9 ;  /* 0x0000000900587308 */ /* 0x0001e40000000800 */
[----:B0-----:R0:W1:Y:S04]  /*138d0*/  LDS R9, [R42.X16+0x40000] ;  /* 0x040000002a097984 */ /* 0x001068000000c800 */
[----:B0-----:R-:W2:Y:S01]  /*138e0*/  LDL R42, [R1+0x10] ;  /* 0x00001000012a7983 */ /* 0x001ea20000100800 */
[----:B------:R-:W-:Y:S01]  /*138f0*/  FADD R12, R82, -R15 ;  /* 0x8000000f520c7221 */ /* 0x000fe20000000000 */
[----:B------:R-:W-:-:S03]  /*13900*/  LOP3.LUT R120, R120, 0x1c, RZ, 0xc0, !PT ;  /* 0x0000001c78787812 */ /* 0x000fc600078ec0ff */
[----:B------:R-:W-:Y:S01]  /*13910*/  FMUL R12, R12, 1.4426950216293334961 ;  /* 0x3fb8aa3b0c0c7820 */ /* 0x000fe20000400000 */
[----:B------:R-:W-:Y:S02]  /*13920*/  LEA.HI R37, R120, 0x10, RZ, 0x1e ;  /* 0x0000001078257811 */ /* 0x000fe400078ff0ff */
[----:B------:R-:W0:Y:S01]  /*13930*/  S2R R120, SR_TID.X ;  /* 0x0000000000787919 */ /* 0x000e220000002100 */
[----:B------:R-:W3:Y:S03]  /*13940*/  MUFU.EX2 R87, R12 ;  /* 0x0000000c00577308 */ /* 0x000ee60000000800 */
[----:B------:R3:W-:Y:S01]  /*13950*/  LDS R15, [R37.X16+0x40000] ;  /* 0x04000000250f7984 */ /* 0x0007e2000000c800 */
[----:B------:R-:W-:-:S05]  /*13960*/  LEA.HI R121, R102, 0x18, RZ, 0x1e ;  /* 0x0000001866797811 */ /* 0x000fca00078ff0ff */
[----:B------:R-:W-:Y:S01]  /*13970*/  LDS R18, [R121.X16+0x40000] ;  /* 0x0400000079127984 */ /* 0x000fe2000000c800 */
[----:B---3--:R-:W-:-:S05]  /*13980*/  FADD R37, R88, R87 ;  /* 0x0000005758257221 */ /* 0x008fca0000000000 */
[----:B------:R-:W3:Y:S01]  /*13990*/  SHFL.BFLY PT, R12, R37, 0x2, 0x1f ;  /* 0x0c401f00250c7f89 */ /* 0x000ee200000e0000 */
[----:B0-----:R-:W-:-:S04]  /*139a0*/  LOP3.LUT R120, R120, 0x1c, RZ, 0xc0, !PT ;  /* 0x0000001c78787812 */ /* 0x001fc800078ec0ff */
[----:B------:R-:W-:Y:S02]  /*139b0*/  LEA.HI R44, R120, 0x20, RZ, 0x1e ;  /* 0x00000020782c7811 */ /* 0x000fe400078ff0ff */
[----:B-1----:R-:W-:-:S03]  /*139c0*/  FMNMX R123, R9, R117, !PT ;  /* 0x00000075097b7209 */ /* 0x002fc60007800000 */
[----:B------:R-:W-:Y:S02]  /*139d0*/  LDS R9, [R44.X16+0x40000] ;  /* 0x040000002c097984 */ /* 0x000fe4000000c800 */
[----:B------:R-:W-:-:S04]  /*139e0*/  FADD R21, R79, -R123 ;  /* 0x8000007b4f157221 */ /* 0x000fc80000000000 */
[----:B------:R-:W-:Y:S02]  /*139f0*/  FMUL R21, R21, 1.4426950216293334961 ;  /* 0x3fb8aa3b15157820 */ /* 0x000fe40000400000 */
[----:B---3--:R-:W-:Y:S02]  /*13a00*/  FADD R12, R37, R12 ;  /* 0x0000000c250c7221 */ /* 0x008fe40000000000 */
[----:B------:R-:W-:Y:S01]  /*13a10*/  FADD R37, R65, -R123 ;  /* 0x8000007b41257221 */ /* 0x000fe20000000000 */
[----:B------:R-:W-:-:S03]  /*13a20*/  FMNMX R120, R15, R118, !PT ;  /* 0x000000760f787209 */ /* 0x000fc60007800000 */
[----:B------:R-:W-:Y:S01]  /*13a30*/  FMUL R15, R37, 1.4426950216293334961 ;  /* 0x3fb8aa3b250f7820 */ /* 0x000fe20000400000 */
[----:B------:R0:W1:Y:S01]  /*13a40*/  MUFU.EX2 R90, R21 ;  /* 0x00000015005a7308 */ /* 0x0000620000000800 */
[----:B------:R-:W3:Y:S01]  /*13a50*/  S2R R99, SR_TID.X ;  /* 0x0000000000637919 */ /* 0x000ee20000002100 */
[----:B------:R-:W-:-:S06]  /*13a60*/  FMNMX R122, R18, R119, !PT ;  /* 0x00000077127a7209 */ /* 0x000fcc0007800000 */
[----:B------:R4:W1:Y:S01]  /*13a70*/  MUFU.EX2 R89, R15 ;  /* 0x0000000f00597308 */ /* 0x0008620000000800 */
[----:B0-----:R-:W-:-:S04]  /*13a80*/  FADD R21, R77, -R120 ;  /* 0x800000784d157221 */ /* 0x001fc80000000000 */
[----:B------:R-:W-:Y:S01]  /*13a90*/  FMUL R18, R21, 1.4426950216293334961 ;  /* 0x3fb8aa3b15127820 */ /* 0x000fe20000400000 */
[----:B----4-:R-:W0:Y:S01]  /*13aa0*/  SHFL.BFLY PT, R15, R12, 0x1, 0x1f ;  /* 0x0c201f000c0f7f89 */ /* 0x010e2200000e0000 */
[----:B------:R-:W-:Y:S02]  /*13ab0*/  FADD R21, R81, -R120 ;  /* 0x8000007851157221 */ /* 0x000fe40000000000 */
[----:B------:R4:W0:Y:S02]  /*13ac0*/  MUFU.EX2 R92, R18 ;  /* 0x00000012005c7308 */ /* 0x0008240000000800 */
[----:B----4-:R-:W-:-:S06]  /*13ad0*/  FMUL R18, R21, 1.4426950216293334961 ;  /* 0x3fb8aa3b15127820 */ /* 0x010fcc0000400000 */
[----:B------:R4:W0:Y:S01]  /*13ae0*/  MUFU.EX2 R91, R18 ;  /* 0x00000012005b7308 */ /* 0x0008220000000800 */
[--C-:B------:R-:W-:Y:S01]  /*13af0*/  FADD R21, R76, -R122.reuse ;  /* 0x8000007a4c157221 */ /* 0x100fe20000000000 */
[----:B------:R0:W-:Y:S01]  /*13b00*/  STL [R1+0xe08], R88 ;  /* 0x000e085801007387 */ /* 0x0001e20000100800 */
[----:B------:R-:W-:Y:S02]  /*13b10*/  LOP3.LUT R98, R98, 0x1c, RZ, 0xc0, !PT ;  /* 0x0000001c62627812 */ /* 0x000fe400078ec0ff */
[----:B------:R-:W-:Y:S01]  /*13b20*/  FMUL R21, R21, 1.4426950216293334961 ;  /* 0x3fb8aa3b15157820 */ /* 0x000fe20000400000 */
[----:B------:R0:W-:Y:S01]  /*13b30*/  STL [R1+0xe04], R87 ;  /* 0x000e045701007387 */ /* 0x0001e20000100800 */
[----:B----4-:R-:W-:-:S03]  /*13b40*/  FADD R18, R78, -R122 ;  /* 0x8000007a4e127221 */ /* 0x010fc60000000000 */
[----:B------:R-:W-:Y:S01]  /*13b50*/  STL [R1+0x470], R123 ;  /* 0x0004707b01007387 */ /* 0x000fe20000100800 */
[----:B---3--:R-:W-:-:S03]  /*13b60*/  LOP3.LUT R97, R99, 0x1c, RZ, 0xc0, !PT ;  /* 0x0000001c63617812 */ /* 0x008fc600078ec0ff */
[----:B------:R-:W-:Y:S01]  /*13b70*/  STL [R1+0x46c], R120 ;  /* 0x00046c7801007387 */ /* 0x000fe20000100800 */
[----:B------:R3:W-:Y:S01]  /*13b80*/  MUFU.EX2 R94, R21 ;  /* 0x00000015005e7308 */ /* 0x0007e20000000800 */
[----:B0-----:R-:W-:Y:S02]  /*13b90*/  FADD R96, R12, R15 ;  /* 0x0000000f0c607221 */ /* 0x001fe40000000000 */
[----:B------:R-:W-:Y:S01]  /*13ba0*/  STL [R1+0x468], R122 ;  /* 0x0004687a01007387 */ /* 0x000fe20000100800 */
[----:B------:R-:W-:Y:S02]  /*13bb0*/  LEA.HI R12, R106, 0xa0, RZ, 0x1e ;  /* 0x000000a06a0c7811 */ /* 0x000fe400078ff0ff */
[----:B---3--:R-:W-:Y:S02]  /*13bc0*/  LEA.HI R21, R98, 0x98, RZ, 0x1e ;  /* 0x0000009862157811 */ /* 0x008fe400078ff0ff */
[----:B--2---:R-:W-:Y:S01]  /*13bd0*/  FMNMX R100, R9, R42, !PT ;  /* 0x0000002a09647209 */ /* 0x004fe20007800000 */
[----:B------:R-:W-:-:S02]  /*13be0*/  FMUL R9, R18, 1.4426950216293334961 ;  /* 0x3fb8aa3b12097820 */ /* 0x000fc40000400000 */
[----:B------:R-:W-:Y:S02]  /*13bf0*/  LDS R49, [R21.X16+0x40000] ;  /* 0x0400000015317984 */ /* 0x000fe4000000c800 */
[----:B------:R-:W-:Y:S02]  /*13c00*/  FADD R99, R6, -R100 ;  /* 0x8000006406637221 */ /* 0x000fe40000000000 */
[----:B------:R-:W-:Y:S01]  /*13c10*/  STL [R1+0x47c], R100 ;  /* 0x00047c6401007387 */ /* 0x000fe20000100800 */
[----:B------:R0:W2:Y:S01]  /*13c20*/  MUFU.EX2 R93, R9 ;  /* 0x00000009005d7308 */ /* 0x0000a20000000800 */
[C---:B------:R-:W-:Y:S02]  /*13c30*/  LEA.HI R6, R106.reuse, 0xb0, RZ, 0x1e ;  /* 0x000000b06a067811 */ /* 0x040fe400078ff0ff */
[----:B-1----:R-:W-:Y:S04]  /*13c40*/  STL [R1+0xe10], R90 ;  /* 0x000e105a01007387 */ /* 0x002fe80000100800 */
[----:B------:R-:W-:Y:S01]  /*13c50*/  STL [R1+0xe0c], R89 ;  /* 0x000e0c5901007387 */ /* 0x000fe20000100800 */
[----:B0-----:R-:W-:-:S03]  /*13c60*/  LEA.HI R9, R106, 0xa8, RZ, 0x1e ;  /* 0x000000a86a097811 */ /* 0x001fc600078ff0ff */
[----:B------:R-:W-:Y:S01]  /*13c70*/  STL [R1+0xe18], R92 ;  /* 0x000e185c01007387 */ /* 0x000fe20000100800 */
[----:B------:R-:W-:-:S03]  /*13c80*/  LEA.HI R106, R102, 0xd0, RZ, 0x1e ;  /* 0x000000d0666a7811 */ /* 0x000fc600078ff0ff */
[----:B------:R-:W-:Y:S04]  /*13c90*/  STL [R1+0xe14], R91 ;  /* 0x000e145b01007387 */ /* 0x000fe80000100800 */
[----:B------:R-:W3:Y:S04]  /*13ca0*/  LDL R88, [R1+0x14] ;  /* 0x0000140001587983 */ /* 0x000ee80000100800 */
[----:B------:R-:W4:Y:S04]  /*13cb0*/  LDL R87, [R1+0x18] ;  /* 0x0000180001577983 */ /* 0x000f280000100800 */
[----:B------:R-:W-:Y:S04]  /*13cc0*/  LDS R21, [R106.X16+0x40000] ;  /* 0x040000006a157984 */ /* 0x000fe8000000c800 */
[----:B------:R0:W-:Y:S01]  /*13cd0*/  STL [R1+0xe1c], R106 ;  /* 0x000e1c6a01007387 */ /* 0x0001e20000100800 */
[----:B------:R-:W-:-:S02]  /*13ce0*/  LEA.HI R45, R97, 0x28, RZ, 0x1e ;  /* 0x00000028612d7811 */ /* 0x000fc400078ff0ff */
[C---:B------:R-:W-:Y:S01]  /*13cf0*/  LEA.HI R44, R97.reuse, 0x30, RZ, 0x1e ;  /* 0x00000030612c7811 */ /* 0x040fe200078ff0ff */
[----:B------:R-:W-:Y:S01]  /*13d00*/  FADD R86, R92, R91 ;  /* 0x0000005b5c567221 */ /* 0x000fe20000000000 */
[----:B------:R-:W-:Y:S01]  /*13d10*/  LEA.HI R42, R97, 0x38, RZ, 0x1e ;  /* 0x00000038612a7811 */ /* 0x000fe200078ff0ff */
[----:B------:R-:W-:Y:S01]  /*13d20*/  FADD R84, R90, R89 ;  /* 0x000000595a547221 */ /* 0x000fe20000000000 */
[----:B------:R-:W3:Y:S04]  /*13d30*/  LDS R97, [R45.X16+0x40000] ;  /* 0x040000002d617984 */ /* 0x000ee8000000c800 */
[----:B0-----:R-:W2:Y:S04]  /*13d40*/  LDL.LU R106, [R1+0x1c] ;  /* 0x00001c00016a7983 */ /* 0x001ea80000300800 */
[----:B------:R0:W4:Y:S04]  /*13d50*/  LDS R85, [R44.X16+0x40000] ;  /* 0x040000002c557984 */ /* 0x000128000000c800 */
[----:B------:R1:W2:Y:S01]  /*13d60*/  LDS R83, [R42.X16+0x40000] ;  /* 0x040000002a537984 */ /* 0x0002a2000000c800 */
[----:B------:R-:W-:-:S03]  /*13d70*/  FADD R75, R75, -R100 ;  /* 0x800000644b4b7221 */ /* 0x000fc60000000000 */
[----:B------:R-:W0:Y:S01]  /*13d80*/  S2R R95, SR_TID.X ;  /* 0x00000000005f7919 */ /* 0x000e220000002100 */
[----:B------:R-:W-:Y:S02]  /*13d90*/  LOP3.LUT R113, R39, 0x1c, RZ, 0xc0, !PT ;  /* 0x0000001c27717812 */ /* 0x000fe400078ec0ff */
[----:B------:R-:W-:Y:S01]  /*13da0*/  LEA.HI R37, R98, 0x90, RZ, 0x1e ;  /* 0x0000009062257811 */ /* 0x000fe200078ff0ff */
[----:B------:R-:W-:Y:S01]  /*13db0*/  LDS R47, [R12.X16+0x40000] ;  /* 0x040000000c2f7984 */ /* 0x000fe2000000c800 */
[----:B------:R-:W-:-:S03]  /*13dc0*/  LEA.HI R15, R102, 0xe0, RZ, 0x1e ;  /* 0x000000e0660f7811 */ /* 0x000fc600078ff0ff */
[----:B------:R-:W-:Y:S01]  /*13dd0*/  LDS R50, [R37.X16+0x40000] ;  /* 0x0400000025327984 */ /* 0x000fe2000000c800 */
[----:B0-----:R-:W-:-:S03]  /*13de0*/  LOP3.LUT R115, R95, 0x1c, RZ, 0xc0, !PT ;  /* 0x0000001c5f737812 */ /* 0x001fc600078ec0ff */
[----:B------:R-:W-:Y:S01]  /*13df0*/  LDS R15, [R15.X16+0x40000] ;  /* 0x040000000f0f7984 */ /* 0x000fe2000000c800 */
[C---:B------:R-:W-:Y:S02]  /*13e00*/  LEA.HI R44, R115.reuse, 0x48, RZ, 0x1e ;  /* 0x00000048732c7811 */ /* 0x040fe400078ff0ff */
[C---:B------:R-:W-:Y:S02]  /*13e10*/  LEA.HI R45, R115.reuse, 0x40, RZ, 0x1e ;  /* 0x00000040732d7811 */ /* 0x040fe400078ff0ff */
[----:B-1----:R-:W-:Y:S01]  /*13e20*/  LEA.HI R42, R115, 0x50, RZ, 0x1e ;  /* 0x00000050732a7811 */ /* 0x002fe200078ff0ff */
[----:B------:R0:W-:Y:S01]  /*13e30*/  LDS R81, [R44.X16+0x40000] ;  /* 0x040000002c517984 */ /* 0x0001e2000000c800 */
[----:B------:R-:W-:-:S03]  /*13e40*/  LOP3.LUT R95, R95, 0x1c, RZ, 0xc0, !PT ;  /* 0x0000001c5f5f7812 */ /* 0x000fc600078ec0ff */
[----:B------:R1:W-:Y:S01]  /*13e50*/  LDS R82, [R45.X16+0x40000] ;  /* 0x040000002d527984 */ /* 0x0003e2000000c800 */
[----:B0-----:R-:W-:-:S03]  /*13e60*/  LEA.HI R44, R115, 0x60, RZ, 0x1e ;  /* 0x00000060732c7811 */ /* 0x001fc600078ff0ff */
[----:B------:R0:W-:Y:S01]  /*13e70*/  LDS R80, [R42.X16+0x40000] ;  /* 0x040000002a507984 */ /* 0x0001e2000000c800 */
[----:B-1----:R-:W-:-:S03]  /*13e80*/  LEA.HI R45, R115, 0x58, RZ, 0x1e ;  /* 0x00000058732d7811 */ /* 0x002fc600078ff0ff */
[----:B------:R1:W-:Y:S01]  /*13e90*/  LDS R78, [R44.X16+0x40000] ;  /* 0x040000002c4e7984 */ /* 0x0003e2000000c800 */
[----:B0-----:R-:W-:-:S03]  /*13ea0*/  LEA.HI R42, R115, 0x68, RZ, 0x1e ;  /* 0x00000068732a7811 */ /* 0x001fc600078ff0ff */
[----:B------:R0:W-:Y:S01]  /*13eb0*/  LDS R79, [R45.X16+0x40000] ;  /* 0x040000002d4f7984 */ /* 0x0001e2000000c800 */
[----:B-1----:R-:W-:-:S03]  /*13ec0*/  LEA.HI R44, R95, 0x78, RZ, 0x1e ;  /* 0x000000785f2c7811 */ /* 0x002fc600078ff0ff */
[----:B------:R1:W-:Y:S04]  /*13ed0*/  LDS R77, [R42.X16+0x40000] ;  /* 0x040000002a4d7984 */ /* 0x0003e8000000c800 */
[----:B------:R-:W-:Y:S01]  /*13ee0*/  LDS R67, [R44.X16+0x40000] ;  /* 0x040000002c437984 */ /* 0x000fe2000000c800 */
[C---:B0-----:R-:W-:Y:S02]  /*13ef0*/  LEA.HI R45, R95.reuse, 0x70, RZ, 0x1e ;  /* 0x000000705f2d7811 */ /* 0x041fe400078ff0ff */
[----:B-1----:R-:W-:Y:S01]  /*13f00*/  LEA.HI R42, R95, 0x80, RZ, 0x1e ;  /* 0x000000805f2a7811 */ /* 0x002fe200078ff0ff */
[----:B------:R0:W-:Y:S01]  /*13f10*/  LDS R44, [R6.X16+0x40000] ;  /* 0x04000000062c7984 */ /* 0x0001e2000000c800 */
[----:B------:R-:W-:-:S03]  /*13f20*/  LOP3.LUT R115, R39, 0x1c, RZ, 0xc0, !PT ;  /* 0x0000001c27737812 */ /* 0x000fc600078ec0ff */
[----:B------:R-:W-:Y:S01]  /*13f30*/  LDS R76, [R45.X16+0x40000] ;  /* 0x040000002d4c7984 */ /* 0x000fe2000000c800 */
[----:B0-----:R-:W-:-:S03]  /*13f40*/  LEA.HI R6, R113, 0xc0, RZ, 0x1e ;  /* 0x000000c071067811 */ /* 0x001fc600078ff0ff */
[----:B------:R-:W-:Y:S01]  /*13f50*/  LDS R65, [R42.X16+0x40000] ;  /* 0x040000002a417984 */ /* 0x000fe2000000c800 */
[----:B---3--:R-:W-:-:S03]  /*13f60*/  FMNMX R88, R97, R88, !PT ;  /* 0x0000005861587209 */ /* 0x008fc60007800000 */
[----:B------:R-:W-:Y:S01]  /*13f70*/  LDS R45, [R9.X16+0x40000] ;  /* 0x04000000092d7984 */ /* 0x000fe2000000c800 */
[----:B----4-:R-:W-:-:S03]  /*13f80*/  FMNMX R87, R85, R87, !PT ;  /* 0x0000005755577209 */ /* 0x010fc60007800000 */
[----:B------:R-:W-:Y:S04]  /*13f90*/  STL [R1+0x478], R88 ;  /* 0x0004785801007387 */ /* 0x000fe80000100800 */
[----:B------:R0:W-:Y:S01]  /*13fa0*/  STL [R1+0x464], R87 ;  /* 0x0004645701007387 */ /* 0x0001e20000100800 */
[--C-:B------:R-:W-:Y:S02]  /*13fb0*/  FADD R100, R70, -R87.reuse ;  /* 0x8000005746647221 */ /* 0x100fe40000000000 */
[----:B------:R-:W-:Y:S01]  /*13fc0*/  FADD R73, R73, -R87 ;  /* 0x8000005749497221 */ /* 0x000fe20000000000 */
[----:B------:R-:W3:Y:S04]  /*13fd0*/  LDL R109, [R1+0x724] ;  /* 0x00072400016d7983 */ /* 0x000ee80000100800 */
[----:B------:R-:W4:Y:S04]  /*13fe0*/  LDL R125, [R1+0x720] ;  /* 0x00072000017d7983 */ /* 0x000f280000100800 */
[----:B0-----:R-:W3:Y:S01]  /*13ff0*/  LDL R87, [R1+0x728] ;  /* 0x0007280001577983 */ /* 0x001ee20000100800 */
[----:B--2---:R-:W-:-:S03]  /*14000*/  FMNMX R92, R83, R106, !PT ;  /* 0x0000006a535c7209 */ /* 0x004fc60007800000 */
[----:B------:R-:W2:Y:S04]  /*14010*/  LDL.LU R91, [R1+0x98] ;  /* 0x00009800015b7983 */ /* 0x000ea80000300800 */
[----:B------:R-:W-:Y:S04]  /*14020*/  STL [R1+0x460], R92 ;  /* 0x0004605c01007387 */ /* 0x000fe80000100800 */
[----:B------:R-:W3:Y:S01]  /*14030*/  LDL.LU R89, [R1+0xd0] ;  /* 0x0000d00001597983 */ /* 0x000ee20000300800 */
[----:B------:R-:W-:Y:S02]  /*14040*/  LEA.HI R42, R98, 0x88, RZ, 0x1e ;  /* 0x00000088622a7811 */ /* 0x000fe400078ff0ff */
[----:B------:R-:W-:Y:S01]  /*14050*/  LEA.HI R12, R113, 0xb8, RZ, 0x1e ;  /* 0x000000b8710c7811 */ /* 0x000fe200078ff0ff */
[----:B------:R0:W-:Y:S01]  /*14060*/  LDS R39, [R6.X16+0x40000] ;  /* 0x0400000006277984 */ /* 0x0001e2000000c800 */
[----:B------:R-:W-:-:S03]  /*14070*/  LEA.HI R9, R115, 0xc8, RZ, 0x1e ;  /* 0x000000c873097811 */ /* 0x000fc600078ff0ff */
[----:B------:R-:W-:Y:S01]  /*14080*/  LDS R51, [R42.X16+0x40000] ;  /* 0x040000002a337984 */ /* 0x000fe2000000c800 */
[----:B0-----:R-:W-:-:S03]  /*14090*/  LEA.HI R6, R115, 0xd8, RZ, 0x1e ;  /* 0x000000d873067811 */ /* 0x001fc600078ff0ff */
[----:B------:R0:W-:Y:S04]  /*140a0*/  LDS R42, [R12.X16+0x40000] ;  /* 0x040000000c2a7984 */ /* 0x0001e8000000c800 */
[----:B------:R1:W-:Y:S04]  /*140b0*/  LDS R37, [R9.X16+0x40000] ;  /* 0x0400000009257984 */ /* 0x0003e8000000c800 */
[----:B------:R1:W-:Y:S01]  /*140c0*/  LDS R18, [R6.X16+0x40000] ;  /* 0x0400000006127984 */ /* 0x0003e2000000c800 */
[C---:B0-----:R-:W-:Y:S02]  /*140d0*/  LEA.HI R12, R102.reuse, 0xe8, RZ, 0x1e ;  /* 0x000000e8660c7811 */ /* 0x041fe400078ff0ff */
[----:B-1----:R-:W-:-:S04]  /*140e0*/  LEA.HI R9, R102, 0xf0, RZ, 0x1e ;  /* 0x000000f066097811 */ /* 0x002fc800078ff0ff */
[----:B------:R-:W-:Y:S01]  /*140f0*/  LDS R12, [R12.X16+0x40000] ;  /* 0x040000000c0c7984 */ /* 0x000fe2000000c800 */
[----:B------:R-:W-:-:S03]  /*14100*/  LEA.HI R6, R102, 0xf8, RZ, 0x1e ;  /* 0x000000f866067811 */ /* 0x000fc600078ff0ff */
[----:B------:R-:W-:Y:S04]  /*14110*/  LDS R9, [R9.X16+0x40000] ;  /* 0x0400000009097984 */ /* 0x000fe8000000c800 */
[----:B------:R-:W-:Y:S04]  /*14120*/  LDS R6, [R6.X16+0x40000] ;  /* 0x0400000006067984 */ /* 0x000fe8000000c800 */
[----:B------:R-:W-:Y:S06]  /*14130*/  BAR.SYNC.DEFER_BLOCKING 0x0 ;  /* 0x0000000000007b1d */ /* 0x000fec0000010000 */
[----:B------:R-:W0:Y:S04]  /*14140*/  SHFL.BFLY PT, R98, R84, 0x2, 0x1f ;  /* 0x0c401f0054627f89 */ /* 0x000e2800000e0000 */
[----:B------:R-:W1:Y:S04]  /*14150*/  SHFL.BFLY PT, R95, R86, 0x2, 0x1f ;  /* 0x0c401f00565f7f89 */ /* 0x000e6800000e0000 */
[----:B------:R1:W-:Y:S01]  /*14160*/  @P6 STS [R114+0x40000], R96 ;  /* 0x0400006072006388 */ /* 0x0003e20000000800 */
[----:B0-----:R-:W-:-:S02]  /*14170*/  FADD R84, R84, R98 ;  /* 0x0000006254547221 */ /* 0x001fc40000000000 */
[----:B------:R-:W-:Y:S02]  /*14180*/  FMUL R98, R75, 1.4426950216293334961 ;  /* 0x3fb8aa3b4b627820 */ /* 0x000fe40000400000 */
[----:B-1----:R-:W-:Y:S02]  /*14190*/  FMUL R96, R99, 1.4426950216293334961 ;  /* 0x3fb8aa3b63607820 */ /* 0x002fe40000400000 */
[----:B------:R-:W-:Y:S02]  /*141a0*/  FADD R75, R86, R95 ;  /* 0x0000005f564b7221 */ /* 0x000fe40000000000 */
[----:B------:R-:W-:Y:S01]  /*141b0*/  MUFU.EX2 R95, R98 ;  /* 0x00000062005f7308 */ /* 0x000fe20000000800 */
[----:B------:R-:W-:-:S07]  /*141c0*/  FADD R72, R72, -R88 ;  /* 0x8000005848487221 */ /* 0x000fce0000000000 */
[----:B------:R-:W0:Y:S01]  /*141d0*/  MUFU.EX2 R96, R96 ;  /* 0x0000006000607308 */ /* 0x000e220000000800 */
[----:B------:R-:W-:Y:S02]  /*141e0*/  FMUL R85, R72, 1.4426950216293334961 ;  /* 0x3fb8aa3b48557820 */ /* 0x000fe40000400000 */
[----:B------:R-:W-:Y:S01]  /*141f0*/  FADD R74, R74, -R88 ;  /* 0x800000584a4a7221 */ /* 0x000fe20000000000 */
[----:B------:R-:W1:Y:S01]  /*14200*/  SHFL.BFLY PT, R99, R84, 0x1, 0x1f ;  /* 0x0c201f0054637f89 */ /* 0x000e6200000e0000 */
[----:B------:R-:W-:Y:S02]  /*14210*/  FADD R86, R94, R93 ;  /* 0x0000005d5e567221 */ /* 0x000fe40000000000 */
[----:B------:R-:W-:Y:S01]  /*14220*/  FMUL R70, R74, 1.4426950216293334961 ;  /* 0x3fb8aa3b4a467820 */ /* 0x000fe20000400000 */
[----:B------:R-:W1:Y:S01]  /*14230*/  SHFL.BFLY PT, R72, R75, 0x1, 0x1f ;  /* 0x0c201f004b487f89 */ /* 0x000e6200000e0000 */
[----:B------:R0:W-:Y:S03]  /*14240*/  MUFU.EX2 R98, R85 ;  /* 0x0000005500627308 */ /* 0x0001e60000000800 */
[----:B------:R-:W1:Y:S01]  /*14250*/  SHFL.BFLY PT, R74, R86, 0x2, 0x1f ;  /* 0x0c401f00564a7f89 */ /* 0x000e6200000e0000 */
[----:B0-----:R-:W-:-:S04]  /*14260*/  FADD R85, R96, R95 ;  /* 0x0000005f60557221 */ /* 0x001fc80000000000 */
[----:B------:R0:W1:Y:S02]  /*14270*/  MUFU.EX2 R97, R70 ;  /* 0x0000004600617308 */ /* 0x0000640000000800 */
[----:B0-----:R-:W0:Y:S01]  /*14280*/  SHFL.BFLY PT, R70, R85, 0x2, 0x1f ;  /* 0x0c401f0055467f89 */ /* 0x001e2200000e0000 */
[----:B------:R-:W-:Y:S02]  /*14290*/  FMUL R73, R73, 1.4426950216293334961 ;  /* 0x3fb8aa3b49497820 */ /* 0x000fe40000400000 */
[----:B-1----:R-:W-:Y:S02]  /*142a0*/  FADD R84, R84, R99 ;  /* 0x0000006354547221 */ /* 0x002fe40000000000 */
[----:B------:R-:W-:Y:S01]  /*142b0*/  FADD R72, R75, R72 ;  /* 0x000000484b487221 */ /* 0x000fe20000000000 */
[----:B------:R1:W-:Y:S02]  /*142c0*/  MUFU.EX2 R99, R73 ;  /* 0x0000004900637308 */ /* 0x0003e40000000800 */
[----:B------:R-:W-:Y:S04]  /*142d0*/  @P6 STS [R103+0x40000], R84 ;  /* 0x0400005467006388 */ /* 0x000fe80000000800 */
[----:B------:R0:W-:Y:S01]  /*142e0*/  @P6 STS [R101+0x40000], R72 ;  /* 0x0400004865006388 */ /* 0x0001e20000000800 */
[----:B-1----:R-:W-:-:S02]  /*142f0*/  FADD R73, R98, R97 ;  /* 0x0000006162497221 */ /* 0x002fc40000000000 */
[----:B0-----:R-:W-:Y:S02]  /*14300*/  FADD R72, R68, -R92 ;  /* 0x8000005c44487221 */ /* 0x001fe40000000000 */
[----:B------:R-:W-:Y:S02]  /*14310*/  FADD R68, R86, R74 ;  /* 0x0000004a56447221 */ /* 0x000fe40000000000 */
[----:B------:R-:W-:Y:S01]  /*14320*/  FADD R70, R85, R70 ;  /* 0x0000004655467221 */ /* 0x000fe20000000000 */
[----:B------:R-:W0:Y:S04]  /*14330*/  SHFL.BFLY PT, R74, R73, 0x2, 0x1f ;  /* 0x0c401f00494a7f89 */ /* 0x000e2800000e0000 */
[----:B------:R-:W1:Y:S04]  /*14340*/  SHFL.BFLY PT, R83, R68, 0x1, 0x1f ;  /* 0x0c201f0044537f89 */ /* 0x000e6800000e0000 */
[----:B------:R-:W1:Y:S04]  /*14350*/  SHFL.BFLY PT, R75, R70, 0x1, 0x1f ;  /* 0x0c201f00464b7f89 */ /* 0x000e6800000e0000 */
[----:B------:R-:W4:Y:S04]  /*14360*/  LDL R86, [R1+0x72c] ;  /* 0x00072c0001567983 */ /* 0x000f280000100800 */
[----:B------:R-:W4:Y:S01]  /*14370*/  LDL.LU R85, [R1+0xd4] ;  /* 0x0000d40001557983 */ /* 0x000f220000300800 */
[----:B0-----:R-:W-:-:S02]  /*14380*/  FADD R73, R73, R74 ;  /* 0x0000004a49497221 */ /* 0x001fc40000000000 */
[----:B-1----:R-:W-:Y:S02]  /*14390*/  FADD R68, R68, R83 ;  /* 0x0000005344447221 */ /* 0x002fe40000000000 */
[----:B------:R-:W-:Y:S02]  /*143a0*/  FADD R70, R70, R75 ;  /* 0x0000004b46467221 */ /* 0x000fe40000000000 */
[----:B------:R-:W0:Y:S01]  /*143b0*/  SHFL.BFLY PT, R75, R73, 0x1, 0x1f ;  /* 0x0c201f00494b7f89 */ /* 0x000e2200000e0000 */
[----:B--2---:R-:W-:Y:S02]  /*143c0*/  FMNMX R90, R82, R91, !PT ;  /* 0x0000005b525a7209 */ /* 0x004fe40007800000 */
[----:B---3--:R-:W-:-:S03]  /*143d0*/  FMNMX R88, R81, R89, !PT ;  /* 0x0000005951587209 */ /* 0x008fc60007800000 */
[----:B------:R-:W-:Y:S04]  /*143e0*/  STL [R1+0x45c], R90 ;  /* 0x00045c5a01007387 */ /* 0x000fe80000100800 */
[----:B------:R-:W-:Y:S04]  /*143f0*/  STL [R1+0x458], R88 ;  /* 0x0004585801007387 */ /* 0x000fe80000100800 */
[----:B------:R-:W2:Y:S01]  /*14400*/  LDL.LU R83, [R1+0xd8] ;  /* 0x0000d80001537983 */ /* 0x000ea20000300800 */
[--C-:B------:R-:W-:Y:S02]  /*14410*/  FADD R63, R63, -R90.reuse ;  /* 0x8000005a3f3f7221 */ /* 0x100fe40000000000 */
[----:B------:R-:W-:-:S02]  /*14420*/  FADD R69, R69, -R90 ;  /* 0x8000005a45457221 */ /* 0x000fc40000000000 */
[----:B------:R-:W-:-:S04]  /*14430*/  FMUL R63, R63, 1.4426950216293334961 ;  /* 0x3fb8aa3b3f3f7820 */ /* 0x000fc80000400000 */
[----:B------:R1:W-:Y:S02]  /*14440*/  MUFU.EX2 R113, R63 ;  /* 0x0000003f00717308 */ /* 0x0003e40000000800 */
[----:B-1----:R-:W-:-:S06]  /*14450*/  FMUL R63, R69, 1.4426950216293334961 ;  /* 0x3fb8aa3b453f7820 */ /* 0x002fcc0000400000 */
[----:B------:R0:W-:Y:S02]  /*14460*/  MUFU.EX2 R103, R63 ;  /* 0x0000003f00677308 */ /* 0x0001e40000000800 */
[----:B0-----:R-:W-:Y:S02]  /*14470*/  FADD R63, R73, R75 ;  /* 0x0000004b493f7221 */ /* 0x001fe40000000000 */
[----:B------:R-:W3:Y:S01]  /*14480*/  LDL.LU R75, [R1+0x2b8] ;  /* 0x0002b800014b7983 */ /* 0x000ee20000300800 */
[----:B------:R-:W-:-:S06]  /*14490*/  FMUL R100, R100, 1.4426950216293334961 ;  /* 0x3fb8aa3b64647820 */ /* 0x000fcc0000400000 */
[----:B------:R-:W0:Y:S01]  /*144a0*/  MUFU.EX2 R100, R100 ;  /* 0x0000006400647308 */ /* 0x000e220000000800 */
[----:B------:R-:W-:Y:S02]  /*144b0*/  FMUL R72, R72, 1.4426950216293334961 ;  /* 0x3fb8aa3b48487820 */ /* 0x000fe40000400000 */
[----:B------:R-:W-:-:S05]  /*144c0*/  FADD R84, R71, -R92 ;  /* 0x8000005c47547221 */ /* 0x000fca0000000000 */
[----:B------:R1:W-:Y:S01]  /*144d0*/  MUFU.EX2 R102, R72 ;  /* 0x0000004800667308 */ /* 0x0003e20000000800 */
[----:B0-----:R-:W-:-:S05]  /*144e0*/  FADD R71, R100, R99 ;  /* 0x0000006364477221 */ /* 0x001fca0000000000 */
[----:B-1----:R-:W0:Y:S01]  /*144f0*/  SHFL.BFLY PT, R72, R71, 0x2, 0x1f ;  /* 0x0c401f0047487f89 */ /* 0x002e2200000e0000 */
[----:B------:R-:W-:-:S04]  /*14500*/  FMUL R84, R84, 1.4426950216293334961 ;  /* 0x3fb8aa3b54547820 */ /* 0x000fc80000400000 */
[----:B------:R-:W1:Y:S01]  /*14510*/  MUFU.EX2 R101, R84 ;  /* 0x0000005400657308 */ /* 0x000e620000000800 */
[----:B0-----:R-:W-:Y:S02]  /*14520*/  FADD R71, R71, R72 ;  /* 0x0000004847477221 */ /* 0x001fe40000000000 */
[----:B-1----:R-:W-:-:S05]  /*14530*/  FADD R72, R102, R101 ;  /* 0x0000006566487221 */ /* 0x002fca0000000000 */
[----:B------:R-:W0:Y:S04]  /*14540*/  SHFL.BFLY PT, R74, R72, 0x2, 0x1f ;  /* 0x0c401f00484a7f89 */ /* 0x000e2800000e0000 */
[----:B------:R-:W1:Y:S01]  /*14550*/  SHFL.BFLY PT, R82, R71, 0x1, 0x1f ;  /* 0x0c201f0047527f89 */ /* 0x000e6200000e0000 */
[----:B0-----:R-:W-:-:S05]  /*14560*/  FADD R69, R72, R74 ;  /* 0x0000004a48457221 */ /* 0x001fca0000000000 */
[----:B------:R-:W0:Y:S01]  /*14570*/  SHFL.BFLY PT, R72, R69, 0x1, 0x1f ;  /* 0x0c201f0045487f89 */ /* 0x000e2200000e0000 */
[----:B-1----:R-:W-:Y:S01]  /*14580*/  FADD R71, R71, R82 ;  /* 0x0000005247477221 */ /* 0x002fe20000000000 */
[----:B----4-:R-:W-:-:S05]  /*14590*/  FMNMX R84, R80, R85, !PT ;  /* 0x0000005550547209 */ /* 0x010fca0007800000 */
[----:B------:R-:W-:Y:S04]  /*145a0*/  STL [R1+0x454], R84 ;  /* 0x0004545401007387 */ /* 0x000fe80000100800 */
[----:B------:R-:W4:Y:S01]  /*145b0*/  LDL.LU R73, [R1+0x2bc] ;  /* 0x0002bc0001497983 */ /* 0x000f220000300800 */
[----:B------:R-:W-:Y:S02]  /*145c0*/  FADD R64, R64, -R84 ;  /* 0x8000005440407221 */ /* 0x000fe40000000000 */
[----:B0-----:R-:W-:Y:S01]  /*145d0*/  FADD R69, R69, R72 ;  /* 0x0000004845457221 */ /* 0x001fe20000000000 */
[----:B------:R-:W-:Y:S01]  /*145e0*/  @P6 STS [R86+0x40000], R68 ;  /* 0x0400004456006388 */ /* 0x000fe20000000800 */
[----:B------:R-:W-:-:S03]  /*145f0*/  FMUL R64, R64, 1.4426950216293334961 ;  /* 0x3fb8aa3b40407820 */ /* 0x000fc60000400000 */
[----:B------:R-:W-:Y:S04]  /*14600*/  @P6 STS [R87+0x40000], R70 ;  /* 0x0400004657006388 */ /* 0x000fe80000000800 */
[----:B------:R-:W-:Y:S04]  /*14610*/  @P6 STS [R109+0x40000], R63 ;  /* 0x0400003f6d006388 */ /* 0x000fe80000000800 */
[----:B------:R-:W-:Y:S04]  /*14620*/  @P6 STS [R125+0x40000], R71 ;  /* 0x040000477d006388 */ /* 0x000fe80000000800 */
[----:B------:R0:W-:Y:S02]  /*14630*/  @P6 STS [R124+0x40000], R69 ;  /* 0x040000457c006388 */ /* 0x0001e40000000800 */
[----:B0-----:R0:W-:Y:S01]  /*14640*/  MUFU.EX2 R124, R64 ;  /* 0x00000040007c7308 */ /* 0x0011e20000000800 */
[----:B--2---:R-:W-:-:S05]  /*14650*/  FMNMX R79, R79, R83, !PT ;  /* 0x000000534f4f7209 */ /* 0x004fca0007800000 */
[----:B------:R-:W-:-:S04]  /*14660*/  FADD R60, R60, -R79 ;  /* 0x8000004f3c3c7221 */ /* 0x000fc80000000000 */
[----:B0-----:R-:W-:-:S04]  /*14670*/  FMUL R64, R60, 1.4426950216293334961 ;  /* 0x3fb8aa3b3c407820 */ /* 0x001fc80000400000 */
[----:B------:R-:W0:Y:S01]  /*14680*/  MUFU.EX2 R70, R64 ;  /* 0x0000004000467308 */ /* 0x000e220000000800 */
[----:B------:R-:W-:Y:S04]  /*14690*/  STL [R1+0x450], R79 ;  /* 0x0004504f01007387 */ /* 0x000fe80000100800 */
[----:B0-----:R-:W-:Y:S01]  /*146a0*/  STL [R1+0x1d4], R70 ;  /* 0x0001d44601007387 */ /* 0x001fe20000100800 */
[----:B---3--:R-:W-:-:S05]  /*146b0*/  FMNMX R74, R78, R75, !PT ;  /* 0x0000004b4e4a7209 */ /* 0x008fca0007800000 */
[----:B------:R-:W-:Y:S04]  /*146c0*/  STL [R1+0x44c], R74 ;  /* 0x00044c4a01007387 */ /* 0x000fe80000100800 */
[----:B------:R-:W2:Y:S01]  /*146d0*/  LDL.LU R71, [R1+0x484] ;  /* 0x0004840001477983 */ /* 0x000ea20000300800 */
[--C-:B------:R-:W-:Y:S02]  /*146e0*/  FADD R62, R62, -R88.reuse ;  /* 0x800000583e3e7221 */ /* 0x100fe40000000000 */
[----:B------:R-:W-:Y:S02]  /*146f0*/  FADD R66, R66, -R88 ;  /* 0x8000005842427221 */ /* 0x000fe40000000000 */
[----:B------:R-:W-:Y:S02]  /*14700*/  FMUL R62, R62, 1.4426950216293334961 ;  /* 0x3fb8aa3b3e3e7820 */ /* 0x000fe40000400000 */
[----:B------:R-:W-:-:S02]  /*14710*/  FMUL R66, R66, 1.4426950216293334961 ;  /* 0x3fb8aa3b42427820 */ /* 0x000fc40000400000 */
[----:B------:R0:W-:Y:S02]  /*14720*/  MUFU.EX2 R115, R62 ;  /* 0x0000003e00737308 */ /* 0x0001e40000000800 */
[----:B0-----:R-:W-:-:S06]  /*14730*/  FADD R62, R113, R103 ;  /* 0x00000067713e7221 */ /* 0x001fcc0000000000 */
[----:B------:R0:W1:Y:S02]  /*14740*/  MUFU.EX2 R114, R66 ;  /* 0x0000004200727308 */ /* 0x0000640000000800 */
[----:B0-----:R-:W0:Y:S01]  /*14750*/  SHFL.BFLY PT, R66, R62, 0x2, 0x1f ;  /* 0x0c401f003e427f89 */ /* 0x001e2200000e0000 */
[----:B-1----:R-:W-:Y:S02]  /*14760*/  FADD R63, R115, R114 ;  /* 0x00000072733f7221 */ /* 0x002fe40000000000 */
[----:B------:R-:W-:-:S03]  /*14770*/  FADD R61, R61, -R84 ;  /* 0x800000543d3d7221 */ /* 0x000fc60000000000 */
[----:B------:R-:W1:Y:S01]  /*14780*/  SHFL.BFLY PT, R68, R63, 0x2, 0x1f ;  /* 0x0c401f003f447f89 */ /* 0x000e6200000e0000 */
[----:B0-----:R-:W-:Y:S02]  /*14790*/  FADD R62, R62, R66 ;  /* 0x000000423e3e7221 */ /* 0x001fe40000000000 */
[----:B------:R-:W-:-:S03]  /*147a0*/  FMUL R66, R61, 1.4426950216293334961 ;  /* 0x3fb8aa3b3d427820 */ /* 0x000fc60000400000 */
[----:B------:R-:W0:Y:S01]  /*147b0*/  SHFL.BFLY PT, R61, R62, 0x1, 0x1f ;  /* 0x0c201f003e3d7f89 */ /* 0x000e2200000e0000 */
[----:B------:R-:W-:Y:S02]  /*147c0*/  FADD R58, R58, -R74 ;  /* 0x8000004a3a3a7221 */ /* 0x000fe40000000000 */
[----:B------:R-:W-:Y:S02]  /*147d0*/  FADD R60, R59, -R79 ;  /* 0x8000004f3b3c7221 */ /* 0x000fe40000000000 */
[----:B-1----:R-:W-:Y:S02]  /*147e0*/  FADD R63, R63, R68 ;  /* 0x000000443f3f7221 */ /* 0x002fe40000000000 */
[----:B------:R-:W-:Y:S02]  /*147f0*/  FMUL R58, R58, 1.4426950216293334961 ;  /* 0x3fb8aa3b3a3a7820 */ /* 0x000fe40000400000 */
[----:B------:R-:W-:Y:S01]  /*14800*/  FADD R57, R57, -R74 ;  /* 0x8000004a39397221 */ /* 0x000fe20000000000 */
[----:B------:R-:W1:Y:S01]  /*14810*/  SHFL.BFLY PT, R59, R63, 0x1, 0x1f ;  /* 0x0c201f003f3b7f89 */ /* 0x000e6200000e0000 */
[----:B------:R-:W-:-:S02]  /*14820*/  FMUL R60, R60, 1.4426950216293334961 ;  /* 0x3fb8aa3b3c3c7820 */ /* 0x000fc40000400000 */
[----:B------:R-:W-:Y:S02]  /*14830*/  FMUL R57, R57, 1.4426950216293334961 ;  /* 0x3fb8aa3b39397820 */ /* 0x000fe40000400000 */
[----:B------:R-:W3:Y:S01]  /*14840*/  MUFU.EX2 R80, R60 ;  /* 0x0000003c00507308 */ /* 0x000ee20000000800 */
[----:B0-----:R-:W-:-:S07]  /*14850*/  FADD R61, R62, R61 ;  /* 0x0000003d3e3d7221 */ /* 0x001fce0000000000 */
[----:B------:R0:W0:Y:S01]  /*14860*/  MUFU.EX2 R62, R58 ;  /* 0x0000003a003e7308 */ /* 0x0000220000000800 */
[----:B------:R0:W-:Y:S07]  /*14870*/  @P6 STS [R2+0x40000], R61 ;  /* 0x0400003d02006388 */ /* 0x0001ee0000000800 */
[----:B------:R0:W0:Y:S01]  /*14880*/  MUFU.EX2 R64, R57 ;  /* 0x0000003900407308 */ /* 0x0000220000000800 */
[----:B----4-:R-:W-:-:S05]  /*14890*/  FMNMX R72, R77, R73, !PT ;  /* 0x000000494d487209 */ /* 0x010fca0007800000 */
[----:B------:R-:W-:-:S04]  /*148a0*/  FADD R56, R56, -R72 ;  /* 0x8000004838387221 */ /* 0x000fc80000000000 */
[----:B0-----:R-:W-:-:S04]  /*148b0*/  FMUL R58, R56, 1.4426950216293334961 ;  /* 0x3fb8aa3b383a7820 */ /* 0x001fc80000400000 */
[----:B------:R-:W0:Y:S01]  /*148c0*/  MUFU.EX2 R2, R58 ;  /* 0x0000003a00027308 */ /* 0x000e220000000800 */
[----:B---3--:R-:W-:Y:S01]  /*148d0*/  STL [R1+0x1d0], R80 ;  /* 0x0001d05001007387 */ /* 0x008fe20000100800 */
[----:B------:R-:W-:-:S03]  /*148e0*/  FADD R57, R55, -R72 ;  /* 0x8000004837397221 */ /* 0x000fc60000000000 */
[----:B------:R-:W-:Y:S01]  /*148f0*/  STL [R1+0x448], R72 ;  /* 0x0004484801007387 */ /* 0x000fe20000100800 */
[----:B-1----:R-:W-:-:S03]  /*14900*/  FADD R59, R63, R59 ;  /* 0x0000003b3f3b7221 */ /* 0x002fc60000000000 */
[----:B------:R-:W-:Y:S01]  /*14910*/  STL [R1+0x1dc], R62 ;  /* 0x0001dc3e01007387 */ /* 0x000fe20000100800 */
[----:B------:R-:W-:-:S03]  /*14920*/  FMUL R57, R57, 1.4426950216293334961 ;  /* 0x3fb8aa3b39397820 */ /* 0x000fc60000400000 */
[----:B------:R-:W-:Y:S04]  /*14930*/  STL [R1+0x1d8], R64 ;  /* 0x0001d84001007387 */ /* 0x000fe80000100800 */
[----:B0-----:R-:W-:Y:S04]  /*14940*/  STL [R1+0x1f4], R2 ;  /* 0x0001f40201007387 */ /* 0x001fe80000100800 */
[----:B------:R-:W3:Y:S04]  /*14950*/  LDL.LU R69, [R1+0x488] ;  /* 0x0004880001457983 */ /* 0x000ee80000300800 */
[----:B------:R0:W-:Y:S02]  /*14960*/  @P6 STS [R3+0x40000], R59 ;  /* 0x0400003b03006388 */ /* 0x0001e40000000800 */
[----:B0-----:R-:W0:Y:S01]  /*14970*/  MUFU.EX2 R3, R57 ;  /* 0x0000003900037308 */ /* 0x001e220000000800 */
[----:B------:R-:W-:-:S02]  /*14980*/  FADD R60, R70, R80 ;  /* 0x00000050463c7221 */ /* 0x000fc40000000000 */
[----:B------:R-:W-:Y:S01]  /*14990*/  FADD R58, R62, R64 ;  /* 0x000000403e3a7221 */ /* 0x000fe20000000000 */
[----:B0-----:R-:W-:Y:S01]  /*149a0*/  STL [R1+0x1f0], R3 ;  /* 0x0001f00301007387 */ /* 0x001fe20000100800 */
[----:B--2---:R-:W-:-:S05]  /*149b0*/  FMNMX R70, R76, R71, !PT ;  /* 0x000000474c467209 */ /* 0x004fca0007800000 */
[----:B------:R-:W-:Y:S04]  /*149c0*/  STL [R1+0x444], R70 ;  /* 0x0004444601007387 */ /* 0x000fe80000100800 */
[----:B------:R-:W2:Y:S04]  /*149d0*/  LDL R87, [R1+0x70c] ;  /* 0x00070c0001577983 */ /* 0x000ea80000100800 */
[----:B------:R-:W4:Y:S04]  /*149e0*/  LDL R109, [R1+0x708] ;  /* 0x00070800016d7983 */ /* 0x000f280000100800 */
[----:B------:R-:W2:Y:S04]  /*149f0*/  LDL.LU R68, [R1+0x630] ;  /* 0x0006300001447983 */ /* 0x000ea80000300800 */
[----:B------:R-:W4:Y:S01]  /*14a00*/  LDL.LU R64, [R1+0x634] ;  /* 0x0006340001407983 */ /* 0x000f220000300800 */
[----:B------:R-:W0:Y:S03]  /*14a10*/  MUFU.EX2 R125, R66 ;  /* 0x00000042007d7308 */ /* 0x000e260000000800 */
[----:B------:R-:W-:Y:S01]  /*14a20*/  SHFL.BFLY PT, R61, R60, 0x2, 0x1f ;  /* 0x0c401f003c3d7f89 */ /* 0x000fe200000e0000 */
[----:B0-----:R-:W-:-:S05]  /*14a30*/  FADD R56, R125, R124 ;  /* 0x0000007c7d387221 */ /* 0x001fca0000000000 */
[----:B------:R-:W0:Y:S04]  /*14a40*/  SHFL.BFLY PT, R55, R56, 0x2, 0x1f ;  /* 0x0c401f0038377f89 */ /* 0x000e2800000e0000 */
[----:B------:R-:W1:Y:S01]  /*14a50*/  SHFL.BFLY PT, R59, R58, 0x2, 0x1f ;  /* 0x0c401f003a3b7f89 */ /* 0x000e6200000e0000 */
[--C-:B------:R-:W-:Y:S02]  /*14a60*/  FADD R53, R53, -R70.reuse ;  /* 0x8000004635357221 */ /* 0x100fe40000000000 */
[----:B------:R-:W-:Y:S02]  /*14a70*/  FADD R54, R54, -R70 ;  /* 0x8000004636367221 */ /* 0x000fe40000000000 */
[----:B------:R-:W-:-:S04]  /*14a80*/  FMUL R53, R53, 1.4426950216293334961 ;  /* 0x3fb8aa3b35357820 */ /* 0x000fc80000400000 */
[----:B------:R0:W1:Y:S02]  /*14a90*/  MUFU.EX2 R78, R53 ;  /* 0x00000035004e7308 */ /* 0x0000640000000800 */
[----:B0-----:R-:W-:Y:S02]  /*14aa0*/  FADD R55, R56, R55 ;  /* 0x0000003738377221 */ /* 0x001fe40000000000 */
[----:B------:R-:W-:Y:S02]  /*14ab0*/  FADD R56, R2, R3 ;  /* 0x0000000302387221 */ /* 0x000fe40000000000 */
[----:B------:R-:W-:Y:S02]  /*14ac0*/  FADD R53, R60, R61 ;  /* 0x0000003d3c357221 */ /* 0x000fe40000000000 */
[----:B------:R-:W-:Y:S01]  /*14ad0*/  FMUL R60, R54, 1.4426950216293334961 ;  /* 0x3fb8aa3b363c7820 */ /* 0x000fe20000400000 */
[----:B------:R-:W0:Y:S03]  /*14ae0*/  SHFL.BFLY PT, R57, R56, 0x2, 0x1f ;  /* 0x0c401f0038397f89 */ /* 0x000e2600000e0000 */
[----:B------:R-:W0:Y:S01]  /*14af0*/  MUFU.EX2 R80, R60 ;  /* 0x0000003c00507308 */ /* 0x000e220000000800 */
[----:B-1----:R-:W-:Y:S01]  /*14b00*/  STL [R1+0x1fc], R78 ;  /* 0x0001fc4e01007387 */ /* 0x002fe20000100800 */
[----:B---3--:R-:W-:-:S05]  /*14b10*/  FMNMX R67, R67, R69, !PT ;  /* 0x0000004543437209 */ /* 0x008fca0007800000 */
[----:B------:R-:W-:Y:S02]  /*14b20*/  FADD R54, R52, -R67 ;  /* 0x8000004334367221 */ /* 0x000fe40000000000 */
[----:B------:R-:W-:Y:S02]  /*14b30*/  FADD R52, R58, R59 ;  /* 0x0000003b3a347221 */ /* 0x000fe40000000000 */
[----:B------:R-:W-:Y:S02]  /*14b40*/  FMUL R58, R54, 1.4426950216293334961 ;  /* 0x3fb8aa3b363a7820 */ /* 0x000fe40000400000 */
[----:B------:R-:W1:Y:S01]  /*14b50*/  SHFL.BFLY PT, R54, R55, 0x1, 0x1f ;  /* 0x0c201f0037367f89 */ /* 0x000e6200000e0000 */
[----:B------:R-:W-:Y:S01]  /*14b60*/  FADD R35, R35, -R67 ;  /* 0x8000004323237221 */ /* 0x000fe20000000000 */
[----:B------:R3:W1:Y:S03]  /*14b70*/  MUFU.EX2 R76, R58 ;  /* 0x0000003a004c7308 */ /* 0x0006660000000800 */
[----:B---3--:R-:W-:-:S02]  /*14b80*/  FMUL R58, R35, 1.4426950216293334961 ;  /* 0x3fb8aa3b233a7820 */ /* 0x008fc40000400000 */
[----:B0-----:R-:W-:-:S03]  /*14b90*/  FADD R35, R56, R57 ;  /* 0x0000003938237221 */ /* 0x001fc60000000000 */
[----:B------:R0:W3:Y:S01]  /*14ba0*/  MUFU.EX2 R77, R58 ;  /* 0x0000003a004d7308 */ /* 0x0000e20000000800 */
[----:B------:R-:W-:Y:S04]  /*14bb0*/  STL [R1+0x440], R67 ;  /* 0x0004404301007387 */ /* 0x000fe80000100800 */
[----:B------:R-:W-:Y:S04]  /*14bc0*/  STL [R1+0x1f8], R80 ;  /* 0x0001f85001007387 */ /* 0x000fe80000100800 */
[----:B-1----:R-:W-:Y:S01]  /*14bd0*/  STL [R1+0x214], R76 ;  /* 0x0002144c01007387 */ /* 0x002fe20000100800 */
[----:B--2---:R-:W-:-:S02]  /*14be0*/  FMNMX R62, R65, R68, !PT ;  /* 0x00000044413e7209 */ /* 0x004fc40007800000 */
[----:B----4-:R-:W-:-:S03]  /*14bf0*/  FMNMX R63, R51, R64, !PT ;  /* 0x00000040333f7209 */ /* 0x010fc60007800000 */
[--C-:B------:R-:W-:Y:S02]  /*14c00*/  FADD R48, R48, -R62.reuse ;  /* 0x8000003e30307221 */ /* 0x100fe40000000000 */
[----:B------:R-:W-:Y:S02]  /*14c10*/  FADD R56, R34, -R62 ;  /* 0x8000003e22387221 */ /* 0x000fe40000000000 */
[----:B------:R-:W-:Y:S02]  /*14c20*/  FMUL R48, R48, 1.4426950216293334961 ;  /* 0x3fb8aa3b30307820 */ /* 0x000fe40000400000 */
[----:B------:R-:W-:Y:S02]  /*14c30*/  FADD R33, R33, -R63 ;  /* 0x8000003f21217221 */ /* 0x000fe40000000000 */
[----:B0-----:R-:W-:Y:S01]  /*14c40*/  FMUL R58, R56, 1.4426950216293334961 ;  /* 0x3fb8aa3b383a7820 */ /* 0x001fe20000400000 */
[----:B------:R0:W-:Y:S01]  /*14c50*/  MUFU.EX2 R66, R48 ;  /* 0x0000003000427308 */ /* 0x0001e20000000800 */
[----:B------:R-:W-:-:S05]  /*14c60*/  FADD R51, R55, R54 ;  /* 0x0000003637337221 */ /* 0x000fca0000000000 */
[----:B------:R1:W-:Y:S02]  /*14c70*/  @P6 STS [R0+0x40000], R51 ;  /* 0x0400003300006388 */ /* 0x0003e40000000800 */
[----:B------:R-:W2:Y:S01]  /*14c80*/  MUFU.EX2 R3, R58 ;  /* 0x0000003a00037308 */ /* 0x000ea20000000800 */
[----:B0-----:R-:W-:-:S07]  /*14c90*/  FMUL R48, R33, 1.4426950216293334961 ;  /* 0x3fb8aa3b21307820 */ /* 0x001fce0000400000 */
[----:B-1----:R-:W0:Y:S01]  /*14ca0*/  MUFU.EX2 R0, R48 ;  /* 0x0000003000007308 */ /* 0x002e220000000800 */
[----:B------:R-:W-:Y:S01]  /*14cb0*/  STL [R1+0x43c], R62 ;  /* 0x00043c3e01007387 */ /* 0x000fe20000100800 */
[----:B------:R-:W-:-:S03]  /*14cc0*/  FADD R33, R46, -R63 ;  /* 0x8000003f2e217221 */ /* 0x000fc60000000000 */
[----:B---3--:R-:W-:Y:S04]  /*14cd0*/  STL [R1+0x210], R77 ;  /* 0x0002104d01007387 */ /* 0x008fe80000100800 */
[----:B--2---:R-:W-:Y:S04]  /*14ce0*/  STL [R1+0x21c], R3 ;  /* 0x00021c0301007387 */ /* 0x004fe80000100800 */
[----:B------:R-:W-:Y:S01]  /*14cf0*/  STL [R1+0x438], R63 ;  /* 0x0004383f01007387 */ /* 0x000fe20000100800 */
[----:B------:R-:W-:-:S03]  /*14d00*/  FMUL R33, R33, 1.4426950216293334961 ;  /* 0x3fb8aa3b21217820 */ /* 0x000fc60000400000 */
[----:B------:R1:W-:Y:S04]  /*14d10*/  STL [R1+0x218], R66 ;  /* 0x0002184201007387 */ /* 0x0003e80000100800 */
[----:B0-----:R-:W-:Y:S04]  /*14d20*/  STL [R1+0x224], R0 ;  /* 0x0002240001007387 */ /* 0x001fe80000100800 */
[----:B------:R-:W2:Y:S04]  /*14d30*/  LDL.LU R60, [R1+0x638] ;  /* 0x00063800013c7983 */ /* 0x000ea80000300800 */
[----:B------:R-:W0:Y:S01]  /*14d40*/  SHFL.BFLY PT, R34, R53, 0x1, 0x1f ;  /* 0x0c201f0035227f89 */ /* 0x000e2200000e0000 */
[----:B------:R3:W4:Y:S02]  /*14d50*/  MUFU.EX2 R2, R33 ;  /* 0x0000002100027308 */ /* 0x0007240000000800 */
[----:B---3--:R-:W-:Y:S01]  /*14d60*/  FADD R33, R3, R66 ;  /* 0x0000004203217221 */ /* 0x008fe20000000000 */
[----:B----4-:R-:W-:Y:S04]  /*14d70*/  STL [R1+0x220], R2 ;  /* 0x0002200201007387 */ /* 0x010fe80000100800 */
[----:B-1----:R-:W3:Y:S01]  /*14d80*/  LDL.LU R66, [R1+0x63c] ;  /* 0x00063c0001427983 */ /* 0x002ee20000300800 */
[----:B0-----:R-:W-:-:S05]  /*14d90*/  FADD R34, R53, R34 ;  /* 0x0000002235227221 */ /* 0x001fca0000000000 */
[----:B------:R0:W-:Y:S04]  /*14da0*/  @P6 STS [R87+0x40000], R34 ;  /* 0x0400002257006388 */ /* 0x0001e80000000800 */
[----:B0-----:R-:W4:Y:S04]  /*14db0*/  LDL.LU R87, [R1+0x640] ;  /* 0x0006400001577983 */ /* 0x001f280000300800 */
[----:B------:R-:W4:Y:S04]  /*14dc0*/  LDL.LU R3, [R1+0x644] ;  /* 0x0006440001037983 */ /* 0x000f280000300800 */
[----:B------:R-:W0:Y:S04]  /*14dd0*/  SHFL.BFLY PT, R56, R52, 0x1, 0x1f ;  /* 0x0c201f0034387f89 */ /* 0x000e2800000e0000 */
[----:B------:R-:W1:Y:S01]  /*14de0*/  SHFL.BFLY PT, R57, R35, 0x1, 0x1f ;  /* 0x0c201f0023397f89 */ /* 0x000e6200000e0000 */
[----:B------:R-:W-:-:S02]  /*14df0*/  FADD R34, R76, R77 ;  /* 0x0000004d4c227221 */ /* 0x000fc40000000000 */
[----:B0-----:R-:W-:Y:S02]  /*14e00*/  FADD R46, R52, R56 ;  /* 0x00000038342e7221 */ /* 0x001fe40000000000 */
[----:B-1----:R-:W-:-:S03]  /*14e10*/  FADD R35, R35, R57 ;  /* 0x0000003923237221 */ /* 0x002fc60000000000 */
[----:B------:R-:W-:Y:S04]  /*14e20*/  @P6 STS [R109+0x40000], R46 ;  /* 0x0400002e6d006388 */ /* 0x000fe80000000800 */
[----:B------:R0:W-:Y:S04]  /*14e30*/  @P6 STS [R108+0x40000], R35 ;  /* 0x040000236c006388 */ /* 0x0001e80000000800 */
[----:B------:R-:W1:Y:S01]  /*14e40*/  SHFL.BFLY PT, R52, R34, 0x2, 0x1f ;  /* 0x0c401f0022347f89 */ /* 0x000e6200000e0000 */
[----:B0-----:R-:W-:-:S05]  /*14e50*/  FADD R35, R0, R2 ;  /* 0x0000000200237221 */ /* 0x001fca0000000000 */
[----:B------:R-:W-:Y:S01]  /*14e60*/  SHFL.BFLY PT, R46, R35, 0x2, 0x1f ;  /* 0x0c401f00232e7f89 */ /* 0x000fe200000e0000 */
[----:B-1----:R-:W-:Y:S02]  /*14e70*/  FADD R34, R34, R52 ;  /* 0x0000003422227221 */ /* 0x002fe40000000000 */
[----:B------:R-:W-:Y:S01]  /*14e80*/  FADD R48, R78, R80 ;  /* 0x000000504e307221 */ /* 0x000fe20000000000 */
[----:B------:R-:W0:Y:S04]  /*14e90*/  SHFL.BFLY PT, R51, R33, 0x2, 0x1f ;  /* 0x0c401f0021337f89 */ /* 0x000e2800000e0000 */
[----:B------:R-:W1:Y:S01]  /*14ea0*/  SHFL.BFLY PT, R53, R48, 0x2, 0x1f ;  /* 0x0c401f0030357f89 */ /* 0x000e6200000e0000 */
[----:B0-----:R-:W-:Y:S02]  /*14eb0*/  FADD R33, R33, R51 ;  /* 0x0000003321217221 */ /* 0x001fe40000000000 */
[----:B-1----:R-:W-:-:S05]  /*14ec0*/  FADD R48, R48, R53 ;  /* 0x0000003530307221 */ /* 0x002fca0000000000 */
[----:B------:R-:W-:Y:S01]  /*14ed0*/  SHFL.BFLY PT, R51, R48, 0x1, 0x1f ;  /* 0x0c201f0030337f89 */ /* 0x000fe200000e0000 */
[----:B--2---:R-:W-:-:S05]  /*14ee0*/  FMNMX R59, R50, R60, !PT ;  /* 0x0000003c323b7209 */ /* 0x004fca0007800000 */
[----:B------:R-:W-:Y:S02]  /*14ef0*/  FADD R52, R32, -R59 ;  /* 0x8000003b20347221 */ /* 0x000fe40000000000 */
[----:B------:R-:W-:Y:S02]  /*14f00*/  FADD R32, R35, R46 ;  /* 0x0000002e23207221 */ /* 0x000fe40000000000 */
[----:B------:R-:W-:-:S04]  /*14f10*/  FMUL R35, R52, 1.4426950216293334961 ;  /* 0x3fb8aa3b34237820 */ /* 0x000fc80000400000 */
[----:B------:R0:W1:Y:S02]  /*14f20*/  MUFU.EX2 R55, R35 ;  /* 0x0000002300377308 */ /* 0x0000640000000800 */
[----:B0-----:R-:W0:Y:S01]  /*14f30*/  SHFL.BFLY PT, R35, R32, 0x1, 0x1f ;  /* 0x0c201f0020237f89 */ /* 0x001e2200000e0000 */
[----:B---3--:R-:W-:Y:S01]  /*14f40*/  FMNMX R65, R49, R66, !PT ;  /* 0x0000004231417209 */ /* 0x008fe20007800000 */
[----:B------:R-:W-:-:S04]  /*14f50*/  FADD R43, R43, -R59 ;  /* 0x8000003b2b2b7221 */ /* 0x000fc80000000000 */
[--C-:B------:R-:W-:Y:S02]  /*14f60*/  FADD R41, R41, -R65.reuse ;  /* 0x8000004129297221 */ /* 0x100fe40000000000 */
[----:B------:R-:W-:Y:S02]  /*14f70*/  FADD R31, R31, -R65 ;  /* 0x800000411f1f7221 */ /* 0x000fe40000000000 */
[----:B------:R-:W-:Y:S02]  /*14f80*/  FMUL R41, R41, 1.4426950216293334961 ;  /* 0x3fb8aa3b29297820 */ /* 0x000fe40000400000 */
[----:B------:R-:W-:Y:S02]  /*14f90*/  FMUL R43, R43, 1.4426950216293334961 ;  /* 0x3fb8aa3b2b2b7820 */ /* 0x000fe40000400000 */
[----:B------:R2:W-:Y:S01]  /*14fa0*/  MUFU.EX2 R2, R41 ;  /* 0x0000002900027308 */ /* 0x0005e20000000800 */
[----:B----4-:R-:W-:Y:S01]  /*14fb0*/  FMNMX R80, R47, R87, !PT ;  /* 0x000000572f507209 */ /* 0x010fe20007800000 */
[----:B------:R-:W-:-:S04]  /*14fc0*/  FMUL R31, R31, 1.4426950216293334961 ;  /* 0x3fb8aa3b1f1f7820 */ /* 0x000fc80000400000 */
[----:B--2---:R-:W-:Y:S02]  /*14fd0*/  FADD R41, R30, -R80 ;  /* 0x800000501e297221 */ /* 0x004fe40000000000 */
[----:B------:R-:W2:Y:S01]  /*14fe0*/  MUFU.EX2 R56, R43 ;  /* 0x0000002b00387308 */ /* 0x000ea20000000800 */
[----:B0-----:R-:W-:Y:S02]  /*14ff0*/  FADD R30, R32, R35 ;  /* 0x00000023201e7221 */ /* 0x001fe40000000000 */
[----:B------:R-:W-:-:S05]  /*15000*/  FMUL R32, R41, 1.4426950216293334961 ;  /* 0x3fb8aa3b29207820 */ /* 0x000fca0000400000 */
[----:B------:R-:W0:Y:S08]  /*15010*/  MUFU.EX2 R0, R31 ;  /* 0x0000001f00007308 */ /* 0x000e300000000800 */
[----:B------:R-:W3:Y:S01]  /*15020*/  MUFU.EX2 R54, R32 ;  /* 0x0000002000367308 */ /* 0x000ee20000000800 */
[----:B------:R-:W-:Y:S01]  /*15030*/  STL [R1+0x434], R59 ;  /* 0x0004343b01007387 */ /* 0x000fe20000100800 */
[----:B------:R-:W-:-:S03]  /*15040*/  FMNMX R81, R45, R3, !PT ;  /* 0x000000032d517209 */ /* 0x000fc60007800000 */
[----:B------:R-:W-:Y:S04]  /*15050*/  STL [R1+0x430], R65 ;  /* 0x0004304101007387 */ /* 0x000fe80000100800 */
[----:B-1----:R-:W-:Y:S04]  /*15060*/  STL [R1+0x22c], R55 ;  /* 0x00022c3701007387 */ /* 0x002fe80000100800 */
[----:B--2---:R-:W-:Y:S04]  /*15070*/  STL [R1+0x228], R56 ;  /* 0x0002283801007387 */ /* 0x004fe80000100800 */
[----:B0-----:R0:W-:Y:S04]  /*15080*/  STL [R1+0x234], R0 ;  /* 0x0002340001007387 */ /* 0x0011e80000100800 */
[----:B------:R-:W-:Y:S04]  /*15090*/  STL [R1+0x42c], R80 ;  /* 0x00042c5001007387 */ /* 0x000fe80000100800 */
[----:B------:R1:W-:Y:S04]  /*150a0*/  STL [R1+0x230], R2 ;  /* 0x0002300201007387 */ /* 0x0003e80000100800 */
[----:B------:R-:W-:Y:S04]  /*150b0*/  STL [R1+0x428], R81 ;  /* 0x0004285101007387 */ /* 0x000fe80000100800 */
[----:B---3--:R-:W-:Y:S01]  /*150c0*/  STL [R1+0x23c], R54 ;  /* 0x00023c3601007387 */ /* 0x008fe20000100800 */
[----:B------:R-:W-:-:S03]  /*150d0*/  FADD R35, R40, -R80 ;  /* 0x8000005028237221 */ /* 0x000fc60000000000 */
[----:B------:R-:W2:Y:S04]  /*150e0*/  SHFL.BFLY PT, R50, R34, 0x1, 0x1f ;  /* 0x0c201f0022327f89 */ /* 0x000ea800000e0000 */
[----:B------:R-:W3:Y:S01]  /*150f0*/  LDL.LU R108, [R1+0x648] ;  /* 0x00064800016c7983 */ /* 0x000ee20000300800 */
[----:B------:R-:W-:-:S03]  /*15100*/  FADD R29, R29, -R81 ;  /* 0x800000511d1d7221 */ /* 0x000fc60000000000 */
[----:B------:R-:W4:Y:S01]  /*15110*/  SHFL.BFLY PT, R46, R33, 0x1, 0x1f ;  /* 0x0c201f00212e7f89 */ /* 0x000f2200000e0000 */
[----:B------:R-:W-:Y:S02]  /*15120*/  FADD R38, R38, -R81 ;  /* 0x8000005126267221 */ /* 0x000fe40000000000 */
[----:B------:R-:W-:Y:S02]  /*15130*/  FMUL R32, R35, 1.4426950216293334961 ;  /* 0x3fb8aa3b23207820 */ /* 0x000fe40000400000 */
[----:B------:R-:W-:Y:S02]  /*15140*/  FMUL R41, R29, 1.4426950216293334961 ;  /* 0x3fb8aa3b1d297820 */ /* 0x000fe40000400000 */
[----:B------:R-:W-:Y:S01]  /*15150*/  FMUL R38, R38, 1.4426950216293334961 ;  /* 0x3fb8aa3b26267820 */ /* 0x000fe20000400000 */
[----:B------:R-:W1:Y:S01]  /*15160*/  MUFU.EX2 R43, R32 ;  /* 0x00000020002b7308 */ /* 0x000e620000000800 */
[----:B------:R-:W-:-:S07]  /*15170*/  FADD R29, R0, R2 ;  /* 0x00000002001d7221 */ /* 0x000fce0000000000 */
[----:B0-----:R-:W0:Y:S08]  /*15180*/  MUFU.EX2 R0, R41 ;  /* 0x0000002900007308 */ /* 0x001e300000000800 */
[----:B-1----:R-:W1:Y:S01]  /*15190*/  MUFU.EX2 R2, R38 ;  /* 0x0000002600027308 */ /* 0x002e620000000800 */
[----:B------:R-:W-:Y:S02]  /*151a0*/  FADD R31, R48, R51 ;  /* 0x00000033301f7221 */ /* 0x000fe40000000000 */
[----:B--2---:R-:W-:-:S02]  /*151b0*/  FADD R34, R34, R50 ;  /* 0x0000003222227221 */ /* 0x004fc40000000000 */
[----:B----4-:R-:W-:Y:S01]  /*151c0*/  FADD R33, R33, R46 ;  /* 0x0000002e21217221 */ /* 0x010fe20000000000 */
[----:B------:R-:W-:Y:S04]  /*151d0*/  STL [R1+0x238], R43 ;  /* 0x0002382b01007387 */ /* 0x000fe80000100800 */
[----:B------:R-:W-:Y:S04]  /*151e0*/  @P6 STS [R111+0x40000], R31 ;  /* 0x0400001f6f006388 */ /* 0x000fe80000000800 */
[----:B0-----:R-:W-:Y:S04]  /*151f0*/  STL [R1+0x244], R0 ;  /* 0x0002440001007387 */ /* 0x001fe80000100800 */
[----:B------:R-:W-:Y:S04]  /*15200*/  @P6 STS [R112+0x40000], R34 ;  /* 0x0400002270006388 */ /* 0x000fe80000000800 */
[----:B-1----:R-:W-:Y:S04]  /*15210*/  STL [R1+0x240], R2 ;  /* 0x0002400201007387 */ /* 0x002fe80000100800 */
[----:B------:R0:W-:Y:S04]  /*15220*/  @P6 STS [R110+0x40000], R33 ;  /* 0x040000216e006388 */ /* 0x0001e80000000800 */
[----:B------:R-:W2:Y:S04]  /*15230*/  LDL.LU R109, [R1+0x64c] ;  /* 0x00064c00016d7983 */ /* 0x000ea80000300800 */
[----:B0-----:R-:W4:Y:S01]  /*15240*/  LDL.LU R110, [R1+0x650] ;  /* 0x00065000016e7983 */ /* 0x001f220000300800 */
[----:B------:R-:W-:-:S05]  /*15250*/  FADD R35, R55, R56 ;  /* 0x0000003837237221 */ /* 0x000fca0000000000 */
[----:B------:R-:W0:Y:S01]  /*15260*/  SHFL.BFLY PT, R40, R35, 0x2, 0x1f ;  /* 0x0c401f0023287f89 */ /* 0x000e2200000e0000 */
[----:B------:R-:W-:-:S03]  /*15270*/  FADD R31, R0, R2 ;  /* 0x00000002001f7221 */ /* 0x000fc60000000000 */
[----:B------:R-:W1:Y:S04]  /*15280*/  SHFL.BFLY PT, R32, R29, 0x2, 0x1f ;  /* 0x0c401f001d207f89 */ /* 0x000e6800000e0000 */
[----:B------:R0:W-:Y:S02]  /*15290*/  @P6 STS [R105+0x40000], R30 ;  /* 0x0400001e69006388 */ /* 0x0001e40000000800 */
[----:B0-----:R-:W-:Y:S02]  /*152a0*/  FADD R35, R35, R40 ;  /* 0x0000002823237221 */ /* 0x001fe40000000000 */
[----:B------:R-:W-:Y:S02]  /*152b0*/  FADD R30, R54, R43 ;  /* 0x0000002b361e7221 */ /* 0x000fe40000000000 */
[----:B-1----:R-:W-:Y:S01]  /*152c0*/  FADD R29, R29, R32 ;  /* 0x000000201d1d7221 */ /* 0x002fe20000000000 */
[----:B------:R-:W0:Y:S04]  /*152d0*/  SHFL.BFLY PT, R33, R31, 0x2, 0x1f ;  /* 0x0c401f001f217f89 */ /* 0x000e2800000e0000 */
[----:B------:R-:W1:Y:S04]  /*152e0*/  SHFL.BFLY PT, R32, R30, 0x2, 0x1f ;  /* 0x0c401f001e207f89 */ /* 0x000e6800000e0000 */
[----:B------:R-:W1:Y:S04]  /*152f0*/  SHFL.BFLY PT, R34, R29, 0x1, 0x1f ;  /* 0x0c201f001d227f89 */ /* 0x000e6800000e0000 */
[----:B------:R-:W2:Y:S01]  /*15300*/  SHFL.BFLY PT, R38, R35, 0x1, 0x1f ;  /* 0x0c201f0023267f89 */ /* 0x000ea200000e0000 */
[----:B0-----:R-:W-:-:S02]  /*15310*/  FADD R31, R31, R33 ;  /* 0x000000211f1f7221 */ /* 0x001fc40000000000 */
[----:B-1----:R-:W-:Y:S02]  /*15320*/  FADD R30, R30, R32 ;  /* 0x000000201e1e7221 */ /* 0x002fe40000000000 */
[----:B------:R-:W-:Y:S01]  /*15330*/  FADD R29, R29, R34 ;  /* 0x000000221d1d7221 */ /* 0x000fe20000000000 */
[----:B---3--:R-:W-:-:S05]  /*15340*/  FMNMX R82, R44, R108, !PT ;  /* 0x0000006c2c527209 */ /* 0x008fca0007800000 */
[--C-:B------:R-:W-:Y:S02]  /*15350*/  FADD R28, R28, -R82.reuse ;  /* 0x800000521c1c7221 */ /* 0x100fe40000000000 */
[----:B------:R-:W-:Y:S02]  /*15360*/  FADD R36, R36, -R82 ;  /* 0x8000005224247221 */ /* 0x000fe40000000000 */
[----:B------:R-:W-:-:S04]  /*15370*/  FMUL R28, R28, 1.4426950216293334961 ;  /* 0x3fb8aa3b1c1c7820 */ /* 0x000fc80000400000 */
[----:B------:R0:W1:Y:S02]  /*15380*/  MUFU.EX2 R0, R28 ;  /* 0x0000001c00007308 */ /* 0x0000640000000800 */
[----:B0-----:R-:W-:-:S06]  /*15390*/  FMUL R28, R36, 1.4426950216293334961 ;  /* 0x3fb8aa3b241c7820 */ /* 0x001fcc0000400000 */
[----:B------:R-:W0:Y:S01]  /*153a0*/  MUFU.EX2 R40, R28 ;  /* 0x0000001c00287308 */ /* 0x000e220000000800 */
[----:B------:R-:W-:Y:S04]  /*153b0*/  STL [R1+0x424], R82 ;  /* 0x0004245201007387 */ /* 0x000fe80000100800 */
[----:B-1----:R1:W-:Y:S04]  /*153c0*/  STL [R1+0x24c], R0 ;  /* 0x00024c0001007387 */ /* 0x0023e80000100800 */
[----:B0-----:R-:W-:Y:S01]  /*153d0*/  STL [R1+0x248], R40 ;  /* 0x0002482801007387 */ /* 0x001fe20000100800 */
[----:B--2---:R-:W-:-:S02]  /*153e0*/  FMNMX R2, R42, R109, !PT ;  /* 0x0000006d2a027209 */ /* 0x004fc40007800000 */
[----:B----4-:R-:W-:-:S03]  /*153f0*/  FMNMX R111, R39, R110, !PT ;  /* 0x0000006e276f7209 */ /* 0x010fc60007800000 */
[----:B------:R-:W-:Y:S04]  /*15400*/  STL [R1+0x420], R2 ;  /* 0x0004200201007387 */ /* 0x000fe80000100800 */
[----:B------:R-:W-:Y:S04]  /*15410*/  STL [R1+0x41c], R111 ;  /* 0x00041c6f01007387 */ /* 0x000fe80000100800 */
[----:B------:R-:W2:Y:S04]  /*15420*/  LDL.LU R112, [R1+0x654] ;  /* 0x0006540001707983 */ /* 0x000ea80000300800 */
[----:B------:R-:W3:Y:S01]  /*15430*/  LDL.LU R105, [R1+0x658] ;  /* 0x0006580001697983 */ /* 0x000ee20000300800 */
[----:B------:R-:W-:-:S02]  /*15440*/  FADD R26, R26, -R2 ;  /* 0x800000021a1a7221 */ /* 0x000fc40000000000 */
[----:B------:R-:W-:Y:S02]  /*15450*/  FADD R27, R27, -R2 ;  /* 0x800000021b1b7221 */ /* 0x000fe40000000000 */
[----:B------:R-:W-:Y:S02]  /*15460*/  FMUL R32, R26, 1.4426950216293334961 ;  /* 0x3fb8aa3b1a207820 */ /* 0x000fe40000400000 */
[--C-:B------:R-:W-:Y:S02]  /*15470*/  FADD R25, R25, -R111.reuse ;  /* 0x8000006f19197221 */ /* 0x100fe40000000000 */
[----:B------:R-:W-:Y:S01]  /*15480*/  FMUL R34, R27, 1.4426950216293334961 ;  /* 0x3fb8aa3b1b227820 */ /* 0x000fe20000400000 */
[----:B------:R0:W4:Y:S01]  /*15490*/  MUFU.EX2 R36, R32 ;  /* 0x0000002000247308 */ /* 0x0001220000000800 */
[----:B------:R-:W-:Y:S02]  /*154a0*/  FADD R24, R24, -R111 ;  /* 0x8000006f18187221 */ /* 0x000fe40000000000 */
[----:B------:R-:W-:-:S02]  /*154b0*/  FMUL R25, R25, 1.4426950216293334961 ;  /* 0x3fb8aa3b19197820 */ /* 0x000fc40000400000 */
[----:B------:R-:W-:Y:S02]  /*154c0*/  FADD R26, R0, R40 ;  /* 0x00000028001a7221 */ /* 0x000fe40000000000 */
[----:B------:R-:W-:Y:S01]  /*154d0*/  FMUL R24, R24, 1.4426950216293334961 ;  /* 0x3fb8aa3b18187820 */ /* 0x000fe20000400000 */
[----:B0-----:R-:W0:Y:S01]  /*154e0*/  SHFL.BFLY PT, R32, R31, 0x1, 0x1f ;  /* 0x0c201f001f207f89 */ /* 0x001e2200000e0000 */
[----:B------:R-:W4:Y:S01]  /*154f0*/  MUFU.EX2 R34, R34 ;  /* 0x0000002200227308 */ /* 0x000f220000000800 */
[----:B------:R-:W-:Y:S02]  /*15500*/  FADD R28, R35, R38 ;  /* 0x00000026231c7221 */ /* 0x000fe40000000000 */
[----:B------:R-:W0:Y:S05]  /*15510*/  SHFL.BFLY PT, R27, R26, 0x2, 0x1f ;  /* 0x0c401f001a1b7f89 */ /* 0x000e2a00000e0000 */
[----:B-1----:R-:W1:Y:S08]  /*15520*/  MUFU.EX2 R0, R25 ;  /* 0x0000001900007308 */ /* 0x002e700000000800 */
[----:B------:R-:W0:Y:S01]  /*15530*/  MUFU.EX2 R35, R24 ;  /* 0x0000001800237308 */ /* 0x000e220000000800 */
[----:B----4-:R-:W-:Y:S04]  /*15540*/  STL [R1+0x254], R36 ;  /* 0x0002542401007387 */ /* 0x010fe80000100800 */
[----:B------:R-:W-:Y:S04]  /*15550*/  STL [R1+0x250], R34 ;  /* 0x0002502201007387 */ /* 0x000fe80000100800 */
[----:B-1----:R-:W-:Y:S01]  /*15560*/  STL [R1+0x25c], R0 ;  /* 0x00025c0001007387 */ /* 0x002fe20000100800 */
[----:B0-----:R-:W-:-:S03]  /*15570*/  FADD R25, R31, R32 ;  /* 0x000000201f197221 */ /* 0x001fc60000000000 */
[----:B------:R-:W-:Y:S04]  /*15580*/  STL [R1+0x258], R35 ;  /* 0x0002582301007387 */ /* 0x000fe80000100800 */
[----:B------:R-:W2:Y:S04]  /*15590*/  LDL R61, [R1+0x6e8] ;  /* 0x0006e800013d7983 */ /* 0x000ea80000100800 */
[----:B------:R-:W2:Y:S04]  /*155a0*/  LDL R76, [R1+0x6e4] ;  /* 0x0006e400014c7983 */ /* 0x000ea80000100800 */
[----:B------:R-:W2:Y:S04]  /*155b0*/  LDL R32, [R1+0x65c] ;  /* 0x00065c0001207983 */ /* 0x000ea80000100800 */
[----:B------:R0:W-:Y:S04]  /*155c0*/  @P6 STS [R107+0x40000], R28 ;  /* 0x0400001c6b006388 */ /* 0x0001e80000000800 */
[----:B------:R-:W2:Y:S04]  /*155d0*/  LDL R77, [R1+0x6e0] ;  /* 0x0006e000014d7983 */ /* 0x000ea80000100800 */
[----:B------:R-:W2:Y:S01]  /*155e0*/  LDL R78, [R1+0x6dc] ;  /* 0x0006dc00014e7983 */ /* 0x000ea20000100800 */
[----:B0-----:R-:W-:-:S02]  /*155f0*/  FADD R28, R26, R27 ;  /* 0x0000001b1a1c7221 */ /* 0x001fc40000000000 */
[----:B------:R-:W-:Y:S01]  /*15600*/  FADD R26, R0, R35 ;  /* 0x00000023001a7221 */ /* 0x000fe20000000000 */
[----:B------:R-:W2:Y:S04]  /*15610*/  LDL R86, [R1+0x6d8] ;  /* 0x0006d80001567983 */ /* 0x000ea80000100800 */
[----:B------:R-:W2:Y:S01]  /*15620*/  LDL R0, [R1+0x660] ;  /* 0x0006600001007983 */ /* 0x000ea20000100800 */
[----:B------:R-:W-:-:S03]  /*15630*/  FADD R27, R36, R34 ;  /* 0x00000022241b7221 */ /* 0x000fc60000000000 */
[----:B------:R-:W-:Y:S04]  /*15640*/  @P6 STS [R104+0x40000], R29 ;  /* 0x0400001d68006388 */ /* 0x000fe80000000800 */
[----:B------:R-:W-:Y:S04]  /*15650*/  SHFL.BFLY PT, R29, R27, 0x2, 0x1f ;  /* 0x0c401f001b1d7f89 */ /* 0x000fe800000e0000 */
[----:B------:R-:W0:Y:S02]  /*15660*/  SHFL.BFLY PT, R33, R30, 0x1, 0x1f ;  /* 0x0c201f001e217f89 */ /* 0x000e2400000e0000 */
[----:B0-----:R-:W-:-:S02]  /*15670*/  FADD R24, R30, R33 ;  /* 0x000000211e187221 */ /* 0x001fc40000000000 */
[----:B------:R-:W-:Y:S01]  /*15680*/  SHFL.BFLY PT, R30, R28, 0x1, 0x1f ;  /* 0x0c201f001c1e7f89 */ /* 0x000fe200000e0000 */
[----:B--2---:R-:W-:-:S05]  /*15690*/  FMNMX R107, R37, R112, !PT ;  /* 0x00000070256b7209 */ /* 0x004fca0007800000 */
[--C-:B------:R-:W-:Y:S02]  /*156a0*/  FADD R31, R22, -R107.reuse ;  /* 0x8000006b161f7221 */ /* 0x100fe40000000000 */
[----:B------:R-:W0:Y:S01]  /*156b0*/  SHFL.BFLY PT, R22, R26, 0x2, 0x1f ;  /* 0x0c401f001a167f89 */ /* 0x000e2200000e0000 */
[----:B------:R-:W-:Y:S01]  /*156c0*/  FADD R23, R23, -R107 ;  /* 0x8000006b17177221 */ /* 0x000fe20000000000 */
[----:B---3--:R-:W-:-:S03]  /*156d0*/  FMNMX R104, R21, R105, !PT ;  /* 0x0000006915687209 */ /* 0x008fc60007800000 */
[----:B------:R-:W-:Y:S02]  /*156e0*/  FMUL R23, R23, 1.4426950216293334961 ;  /* 0x3fb8aa3b17177820 */ /* 0x000fe40000400000 */
[--C-:B------:R-:W-:Y:S02]  /*156f0*/  FADD R21, R20, -R104.reuse ;  /* 0x8000006814157221 */ /* 0x100fe40000000000 */
[----:B------:R1:W-:Y:S01]  /*15700*/  MUFU.EX2 R36, R23 ;  /* 0x0000001700247308 */ /* 0x0003e20000000800 */
[----:B------:R-:W-:Y:S02]  /*15710*/  FMUL R31, R31, 1.4426950216293334961 ;  /* 0x3fb8aa3b1f1f7820 */ /* 0x000fe40000400000 */
[----:B-1----:R-:W-:Y:S02]  /*15720*/  FADD R23, R27, R29 ;  /* 0x0000001d1b177221 */ /* 0x002fe40000000000 */
[----:B------:R-:W-:Y:S02]  /*15730*/  FMUL R27, R21, 1.4426950216293334961 ;  /* 0x3fb8aa3b151b7820 */ /* 0x000fe40000400000 */
[----:B------:R-:W-:Y:S01]  /*15740*/  FADD R21, R19, -R104 ;  /* 0x8000006813157221 */ /* 0x000fe20000000000 */
[----:B------:R-:W1:Y:S03]  /*15750*/  MUFU.EX2 R35, R31 ;  /* 0x0000001f00237308 */ /* 0x000e660000000800 */
[----:B------:R-:W-:-:S02]  /*15760*/  FMUL R21, R21, 1.4426950216293334961 ;  /* 0x3fb8aa3b15157820 */ /* 0x000fc40000400000 */
[----:B0-----:R-:W-:-:S03]  /*15770*/  FADD R19, R26, R22 ;  /* 0x000000161a137221 */ /* 0x001fc60000000000 */
[----:B------:R-:W0:Y:S01]  /*15780*/  MUFU.EX2 R33, R27 ;  /* 0x0000001b00217308 */ /* 0x000e220000000800 */
[----:B------:R-:W2:Y:S07]  /*15790*/  SHFL.BFLY PT, R26, R23, 0x1, 0x1f ;  /* 0x0c201f00171a7f89 */ /* 0x000eae00000e0000 */
[----:B------:R3:W0:Y:S01]  /*157a0*/  MUFU.EX2 R34, R21 ;  /* 0x0000001500227308 */ /* 0x0006220000000800 */
[----:B------:R-:W-:Y:S04]  /*157b0*/  STL [R1+0x418], R107 ;  /* 0x0004186b01007387 */ /* 0x000fe80000100800 */
[----:B---3--:R-:W3:Y:S04]  /*157c0*/  SHFL.BFLY PT, R21, R19, 0x1, 0x1f ;  /* 0x0c201f0013157f89 */ /* 0x008ee800000e0000 */
[----:B------:R-:W-:Y:S04]  /*157d0*/  STL [R1+0x414], R104 ;  /* 0x0004146801007387 */ /* 0x000fe80000100800 */
[----:B-1----:R-:W-:Y:S04]  /*157e0*/  STL [R1+0x264], R35 ;  /* 0x0002642301007387 */ /* 0x002fe80000100800 */
[----:B------:R-:W-:Y:S04]  /*157f0*/  STL [R1+0x260], R36 ;  /* 0x0002602401007387 */ /* 0x000fe80000100800 */
[----:B0-----:R-:W-:Y:S04]  /*15800*/  STL [R1+0x26c], R33 ;  /* 0x00026c2101007387 */ /* 0x001fe80000100800 */
[----:B------:R-:W-:Y:S04]  /*15810*/  STL [R1+0x268], R34 ;  /* 0x0002682201007387 */ /* 0x000fe80000100800 */
[----:B------:R-:W4:Y:S01]  /*15820*/  LDL R27, [R1+0x668] ;  /* 0x00066800011b7983 */ /* 0x000f220000100800 */
[----:B------:R-:W-:-:S03]  /*15830*/  FADD R20, R28, R30 ;  /* 0x0000001e1c147221 */ /* 0x000fc60000000000 */
[----:B--2---:R-:W-:Y:S01]  /*15840*/  @P6 STS [R61+0x40000], R24 ;  /* 0x040000183d006388 */ /* 0x004fe20000000800 */
[----:B------:R-:W-:-:S03]  /*15850*/  FADD R26, R23, R26 ;  /* 0x0000001a171a7221 */ /* 0x000fc60000000000 */
[----:B------:R0:W-:Y:S01]  /*15860*/  @P6 STS [R76+0x40000], R25 ;  /* 0x040000194c006388 */ /* 0x0001e20000000800 */
[----:B---3--:R-:W-:-:S03]  /*15870*/  FADD R19, R19, R21 ;  /* 0x0000001513137221 */ /* 0x008fc60000000000 */
[----:B------:R-:W-:Y:S01]  /*15880*/  @P6 STS [R77+0x40000], R20 ;  /* 0x040000144d006388 */ /* 0x000fe20000000800 */
[----:B0-----:R-:W-:-:S03]  /*15890*/  FMNMX R25, R18, R32, !PT ;  /* 0x0000002012197209 */ /* 0x001fc60007800000 */
[----:B------:R-:W2:Y:S04]  /*158a0*/  LDL R18, [R1+0x66c] ;  /* 0x00066c0001127983 */ /* 0x000ea80000100800 */
[----:B------:R0:W-:Y:S04]  /*158b0*/  @P6 STS [R78+0x40000], R26 ;  /* 0x0400001a4e006388 */ /* 0x0001e80000000800 */
[----:B------:R1:W-:Y:S04]  /*158c0*/  @P6 STS [R86+0x40000], R19 ;  /* 0x0400001356006388 */ /* 0x0003e80000000800 */
[----:B------:R3:W-:Y:S04]  /*158d0*/  STL [R1+0x410], R25 ;  /* 0x0004101901007387 */ /* 0x0007e80000100800 */
[----:B0-----:R-:W2:Y:S01]  /*158e0*/  LDL R78, [R1+0x6d4] ;  /* 0x0006d400014e7983 */ /* 0x001ea20000100800 */
[----:B-1----:R-:W-:-:S03]  /*158f0*/  FMNMX R19, R15, R0, !PT ;  /* 0x000000000f137209 */ /* 0x002fc60007800000 */
[----:B------:R-:W2:Y:S04]  /*15900*/  LDL R0, [R1+0x670] ;  /* 0x0006700001007983 */ /* 0x000ea80000100800 */
[----:B------:R-:W2:Y:S01]  /*15910*/  LDL R86, [R1+0x6d0] ;  /* 0x0006d00001567983 */ /* 0x000ea20000100800 */
[----:B------:R-:W-:-:S05]  /*15920*/  FADD R22, R35, R36 ;  /* 0x0000002423167221 */ /* 0x000fca0000000000 */
[----:B------:R-:W0:Y:S01]  /*15930*/  SHFL.BFLY PT, R24, R22, 0x2, 0x1f ;  /* 0x0c401f0016187f89 */ /* 0x000e2200000e0000 */
[----:B------:R-:W-:Y:S02]  /*15940*/  FADD R20, R33, R34 ;  /* 0x0000002221147221 */ /* 0x000fe40000000000 */
[----:B------:R-:W-:-:S03]  /*15950*/  FADD R16, R16, -R25 ;  /* 0x8000001910107221 */ /* 0x000fc60000000000 */
[----:B------:R-:W1:Y:S01]  /*15960*/  SHFL.BFLY PT, R23, R20, 0x2, 0x1f ;  /* 0x0c401f0014177f89 */ /* 0x000e6200000e0000 */
[----:B------:R-:W-:Y:S02]  /*15970*/  FMUL R16, R16, 1.4426950216293334961 ;  /* 0x3fb8aa3b10107820 */ /* 0x000fe40000400000 */
[----:B------:R-:W-:Y:S02]  /*15980*/  FADD R17, R17, -R25 ;  /* 0x8000001911117221 */ /* 0x000fe40000000000 */
[----:B------:R3:W1:Y:S02]  /*15990*/  MUFU.EX2 R21, R16 ;  /* 0x0000001000157308 */ /* 0x0006640000000800 */
[----:B------:R-:W-:Y:S02]  /*159a0*/  FMUL R17, R17, 1.4426950216293334961 ;  /* 0x3fb8aa3b11117820 */ /* 0x000fe40000400000 */
[----:B---3--:R-:W-:-:S04]  /*159b0*/  FADD R16, R14, -R19 ;  /* 0x800000130e107221 */ /* 0x008fc80000000000 */
[----:B------:R3:W1:Y:S01]  /*159c0*/  MUFU.EX2 R25, R17 ;  /* 0x0000001100197308 */ /* 0x0006620000000800 */
[----:B0-----:R-:W-:Y:S02]  /*159d0*/  FADD R15, R22, R24 ;  /* 0x00000018160f7221 */ /* 0x001fe40000000000 */
[----:B---3--:R-:W-:-:S03]  /*159e0*/  FMUL R17, R16, 1.4426950216293334961 ;  /* 0x3fb8aa3b10117820 */ /* 0x008fc60000400000 */
[----:B------:R-:W0:Y:S01]  /*159f0*/  SHFL.BFLY PT, R16, R15, 0x1, 0x1f ;  /* 0x0c201f000f107f89 */ /* 0x000e2200000e0000 */
[----:B-1----:R-:W-:Y:S02]  /*15a00*/  FADD R14, R20, R23 ;  /* 0x00000017140e7221 */ /* 0x002fe40000000000 */
[----:B------:R-:W-:-:S04]  /*15a10*/  FADD R13, R13, -R19 ;  /* 0x800000130d0d7221 */ /* 0x000fc80000000000 */
[----:B------:R-:W-:Y:S01]  /*15a20*/  FMUL R13, R13, 1.4426950216293334961 ;  /* 0x3fb8aa3b0d0d7820 */ /* 0x000fe20000400000 */
[----:B------:R1:W-:Y:S03]  /*15a30*/  STL [R1+0x40c], R19 ;  /* 0x00040c1301007387 */ /* 0x0003e60000100800 */
[----:B------:R2:W-:Y:S08]  /*15a40*/  MUFU.EX2 R20, R13 ;  /* 0x0000000d00147308 */ /* 0x0005f00000000800 */
[----:B-1----:R-:W1:Y:S01]  /*15a50*/  MUFU.EX2 R19, R17 ;  /* 0x0000001100137308 */ /* 0x002e620000000800 */
[----:B------:R-:W-:Y:S04]  /*15a60*/  STL [R1+0x274], R21 ;  /* 0x0002741501007387 */ /* 0x000fe80000100800 */
[----:B------:R-:W-:Y:S01]  /*15a70*/  STL [R1+0x270], R25 ;  /* 0x0002701901007387 */ /* 0x000fe20000100800 */
[----:B----4-:R-:W-:-:S05]  /*15a80*/  FMNMX R22, R12, R27, !PT ;  /* 0x0000001b0c167209 */ /* 0x010fca0007800000 */
[----:B------:R-:W-:Y:S02]  /*15a90*/  FADD R12, R11, -R22 ;  /* 0x800000160b0c7221 */ /* 0x000fe40000000000 */
[----:B------:R-:W3:Y:S02]  /*15aa0*/  SHFL.BFLY PT, R11, R14, 0x1, 0x1f ;  /* 0x0c201f000e0b7f89 */ /* 0x000ee400000e0000 */
[----:B------:R-:W-:-:S04]  /*15ab0*/  FMUL R12, R12, 1.4426950216293334961 ;  /* 0x3fb8aa3b0c0c7820 */ /* 0x000fc80000400000 */
[----:B------:R-:W4:Y:S01]  /*15ac0*/  MUFU.EX2 R17, R12 ;  /* 0x0000000c00117308 */ /* 0x000f220000000800 */
[----:B--2---:R-:W-:Y:S01]  /*15ad0*/  FMNMX R13, R9, R18, !PT ;  /* 0x00000012090d7209 */ /* 0x004fe20007800000 */
[----:B0-----:R-:W-:Y:S02]  /*15ae0*/  FADD R9, R15, R16 ;  /* 0x000000100f097221 */ /* 0x001fe40000000000 */
[----:B------:R-:W-:Y:S02]  /*15af0*/  FADD R10, R10, -R22 ;  /* 0x800000160a0a7221 */ /* 0x000fe40000000000 */
[----:B------:R-:W-:Y:S02]  /*15b00*/  FADD R8, R8, -R13 ;  /* 0x8000000d08087221 */ /* 0x000fe40000000000 */
[----:B------:R-:W-:Y:S01]  /*15b10*/  FMUL R10, R10, 1.4426950216293334961 ;  /* 0x3fb8aa3b0a0a7820 */ /* 0x000fe20000400000 */
[----:B------:R-:W-:Y:S04]  /*15b20*/  STL [R1+0x408], R22 ;  /* 0x0004081601007387 */ /* 0x000fe80000100800 */
[----:B------:R0:W-:Y:S01]  /*15b30*/  @P6 STS [R78+0x40000], R9 ;  /* 0x040000094e006388 */ /* 0x0001e20000000800 */
[----:B------:R-:W-:Y:S01]  /*15b40*/  FMNMX R0, R6, R0, !PT ;  /* 0x0000000006007209 */ /* 0x000fe20007800000 */
[----:B0-----:R-:W-:-:S02]  /*15b50*/  FMUL R9, R8, 1.4426950216293334961 ;  /* 0x3fb8aa3b08097820 */ /* 0x001fc40000400000 */
[----:B------:R-:W-:Y:S02]  /*15b60*/  FADD R8, R7, -R13 ;  /* 0x8000000d07087221 */ /* 0x000fe40000000000 */
[----:B------:R-:W-:Y:S01]  /*15b70*/  FADD R5, R5, -R0 ;  /* 0x8000000005057221 */ /* 0x000fe20000000000 */
[----:B------:R-:W0:Y:S01]  /*15b80*/  MUFU.EX2 R18, R10 ;  /* 0x0000000a00127308 */ /* 0x000e220000000800 */
[----:B------:R-:W-:Y:S01]  /*15b90*/  FMUL R8, R8, 1.4426950216293334961 ;  /* 0x3fb8aa3b08087820 */ /* 0x000fe20000400000 */
[----:B-1----:R-:W-:Y:S01]  /*15ba0*/  STL [R1+0x27c], R19 ;  /* 0x00027c1301007387 */ /* 0x002fe20000100800 */
[----:B---3--:R-:W-:Y:S02]  /*15bb0*/  FADD R7, R14, R11 ;  /* 0x0000000b0e077221 */ /* 0x008fe40000000000 */
[----:B------:R-:W-:Y:S01]  /*15bc0*/  FMUL R5, R5, 1.4426950216293334961 ;  /* 0x3fb8aa3b05057820 */ /* 0x000fe20000400000 */
[----:B------:R-:W-:Y:S02]  /*15bd0*/  STL [R1+0x278], R20 ;  /* 0x0002781401007387 */ /* 0x000fe40000100800 */
[----:B------:R-:W1:Y:S02]  /*15be0*/  MUFU.EX2 R12, R9 ;  /* 0x00000009000c7308 */ /* 0x000e640000000800 */
[----:B----4-:R-:W-:Y:S04]  /*15bf0*/  STL [R1+0x294], R17 ;  /* 0x0002941101007387 */ /* 0x010fe80000100800 */
[----:B------:R2:W-:Y:S02]  /*15c00*/  STL [R1+0x404], R13 ;  /* 0x0004040d01007387 */ /* 0x0005e40000100800 */
[----:B------:R-:W3:Y:S08]  /*15c10*/  MUFU.EX2 R14, R8 ;  /* 0x00000008000e7308 */ /* 0x000ef00000000800 */
[----:B--2---:R-:W2:Y:S01]  /*15c20*/  MUFU.EX2 R13, R5 ;  /* 0x00000005000d7308 */ /* 0x004ea20000000800 */
[----:B0-----:R-:W-:Y:S04]  /*15c30*/  STL [R1+0x290], R18 ;  /* 0x0002901201007387 */ /* 0x001fe80000100800 */
[----:B-1----:R-:W-:Y:S04]  /*15c40*/  STL [R1+0x29c], R12 ;  /* 0x00029c0c01007387 */ /* 0x002fe80000100800 */
[----:B------:R-:W-:Y:S04]  /*15c50*/  STL [R1+0x400], R0 ;  /* 0x0004000001007387 */ /* 0x000fe80000100800 */
[----:B---3--:R-:W-:Y:S04]  /*15c60*/  STL [R1+0x298], R14 ;  /* 0x0002980e01007387 */ /* 0x008fe80000100800 */
[----:B------:R-:W-:Y:S04]  /*15c70*/  STL [R1+0xc48], R0 ;  /* 0x000c480001007387 */ /* 0x000fe80000100800 */
[----:B------:R-:W3:Y:S04]  /*15c80*/  LDL R78, [R1+0x6cc] ;  /* 0x0006cc00014e7983 */ /* 0x000ee80000100800 */
[----:B--2---:R-:W-:Y:S04]  /*15c90*/  STL [R1+0x2b4], R13 ;  /* 0x0002b40d01007387 */ /* 0x004fe80000100800 */
[----:B------:R-:W2:Y:S04]  /*15ca0*/  LDL R58, [R1+0x6c8] ;  /* 0x0006c800013a7983 */ /* 0x000ea80000100800 */
[----:B------:R-:W4:Y:S04]  /*15cb0*/  LDL R61, [R1+0x6c4] ;  /* 0x0006c400013d7983 */ /* 0x000f280000100800 */
[----:B------:R0:W-:Y:S04]  /*15cc0*/  @P6 STS [R86+0x40000], R7 ;  /* 0x0400000756006388 */ /* 0x0001e80000000800 */
[----:B------:R-:W4:Y:S04]  /*15cd0*/  LDL R76, [R1+0x6c0] ;  /* 0x0006c000014c7983 */ /* 0x000f280000100800 */
[----:B0-----:R-:W4:Y:S01]  /*15ce0*/  LDL R86, [R1+0x6bc] ;  /* 0x0006bc0001567983 */ /* 0x001f220000100800 */
[----:B------:R-:W-:-:S02]  /*15cf0*/  FADD R8, R17, R18 ;  /* 0x0000001211087221 */ /* 0x000fc40000000000 */
[----:B------:R-:W-:Y:S02]  /*15d00*/  FADD R10, R21, R25 ;  /* 0x00000019150a7221 */ /* 0x000fe40000000000 */
[----:B------:R-:W-:Y:S01]  /*15d10*/  FADD R11, R4, -R0 ;  /* 0x80000000040b7221 */ /* 0x000fe20000000000 */
[----:B------:R-:W0:Y:S01]  /*15d20*/  SHFL.BFLY PT, R6, R8, 0x2, 0x1f ;  /* 0x0c401f0008067f89 */ /* 0x000e2200000e0000 */
[----:B------:R-:W-:Y:S02]  /*15d30*/  FADD R7, R12, R14 ;  /* 0x0000000e0c077221 */ /* 0x000fe40000000000 */
[----:B------:R-:W-:Y:S01]  /*15d40*/  FADD R9, R19, R20 ;  /* 0x0000001413097221 */ /* 0x000fe20000000000 */
[----:B------:R-:W1:Y:S01]  /*15d50*/  SHFL.BFLY PT, R4, R10, 0x2, 0x1f ;  /* 0x0c401f000a047f89 */ /* 0x000e6200000e0000 */
[----:B------:R-:W-:-:S03]  /*15d60*/  FMUL R12, R11, 1.4426950216293334961 ;  /* 0x3fb8aa3b0b0c7820 */ /* 0x000fc60000400000 */
[----:B------:R-:W1:Y:S01]  /*15d70*/  SHFL.BFLY PT, R5, R9, 0x2, 0x1f ;  /* 0x0c401f0009057f89 */ /* 0x000e6200000e0000 */
[----:B------:R-:W0:Y:S03]  /*15d80*/  MUFU.EX2 R0, R12 ;  /* 0x0000000c00007308 */ /* 0x000e260000000800 */
[----:B------:R-:W1:Y:S01]  /*15d90*/  SHFL.BFLY PT, R11, R7, 0x2, 0x1f ;  /* 0x0c401f00070b7f89 */ /* 0x000e6200000e0000 */
[----:B0-----:R-:W-:Y:S02]  /*15da0*/  FADD R6, R8, R6 ;  /* 0x0000000608067221 */ /* 0x001fe40000000000 */
[----:B------:R-:W-:Y:S02]  /*15db0*/  FADD R8, R13, R0 ;  /* 0x000000000d087221 */ /* 0x000fe40000000000 */
[----:B-1----:R-:W-:-:S03]  /*15dc0*/  FADD R4, R10, R4 ;  /* 0x000000040a047221 */ /* 0x002fc60000000000 */
[----:B------:R-:W0:Y:S01]  /*15dd0*/  SHFL.BFLY PT, R10, R8, 0x2, 0x1f ;  /* 0x0c401f00080a7f89 */ /* 0x000e2200000e0000 */
[----:B------:R-:W-:-:S03]  /*15de0*/  FADD R5, R9, R5 ;  /* 0x0000000509057221 */ /* 0x000fc60000000000 */
[----:B------:R-:W1:Y:S01]  /*15df0*/  SHFL.BFLY PT, R9, R4, 0x1, 0x1f ;  /* 0x0c201f0004097f89 */ /* 0x000e6200000e0000 */
[----:B------:R-:W-:-:S03]  /*15e00*/  FADD R11, R7, R11 ;  /* 0x0000000b070b7221 */ /* 0x000fc60000000000 */
[----:B------:R-:W1:Y:S04]  /*15e10*/  SHFL.BFLY PT, R7, R5, 0x1, 0x1f ;  /* 0x0c201f0005077f89 */ /* 0x000e6800000e0000 */
[----:B------:R-:W-:Y:S04]  /*15e20*/  STL [R1+0x2b0], R0 ;  /* 0x0002b00001007387 */ /* 0x000fe80000100800 */
[----:B------:R-:W4:Y:S01]  /*15e30*/  LDL R77, [R1+0x474] ;  /* 0x00047400014d7983 */ /* 0x000f220000100800 */
[----:B0-----:R-:W-:-:S03]  /*15e40*/  FADD R10, R8, R10 ;  /* 0x0000000a080a7221 */ /* 0x001fc60000000000 */
[----:B------:R-:W0:Y:S01]  /*15e50*/  SHFL.BFLY PT, R8, R11, 0x1, 0x1f ;  /* 0x0c201f000b087f89 */ /* 0x000e2200000e0000 */
[----:B-1----:R-:W-:-:S03]  /*15e60*/  FADD R4, R4, R9 ;  /* 0x0000000904047221 */ /* 0x002fc60000000000 */
[----:B------:R-:W1:Y:S01]  /*15e70*/  SHFL.BFLY PT, R9, R6, 0x1, 0x1f ;  /* 0x0c201f0006097f89 */ /* 0x000e6200000e0000 */
[----:B------:R-:W-:-:S03]  /*15e80*/  FADD R7, R5, R7 ;  /* 0x0000000705077221 */ /* 0x000fc60000000000 */
[----:B------:R-:W1:Y:S01]  /*15e90*/  SHFL.BFLY PT, R5, R10, 0x1, 0x1f ;  /* 0x0c201f000a057f89 */ /* 0x000e6200000e0000 */
[----:B0-----:R-:W-:-:S03]  /*15ea0*/  FADD R8, R11, R8 ;  /* 0x000000080b087221 */ /* 0x001fc60000000000 */
[----:B------:R-:W4:Y:S01]  /*15eb0*/  LDL.LU R11, [R1+0x674] ;  /* 0x00067400010b7983 */ /* 0x000f220000300800 */
[----:B-1----:R-:W-:-:S03]  /*15ec0*/  FADD R6, R6, R9 ;  /* 0x0000000906067221 */ /* 0x002fc60000000000 */
[----:B------:R-:W4:Y:S01]  /*15ed0*/  LDL.LU R15, [R1+0x160] ;  /* 0x00016000010f7983 */ /* 0x000f220000300800 */
[----:B------:R-:W-:-:S03]  /*15ee0*/  FADD R5, R10, R5 ;  /* 0x000000050a057221 */ /* 0x000fc60000000000 */
[----:B------:R-:W4:Y:S04]  /*15ef0*/  LDL.LU R13, [R1+0x164] ;  /* 0x00016400010d7983 */ /* 0x000f280000300800 */
[----:B---3--:R0:W-:Y:S04]  /*15f00*/  @P6 STS [R78+0x40000], R4 ;  /* 0x040000044e006388 */ /* 0x0081e80000000800 */
[----:B--2---:R-:W-:Y:S04]  /*15f10*/  @P6 STS [R58+0x40000], R7 ;  /* 0x040000073a006388 */ /* 0x004fe80000000800 */
[----:B0-----:R-:W0:Y:S04]  /*15f20*/  S2R R78, SR_TID.X ;  /* 0x00000000004e7919 */ /* 0x001e280000002100 */
[----:B----4-:R-:W-:Y:S04]  /*15f30*/  @P6 STS [R61+0x40000], R6 ;  /* 0x040000063d006388 */ /* 0x010fe80000000800 */
[----:B------:R1:W-:Y:S04]  /*15f40*/  @P6 STS [R76+0x40000], R8 ;  /* 0x040000084c006388 */ /* 0x0003e80000000800 */
[----:B------:R2:W-:Y:S04]  /*15f50*/  @P6 STS [R86+0x40000], R5 ;  /* 0x0400000556006388 */ /* 0x0005e80000000800 */
[----:B-1----:R-:W3:Y:S04]  /*15f60*/  LDL.LU R8, [R1+0x150] ;  /* 0x0001500001087983 */ /* 0x002ee80000300800 */
[----:B------:R-:W2:Y:S01]  /*15f70*/  LDL.LU R24, [R1+0x154] ;  /* 0x0001540001187983 */ /* 0x000ea20000300800 */
[----:B0-----:R-:W-:-:S03]  /*15f80*/  LOP3.LUT R78, R78, 0x1ff, RZ, 0xc0, !PT ;  /* 0x000001ff4e4e7812 */ /* 0x001fc600078ec0ff */
[----:B------:R-:W-:Y:S06]  /*15f90*/  BAR.SYNC.DEFER_BLOCKING 0x0 ;  /* 0x0000000000007b1d */ /* 0x000fec0000010000 */
[----:B--2---:R-:W0:Y:S04]  /*15fa0*/  S2R R86, SR_TID.X ;  /* 0x0000000000567919 */ /* 0x004e280000002100 */
[----:B------:R-:W2:Y:S04]  /*15fb0*/  LDL.LU R23, [R1+0x140] ;  /* 0x0001400001177983 */ /* 0x000ea80000300800 */
[----:B------:R-:W2:Y:S04]  /*15fc0*/  LDL.LU R22, [R1+0x144] ;  /* 0x0001440001167983 */ /* 0x000ea80000300800 */
[----:B------:R-:W2:Y:S04]  /*15fd0*/  LDL.LU R21, [R1+0x130] ;  /* 0x0001300001157983 */ /* 0x000ea80000300800 */
[----:B------:R-:W2:Y:S04]  /*15fe0*/  LDL.LU R12, [R1+0x134] ;  /* 0x00013400010c7983 */ /* 0x000ea80000300800 */
[----:B------:R-:W1:Y:S01]  /*15ff0*/  LDS R4, [R78.X4+0x40000] ;  /* 0x040000004e047984 */ /* 0x000e620000004800 */
[----:B0-----:R-:W-:-:S03]  /*16000*/  LOP3.LUT R0, R86, 0x1c, RZ, 0xc0, !PT ;  /* 0x0000001c56007812 */ /* 0x001fc600078ec0ff */
[----:B------:R-:W2:Y:S04]  /*16010*/  LDL.LU R10, [R1+0x678] ;  /* 0x00067800010a7983 */ /* 0x000ea80000300800 */
[----:B------:R-:W2:Y:S04]  /*16020*/  LDL.LU R20, [R1+0x168] ;  /* 0x0001680001147983 */ /* 0x000ea80000300800 */
[----:B------:R-:W2:Y:S04]  /*16030*/  LDL.LU R19, [R1+0x16c] ;  /* 0x00016c0001137983 */ /* 0x000ea80000300800 */
[----:B------:R-:W2:Y:S04]  /*16040*/  LDL.LU R18, [R1+0x158] ;  /* 0x0001580001127983 */ /* 0x000ea80000300800 */
[----:B-1----:R-:W0:Y:S02]  /*16050*/  SHFL.BFLY PT, R5, R4, 0x2, 0x1f ;  /* 0x0c401f0004057f89 */ /* 0x002e2400000e0000 */
[----:B0-----:R-:W-:-:S05]  /*16060*/  FADD R5, R4, R5 ;  /* 0x0000000504057221 */ /* 0x001fca0000000000 */
[----:B------:R-:W0:Y:S02]  /*16070*/  SHFL.BFLY PT, R4, R5, 0x1, 0x1f ;  /* 0x0c201f0005047f89 */ /* 0x000e2400000e0000 */
[----:B0-----:R-:W-:-:S05]  /*16080*/  FADD R4, R5, R4 ;  /* 0x0000000405047221 */ /* 0x001fca0000000000 */
[----:B------:R-:W-:Y:S04]  /*16090*/  @!P5 STS [R78.X4+0x40000], R4 ;  /* 0x040000044e00d388 */ /* 0x000fe80000004800 */
[----:B------:R-:W0:Y:S04]  /*160a0*/  LDS R4, [R86.X4+0x40800] ;  /* 0x0408000056047984 */ /* 0x000e280000004800 */
[----:B0-----:R-:W0:Y:S02]  /*160b0*/  SHFL.BFLY PT, R5, R4, 0x2, 0x1f ;  /* 0x0c401f0004057f89 */ /* 0x001e2400000e0000 */
[----:B0-----:R-:W-:-:S05]  /*160c0*/  FADD R5, R4, R5 ;  /* 0x0000000504057221 */ /* 0x001fca0000000000 */
[----:B------:R-:W0:Y:S02]  /*160d0*/  SHFL.BFLY PT, R4, R5, 0x1, 0x1f ;  /* 0x0c201f0005047f89 */ /* 0x000e2400000e0000 */
[----:B0-----:R-:W-:-:S05]  /*160e0*/  FADD R4, R5, R4 ;  /* 0x0000000405047221 */ /* 0x001fca0000000000 */
[----:B------:R-:W-:Y:S04]  /*160f0*/  @!P5 STS [R86.X4+0x40800], R4 ;  /* 0x040800045600d388 */ /* 0x000fe80000004800 */
[----:B------:R-:W-:Y:S01]  /*16100*/  BAR.SYNC.DEFER_BLOCKING 0x0 ;  /* 0x0000000000007b1d */ /* 0x000fe20000010000 */
[----:B------:R-:W-:-:S04]  /*16110*/  FADD R5, -R77, R116 ;  /* 0x000000744d057221 */ /* 0x000fc80000000100 */
[----:B------:R-:W-:Y:S01]  /*16120*/  FMUL R5, R5, 1.4426950216293334961 ;  /* 0x3fb8aa3b05057820 */ /* 0x000fe20000400000 */
[----:B------:R-:W0:Y:S05]  /*16130*/  LDS R4, [R0.X4+0x40000] ;  /* 0x0400000000047984 */ /* 0x000e2a0000004800 */
[----:B------:R-:W1:Y:S02]  /*16140*/  MUFU.EX2 R5, R5 ;  /* 0x0000000500057308 */ /* 0x000e640000000800 */
[C---:B-1----:R-:W-:Y:S02]  /*16150*/  FMUL R15, R5.reuse, R15 ;  /* 0x0000000f050f7220 */ /* 0x042fe40000400000 */
[----:B0-----:R-:W-:-:S05]  /*16160*/  FFMA R11, R5, R11, R4 ;  /* 0x0000000b050b7223 */ /* 0x001fca0000000004 */
[----:B------:R0:W-:Y:S04]  /*16170*/  STL [R1+0x674], R11 ;  /* 0x0006740b01007387 */ /* 0x0001e80000100800 */
[----:B------:R-:W4:Y:S04]  /*16180*/  LDL.LU R17, [R1+0x15c] ;  /* 0x00015c0001117983 */ /* 0x000f280000300800 */
[----:B------:R-:W4:Y:S01]  /*16190*/  LDL.LU R16, [R1+0x148] ;  /* 0x0001480001107983 */ /* 0x000f220000300800 */
[----:B------:R-:W-:Y:S02]  /*161a0*/  FADD R4, -R120, R118 ;  /* 0x0000007678047221 */ /* 0x000fe40000000100 */
[----:B---3--:R-:W-:Y:S01]  /*161b0*/  FMUL R120, R5, R8 ;  /* 0x0000000805787220 */ /* 0x008fe20000400000 */
[----:B------:R-:W3:Y:S01]  /*161c0*/  LDL.LU R14, [R1+0x14c] ;  /* 0x00014c00010e7983 */ /* 0x000ee20000300800 */
[----:B0-----:R-:W-:-:S02]  /*161d0*/  FMUL R11, R4, 1.4426950216293334961 ;  /* 0x3fb8aa3b040b7820 */ /* 0x001fc40000400000 */
[----:B------:R-:W-:Y:S01]  /*161e0*/  FMUL R4, R5, R13 ;  /* 0x0000000d05047220 */ /* 0x000fe20000400000 */
[----:B------:R0:W-:Y:S04]  /*161f0*/  STL [R1], R15 ;  /* 0x0000000f01007387 */ /* 0x0001e80000100800 */
[----:B------:R-:W-:Y:S04]  /*16200*/  STL [R1+0xd90], R120 ;  /* 0x000d907801007387 */ /* 0x000fe80000100800 */
[----:B------:R1:W-:Y:S04]  /*16210*/  STL [R1+0x4], R4 ;  /* 0x0000040401007387 */ /* 0x0003e80000100800 */
[----:B0-----:R-:W3:Y:S04]  /*16220*/  LDL.LU R15, [R1+0x138] ;  /* 0x00013800010f7983 */ /* 0x001ee80000300800 */
[----:B------:R-:W0:Y:S01]  /*16230*/  S2R R78, SR_TID.X ;  /* 0x00000000004e7919 */ /* 0x000e220000002100 */
[----:B------:R-:W-:-:S03]  /*16240*/  FADD R7, -R123, R117 ;  /* 0x000000757b077221 */ /* 0x000fc60000000100 */
[----:B------:R0:W-:Y:S01]  /*16250*/  LDS R8, [R121.X16+0x40000] ;  /* 0x0400000079087984 */ /* 0x0001e2000000c800 */
[C---:B--2---:R-:W-:Y:S02]  /*16260*/  FMUL R116, R5.reuse, R23 ;  /* 0x0000001705747220 */ /* 0x044fe40000400000 */
[----:B-1----:R-:W-:Y:S01]  /*16270*/  FMUL R4, R5, R21 ;  /* 0x0000001505047220 */ /* 0x002fe20000400000 */
[----:B------:R-:W2:Y:S01]  /*16280*/  LDL.LU R13, [R1+0x13c] ;  /* 0x00013c00010d7983 */ /* 0x000ea20000300800 */
[----:B0-----:R-:W-:-:S04]  /*16290*/  LOP3.LUT R78, R78, 0x1c, RZ, 0xc0, !PT ;  /* 0x0000001c4e4e7812 */ /* 0x001fc800078ec0ff */
[----:B------:R-:W-:-:S05]  /*162a0*/  LEA.HI R77, R78, 0x8, RZ, 0x1e ;  /* 0x000000084e4d7811 */ /* 0x000fca00078ff0ff */
[----:B------:R-:W0:Y:S01]  /*162b0*/  LDS R6, [R77.X16+0x40000] ;  /* 0x040000004d067984 */ /* 0x000e22000000c800 */
[----:B------:R-:W-:-:S06]  /*162c0*/  FMUL R7, R7, 1.4426950216293334961 ;  /* 0x3fb8aa3b07077820 */ /* 0x000fcc0000400000 */
[----:B------:R-:W0:Y:S01]  /*162d0*/  MUFU.EX2 R7, R7 ;  /* 0x0000000700077308 */ /* 0x000e220000000800 */
[C---:B------:R-:W-:Y:S02]  /*162e0*/  FMUL R121, R5.reuse, R24 ;  /* 0x0000001805797220 */ /* 0x040fe40000400000 */
[C---:B------:R-:W-:Y:S02]  /*162f0*/  FMUL R117, R5.reuse, R22 ;  /* 0x0000001605757220 */ /* 0x040fe40000400000 */
[----:B------:R-:W-:Y:S01]  /*16300*/  FMUL R5, R5, R12 ;  /* 0x0000000c05057220 */ /* 0x000fe20000400000 */
[----:B------:R-:W-:Y:S04]  /*16310*/  STL [R1+0xd94], R121 ;  /* 0x000d947901007387 */ /* 0x000fe80000100800 */
[----:B------:R-:W-:Y:S04]  /*16320*/  STL [R1+0xd80], R116 ;  /* 0x000d807401007387 */ /* 0x000fe80000100800 */
[----:B------:R-:W-:Y:S04]  /*16330*/  STL [R1+0xd84], R117 ;  /* 0x000d847501007387 */ /* 0x000fe80000100800 */
[----:B------:R-:W-:Y:S04]  /*16340*/  STL [R1+0xd70], R4 ;  /* 0x000d700401007387 */ /* 0x000fe80000100800 */
[----:B------:R1:W-:Y:S01]  /*16350*/  STL [R1+0xd74], R5 ;  /* 0x000d740501007387 */ /* 0x0003e20000100800 */
[----:B0-----:R-:W-:-:S02]  /*16360*/  FFMA R10, R7, R10, R6 ;  /* 0x0000000a070a7223 */ /* 0x001fc40000000006 */
[----:B-1----:R-:W-:-:S03]  /*16370*/  FMUL R5, R7, R20 ;  /* 0x0000001407057220 */ /* 0x002fc60000400000 */
[----:B------:R0:W-:Y:S01]  /*16380*/  STL [R1+0x678], R10 ;  /* 0x0006780a01007387 */ /* 0x0001e20000100800 */
[----:B------:R-:W-:-:S03]  /*16390*/  FMUL R4, R7, R19 ;  /* 0x0000001307047220 */ /* 0x000fc60000400000 */
[----:B------:R-:W2:Y:S01]  /*163a0*/  LDL.LU R12, [R1+0x67c] ;  /* 0x00067c00010c7983 */ /* 0x000ea20000300800 */
[----:B0-----:R-:W-:Y:S02]  /*163b0*/  FADD R10, -R122, R119 ;  /* 0x000000777a0a7221 */ /* 0x001fe40000000100 */
[C---:B------:R-:W-:Y:S01]  /*163c0*/  FMUL R122, R7.reuse, R18 ;  /* 0x00000012077a7220 */ /* 0x040fe20000400000 */
[----:B------:R0:W-:Y:S04]  /*163d0*/  STL [R1+0x8], R5 ;  /* 0x0000080501007387 */ /* 0x0001e80000100800 */
[----:B------:R-:W-:Y:S04]  /*163e0*/  STL [R1+0xd98], R122 ;  /* 0x000d987a01007387 */ /* 0x000fe80000100800 */
[----:B------:R1:W-:Y:S01]  /*163f0*/  STL [R1+0xc], R4 ;  /* 0x00000c0401007387 */ /* 0x0003e20000100800 */
[----:B----4-:R-:W-:-:S02]  /*16400*/  FMUL R123, R7, R17 ;  /* 0x00000011077b7220 */ /* 0x010fc40000400000 */
[----:B------:R-:W-:-:S03]  /*16410*/  FMUL R118, R7, R16 ;  /* 0x0000001007767220 */ /* 0x000fc60000400000 */
[----:B------:R-:W-:Y:S04]  /*16420*/  STL [R1+0xd9c], R123 ;  /* 0x000d9c7b01007387 */ /* 0x000fe80000100800 */
[----:B------:R-:W-:Y:S04]  /*16430*/  STL [R1+0xd88], R118 ;  /* 0x000d887601007387 */ /* 0x000fe80000100800 */
[----:B------:R-:W4:Y:S04]  /*16440*/  LDL.LU R25, [R1+0x1a0] ;  /* 0x0001a00001197983 */ /* 0x000f280000300800 */
[----:B------:R-:W4:Y:S04]  /*16450*/  LDL.LU R24, [R1+0x1a4] ;  /* 0x0001a40001187983 */ /* 0x000f280000300800 */
[----:B------:R-:W4:Y:S04]  /*16460*/  LDL.LU R23, [R1+0x190] ;  /* 0x0001900001177983 */ /* 0x000f280000300800 */
[----:B------:R-:W4:Y:S04]  /*16470*/  LDL.LU R22, [R1+0x194] ;  /* 0x0001940001167983 */ /* 0x000f280000300800 */
[----:B------:R-:W4:Y:S04]  /*16480*/  LDL.LU R21, [R1+0x180] ;  /* 0x0001800001157983 */ /* 0x000f280000300800 */
[----:B------:R-:W4:Y:S01]  /*16490*/  LDL.LU R20, [R1+0x184] ;  /* 0x0001840001147983 */ /* 0x000f220000300800 */
[----:B---3--:R-:W-:-:S03]  /*164a0*/  FMUL R119, R7, R14 ;  /* 0x0000000e07777220 */ /* 0x008fc60000400000 */
[----:B------:R-:W3:Y:S01]  /*164b0*/  LDL.LU R19, [R1+0x170] ;  /* 0x0001700001137983 */ /* 0x000ee20000300800 */
[----:B------:R-:W-:-:S03]  /*164c0*/  FMUL R6, R7, R15 ;  /* 0x0000000f07067220 */ /* 0x000fc60000400000 */
[----:B------:R-:W3:Y:S04]  /*164d0*/  LDL.LU R18, [R1+0x174] ;  /* 0x0001740001127983 */ /* 0x000ee80000300800 */
[----:B------:R-:W3:Y:S04]  /*164e0*/  LDL.LU R55, [R1+0x10] ;  /* 0x0000100001377983 */ /* 0x000ee80000300800 */
[----:B------:R-:W3:Y:S04]  /*164f0*/  LDL R54, [R1+0x47c] ;  /* 0x00047c0001367983 */ /* 0x000ee80000100800 */
[----:B------:R-:W3:Y:S04]  /*16500*/  LDL.LU R14, [R1+0x680] ;  /* 0x00068000010e7983 */ /* 0x000ee80000300800 */
[----:B------:R-:W-:Y:S04]  /*16510*/  STL [R1+0xd8c], R119 ;  /* 0x000d8c7701007387 */ /* 0x000fe80000100800 */
[----:B------:R-:W-:Y:S04]  /*16520*/  STL [R1+0xd78], R6 ;  /* 0x000d780601007387 */ /* 0x000fe80000100800 */
[----:B------:R-:W3:Y:S04]  /*16530*/  LDL.LU R15, [R1+0x1a8] ;  /* 0x0001a800010f7983 */ /* 0x000ee80000300800 */
[----:B0-----:R-:W3:Y:S04]  /*16540*/  LDL.LU R5, [R1+0x1ac] ;  /* 0x0001ac0001057983 */ /* 0x001ee80000300800 */
[----:B------:R-:W3:Y:S04]  /*16550*/  LDL.LU R17, [R1+0x198] ;  /* 0x0001980001117983 */ /* 0x000ee80000300800 */
[----:B-1----:R-:W3:Y:S01]  /*16560*/  LDL.LU R4, [R1+0x19c] ;  /* 0x00019c0001047983 */ /* 0x002ee20000300800 */
[----:B------:R-:W-:-:S05]  /*16570*/  LEA.HI R78, R78, 0x10, RZ, 0x1e ;  /* 0x000000104e4e7811 */ /* 0x000fca00078ff0ff */
[----:B------:R0:W1:Y:S04]  /*16580*/  LDS R9, [R78.X16+0x40000] ;  /* 0x040000004e097984 */ /* 0x000068000000c800 */
[----:B0-----:R-:W0:Y:S01]  /*16590*/  S2R R78, SR_TID.X ;  /* 0x00000000004e7919 */ /* 0x001e220000002100 */
[----:B------:R-:W1:Y:S01]  /*165a0*/  MUFU.EX2 R11, R11 ;  /* 0x0000000b000b7308 */ /* 0x000e620000000800 */
[----:B--2---:R-:W-:Y:S02]  /*165b0*/  FMUL R7, R7, R13 ;  /* 0x0000000d07077220 */ /* 0x004fe40000400000 */
[----:B------:R-:W-:-:S03]  /*165c0*/  FMUL R10, R10, 1.4426950216293334961 ;  /* 0x3fb8aa3b0a0a7820 */ /* 0x000fc60000400000 */
[----:B------:R-:W-:Y:S04]  /*165d0*/  STL [R1+0xd7c], R7 ;  /* 0x000d7c0701007387 */ /* 0x000fe80000100800 */
[----:B------:R-:W2:Y:S04]  /*165e0*/  LDL.LU R16, [R1+0x188] ;  /* 0x0001880001107983 */ /* 0x000ea80000300800 */
[----:B------:R-:W2:Y:S01]  /*165f0*/  LDL.LU R13, [R1+0x18c] ;  /* 0x00018c00010d7983 */ /* 0x000ea20000300800 */
[----:B0-----:R-:W-:-:S04]  /*16600*/  LOP3.LUT R78, R78, 0x1c, RZ, 0xc0, !PT ;  /* 0x0000001c4e4e7812 */ /* 0x001fc800078ec0ff */
[----:B------:R-:W-:Y:S01]  /*16610*/  LEA.HI R78, R78, 0x20, RZ, 0x1e ;  /* 0x000000204e4e7811 */ /* 0x000fe200078ff0ff */
[C---:B-1----:R-:W-:Y:S01]  /*16620*/  FFMA R12, R11.reuse, R12, R9 ;  /* 0x0000000c0b0c7223 */ /* 0x042fe20000000009 */
[----:B------:R-:W0:Y:S03]  /*16630*/  MUFU.EX2 R10, R10 ;  /* 0x0000000a000a7308 */ /* 0x000e260000000800 */
[----:B------:R-:W1:Y:S04]  /*16640*/  LDS R9, [R78.X16+0x40000] ;  /* 0x040000004e097984 */ /* 0x000e68000000c800 */
[----:B------:R0:W-:Y:S04]  /*16650*/  STL [R1+0x67c], R12 ;  /* 0x00067c0c01007387 */ /* 0x0001e80000100800 */
[----:B0-----:R-:W2:Y:S04]  /*16660*/  LDL.LU R12, [R1+0x178] ;  /* 0x00017800010c7983 */ /* 0x001ea80000300800 */
[----:B------:R-:W2:Y:S04]  /*16670*/  LDL.LU R7, [R1+0x17c] ;  /* 0x00017c0001077983 */ /* 0x000ea80000300800 */
[----:B------:R-:W2:Y:S04]  /*16680*/  LDL.LU R58, [R1+0x14] ;  /* 0x00001400013a7983 */ /* 0x000ea80000300800 */
[----:B------:R-:W2:Y:S04]  /*16690*/  LDL R78, [R1+0x478] ;  /* 0x00047800014e7983 */ /* 0x000ea80000100800 */
[----:B------:R-:W2:Y:S04]  /*166a0*/  LDL.LU R76, [R1+0x18] ;  /* 0x00001800014c7983 */ /* 0x000ea80000300800 */
[----:B------:R-:W2:Y:S01]  /*166b0*/  LDL R77, [R1+0x464] ;  /* 0x00046400014d7983 */ /* 0x000ea20000100800 */
[----:B----4-:R-:W-:-:S02]  /*166c0*/  FMUL R25, R11, R25 ;  /* 0x000000190b197220 */ /* 0x010fc40000400000 */
[----:B------:R-:W-:-:S03]  /*166d0*/  FMUL R24, R11, R24 ;  /* 0x000000180b187220 */ /* 0x000fc60000400000 */
[----:B------:R-:W-:Y:S01]  /*166e0*/  STL [R1+0x70], R25 ;  /* 0x0000701901007387 */ /* 0x000fe20000100800 */
[----:B------:R-:W-:-:S03]  /*166f0*/  FMUL R6, R11, R23 ;  /* 0x000000170b067220 */ /* 0x000fc60000400000 */
[----:B------:R-:W-:Y:S01]  /*16700*/  STL [R1+0x74], R24 ;  /* 0x0000741801007387 */ /* 0x000fe20000100800 */
[----:B------:R-:W-:-:S03]  /*16710*/  FMUL R22, R11, R22 ;  /* 0x000000160b167220 */ /* 0x000fc60000400000 */
[----:B------:R0:W-:Y:S01]  /*16720*/  STL [R1+0x60], R6 ;  /* 0x0000600601007387 */ /* 0x0001e20000100800 */
[----:B------:R-:W-:-:S03]  /*16730*/  FMUL R21, R11, R21 ;  /* 0x000000150b157220 */ /* 0x000fc60000400000 */
[----:B------:R-:W-:Y:S01]  /*16740*/  STL [R1+0x64], R22 ;  /* 0x0000641601007387 */ /* 0x000fe20000100800 */
[----:B0-----:R-:W-:-:S03]  /*16750*/  FMUL R6, R11, R20 ;  /* 0x000000140b067220 */ /* 0x001fc60000400000 */
[----:B------:R-:W-:Y:S01]  /*16760*/  STL [R1+0x50], R21 ;  /* 0x0000501501007387 */ /* 0x000fe20000100800 */
[----:B---3--:R-:W-:-:S03]  /*16770*/  FMUL R19, R11, R19 ;  /* 0x000000130b137220 */ /* 0x008fc60000400000 */
[----:B------:R0:W-:Y:S04]  /*16780*/  STL [R1+0x54], R6 ;  /* 0x0000540601007387 */ /* 0x0001e80000100800 */
[----:B------:R-:W-:Y:S01]  /*16790*/  STL [R1+0x40], R19 ;  /* 0x0000401301007387 */ /* 0x000fe20000100800 */
[----:B0-----:R-:W-:Y:S02]  /*167a0*/  FMUL R6, R11, R18 ;  /* 0x000000120b067220 */ /* 0x001fe40000400000 */
[----:B------:R-:W-:Y:S02]  /*167b0*/  FADD R11, -R54, R55 ;  /* 0x00000037360b7221 */ /* 0x000fe40000000100 */
[----:B------:R-:W-:Y:S01]  /*167c0*/  FFMA R14, R10, R14, R8 ;  /* 0x0000000e0a0e7223 */ /* 0x000fe20000000008 */
[----:B------:R0:W-:Y:S01]  /*167d0*/  STL [R1+0x44], R6 ;  /* 0x0000440601007387 */ /* 0x0001e20000100800 */
[----:B------:R-:W-:-:S03]  /*167e0*/  FMUL R11, R11, 1.4426950216293334961 ;  /* 0x3fb8aa3b0b0b7820 */ /* 0x000fc60000400000 */
[----:B0-----:R-:W1:Y:S01]  /*167f0*/  LDL.LU R6, [R1+0x684] ;  /* 0x0006840001067983 */ /* 0x001e620000300800 */
[----:B------:R-:W-:-:S03]  /*16800*/  FMUL R18, R10, R15 ;  /* 0x0000000f0a127220 */ /* 0x000fc60000400000 */
[----:B------:R0:W-:Y:S04]  /*16810*/  STL [R1+0x680], R14 ;  /* 0x0006800e01007387 */ /* 0x0001e80000100800 */
[----:B------:R-:W3:Y:S01]  /*16820*/  LDL.LU R15, [R1+0x1c0] ;  /* 0x0001c000010f7983 */ /* 0x000ee20000300800 */
[----:B0-----:R0:W1:Y:S03]  /*16830*/  MUFU.EX2 R14, R11 ;  /* 0x0000000b000e7308 */ /* 0x0010660000000800 */
[----:B------:R-:W-:Y:S01]  /*16840*/  STL [R1+0x78], R18 ;  /* 0x0000781201007387 */ /* 0x000fe20000100800 */
[----:B0-----:R-:W-:-:S03]  /*16850*/  FMUL R11, R10, R5 ;  /* 0x000000050a0b7220 */ /* 0x001fc60000400000 */
[----:B------:R-:W4:Y:S04]  /*16860*/  LDL.LU R5, [R1+0x1c4] ;  /* 0x0001c40001057983 */ /* 0x000f280000300800 */
[----:B------:R0:W-:Y:S02]  /*16870*/  STL [R1+0x7c], R11 ;  /* 0x00007c0b01007387 */ /* 0x0001e40000100800 */
[C---:B0-----:R-:W-:Y:S02]  /*16880*/  FMUL R11, R10.reuse, R17 ;  /* 0x000000110a0b7220 */ /* 0x041fe40000400000 */
[C---:B------:R-:W-:Y:S02]  /*16890*/  FMUL R17, R10.reuse, R4 ;  /* 0x000000040a117220 */ /* 0x040fe40000400000 */
[----:B------:R-:W4:Y:S01]  /*168a0*/  LDL.LU R4, [R1+0x200] ;  /* 0x0002000001047983 */ /* 0x000f220000300800 */
[----:B--2---:R-:W-:-:S03]  /*168b0*/  FMUL R123, R10, R13 ;  /* 0x0000000d0a7b7220 */ /* 0x004fc60000400000 */
[----:B------:R0:W-:Y:S04]  /*168c0*/  STL [R1+0x68], R11 ;  /* 0x0000680b01007387 */ /* 0x0001e80000100800 */
[----:B------:R-:W-:Y:S01]  /*168d0*/  STL [R1+0x6c], R17 ;  /* 0x00006c1101007387 */ /* 0x000fe20000100800 */
[----:B0-----:R-:W-:-:S03]  /*168e0*/  FMUL R11, R10, R16 ;  /* 0x000000100a0b7220 */ /* 0x001fc60000400000 */
[----:B------:R-:W-:Y:S04]  /*168f0*/  STL [R1+0xda0], R123 ;  /* 0x000da07b01007387 */ /* 0x000fe80000100800 */
[----:B------:R0:W-:Y:S02]  /*16900*/  STL [R1+0x58], R11 ;  /* 0x0000580b01007387 */ /* 0x0001e40000100800 */
[----:B0-----:R-:W-:-:S05]  /*16910*/  FMUL R11, R10, R12 ;  /* 0x0000000c0a0b7220 */ /* 0x001fca0000400000 */
[----:B------:R-:W-:Y:S01]  /*16920*/  STL [R1+0x48], R11 ;  /* 0x0000480b01007387 */ /* 0x000fe20000100800 */
[----:B------:R-:W-:-:S03]  /*16930*/  FMUL R123, R10, R7 ;  /* 0x000000070a7b7220 */ /* 0x000fc60000400000 */
[----:B------:R-:W4:Y:S04]  /*16940*/  LDL.LU R25, [R1+0x204] ;  /* 0x0002040001197983 */ /* 0x000f280000300800 */
[----:B------:R-:W4:Y:S04]  /*16950*/  LDL.LU R24, [R1+0x1e0] ;  /* 0x0001e00001187983 */ /* 0x000f280000300800 */
[----:B------:R-:W4:Y:S04]  /*16960*/  LDL.LU R23, [R1+0x1e4] ;  /* 0x0001e40001177983 */ /* 0x000f280000300800 */
[----:B------:R-:W4:Y:S04]  /*16970*/  LDL.LU R22, [R1+0x1b0] ;  /* 0x0001b00001167983 */ /* 0x000f280000300800 */
[----:B------:R-:W4:Y:S04]  /*16980*/  LDL.LU R21, [R1+0x1b4] ;  /* 0x0001b40001157983 */ /* 0x000f280000300800 */
[----:B------:R-:W-:Y:S04]  /*16990*/  STL [R1+0xdac], R123 ;  /* 0x000dac7b01007387 */ /* 0x000fe80000100800 */
[----:B------:R-:W4:Y:S04]  /*169a0*/  LDL.LU R20, [R1+0x688] ;  /* 0x0006880001147983 */ /* 0x000f280000300800 */
[----:B------:R-:W4:Y:S04]  /*169b0*/  LDL.LU R19, [R1+0x1c8] ;  /* 0x0001c80001137983 */ /* 0x000f280000300800 */
[----:B------:R-:W4:Y:S01]  /*169c0*/  LDL.LU R16, [R1+0x1cc] ;  /* 0x0001cc0001107983 */ /* 0x000f220000300800 */
[----:B-1----:R-:W-:-:S02]  /*169d0*/  FFMA R6, R14, R6, R9 ;  /* 0x000000060e067223 */ /* 0x002fc40000000009 */
[----:B------:R-:W-:-:S03]  /*169e0*/  FADD R9, -R92, R106 ;  /* 0x0000006a5c097221 */ /* 0x000fc60000000100 */
[----:B------:R0:W-:Y:S04]  /*169f0*/  STL [R1+0x684], R6 ;  /* 0x0006840601007387 */ /* 0x0001e80000100800 */
[----:B------:R-:W2:Y:S01]  /*16a00*/  LDL.LU R106, [R1+0xe1c] ;  /* 0x000e1c00016a7983 */ /* 0x000ea20000300800 */
[----:B---3--:R-:W-:-:S03]  /*16a10*/  FMUL R122, R14, R15 ;  /* 0x0000000f0e7a7220 */ /* 0x008fc60000400000 */
[----:B------:R-:W3:Y:S04]  /*16a20*/  LDL.LU R92, [R1+0xe18] ;  /* 0x000e1800015c7983 */ /* 0x000ee80000300800 */
[----:B------:R-:W2:Y:S04]  /*16a30*/  LDL.LU R7, [R1+0x208] ;  /* 0x0002080001077983 */ /* 0x000ea80000300800 */
[----:B0-----:R-:W3:Y:S01]  /*16a40*/  LDL.LU R6, [R1+0x20c] ;  /* 0x00020c0001067983 */ /* 0x001ee20000300800 */
[----:B----4-:R-:W-:-:S03]  /*16a50*/  FMUL R121, R14, R5 ;  /* 0x000000050e797220 */ /* 0x010fc60000400000 */
[----:B------:R-:W-:Y:S04]  /*16a60*/  STL [R1+0xda4], R122 ;  /* 0x000da47a01007387 */ /* 0x000fe80000100800 */
[----:B------:R-:W-:Y:S04]  /*16a70*/  STL [R1+0xda8], R121 ;  /* 0x000da87901007387 */ /* 0x000fe80000100800 */
[----:B------:R-:W3:Y:S04]  /*16a80*/  LDL.LU R18, [R1+0x1e8] ;  /* 0x0001e80001127983 */ /* 0x000ee80000300800 */
[----:B------:R-:W3:Y:S01]  /*16a90*/  LDL.LU R17, [R1+0x1ec] ;  /* 0x0001ec0001117983 */ /* 0x000ee20000300800 */
[----:B------:R-:W-:-:S05]  /*16aa0*/  FMUL R4, R14, R4 ;  /* 0x000000040e047220 */ /* 0x000fca0000400000 */
[----:B------:R0:W-:Y:S04]  /*16ab0*/  STL [R1+0x20], R4 ;  /* 0x0000200401007387 */ /* 0x0001e80000100800 */
[----:B------:R-:W3:Y:S04]  /*16ac0*/  LDL.LU R15, [R1+0x1b8] ;  /* 0x0001b800010f7983 */ /* 0x000ee80000300800 */
[----:B------:R-:W3:Y:S04]  /*16ad0*/  LDL.LU R5, [R1+0x1bc] ;  /* 0x0001bc0001057983 */ /* 0x000ee80000300800 */
[----:B0-----:R-:W3:Y:S04]  /*16ae0*/  LDL.LU R4, [R1+0x68c] ;  /* 0x00068c0001047983 */ /* 0x001ee80000300800 */
[----:B------:R-:W0:Y:S02]  /*16af0*/  S2R R61, SR_TID.X ;  /* 0x00000000003d7919 */ /* 0x000e240000002100 */
[----:B0-----:R-:W-:-:S04]  /*16b00*/  LOP3.LUT R61, R61, 0x1c, RZ, 0xc0, !PT ;  /* 0x0000001c3d3d7812 */ /* 0x001fc800078ec0ff */
[----:B------:R-:W-:-:S05]  /*16b10*/  LEA.HI R61, R61, 0x28, RZ, 0x1e ;  /* 0x000000283d3d7811 */ /* 0x000fca00078ff0ff */
[----:B------:R0:W1:Y:S04]  /*16b20*/  LDS R8, [R61.X16+0x40000] ;  /* 0x040000003d087984 */ /* 0x000068000000c800 */
[----:B0-----:R-:W0:Y:S01]  /*16b30*/  S2R R61, SR_TID.X ;  /* 0x00000000003d7919 */ /* 0x001e220000002100 */
[----:B------:R-:W-:-:S04]  /*16b40*/  FADD R10, -R78, R58 ;  /* 0x0000003a4e0a7221 */ /* 0x000fc80000000100 */
[----:B------:R-:W-:-:S04]  /*16b50*/  FMUL R10, R10, 1.4426950216293334961 ;  /* 0x3fb8aa3b0a0a7820 */ /* 0x000fc80000400000 */
[----:B------:R-:W1:Y:S01]  /*16b60*/  MUFU.EX2 R13, R10 ;  /* 0x0000000a000d7308 */ /* 0x000e620000000800 */
[C---:B------:R-:W-:Y:S02]  /*16b70*/  FMUL R123, R14.reuse, R25 ;  /* 0x000000190e7b7220 */ /* 0x040fe40000400000 */
[----:B------:R-:W-:Y:S01]  /*16b80*/  FMUL R24, R14, R24 ;  /* 0x000000180e187220 */ /* 0x000fe20000400000 */
[----:B0-----:R-:W-:-:S04]  /*16b90*/  LOP3.LUT R61, R61, 0x1c, RZ, 0xc0, !PT ;  /* 0x0000001c3d3d7812 */ /* 0x001fc800078ec0ff */
[----:B------:R-:W-:Y:S01]  /*16ba0*/  LEA.HI R61, R61, 0x30, RZ, 0x1e ;  /* 0x000000303d3d7811 */ /* 0x000fe200078ff0ff */
[----:B------:R-:W-:-:S04]  /*16bb0*/  FMUL R23, R14, R23 ;  /* 0x000000170e177220 */ /* 0x000fc80000400000 */
[----:B------:R-:W0:Y:S01]  /*16bc0*/  LDS R12, [R61.X16+0x40000] ;  /* 0x040000003d0c7984 */ /* 0x000e22000000c800 */
[C---:B------:R-:W-:Y:S02]  /*16bd0*/  FMUL R22, R14.reuse, R22 ;  /* 0x000000160e167220 */ /* 0x040fe40000400000 */
[----:B------:R-:W-:Y:S01]  /*16be0*/  FMUL R14, R14, R21 ;  /* 0x000000150e0e7220 */ /* 0x000fe20000400000 */
[----:B------:R-:W-:Y:S01]  /*16bf0*/  STL [R1+0xdc4], R123 ;  /* 0x000dc47b01007387 */ /* 0x000fe20000100800 */
[----:B-1----:R-:W-:-:S03]  /*16c00*/  FFMA R20, R13, R20, R8 ;  /* 0x000000140d147223 */ /* 0x002fc60000000008 */
[----:B------:R1:W-:Y:S01]  /*16c10*/  STL [R1+0x10], R24 ;  /* 0x0000101801007387 */ /* 0x0003e20000100800 */
[----:B------:R-:W-:-:S03]  /*16c20*/  FMUL R120, R13, R19 ;  /* 0x000000130d787220 */ /* 0x000fc60000400000 */
[----:B------:R0:W-:Y:S01]  /*16c30*/  STL [R1+0x14], R23 ;  /* 0x0000141701007387 */ /* 0x0001e20000100800 */
[----:B------:R-:W-:-:S03]  /*16c40*/  FMUL R8, R13, R16 ;  /* 0x000000100d087220 */ /* 0x000fc60000400000 */
[----:B------:R0:W-:Y:S01]  /*16c50*/  STL [R1+0x80], R22 ;  /* 0x0000801601007387 */ /* 0x0001e20000100800 */
[----:B------:R-:W-:-:S03]  /*16c60*/  FADD R11, -R77, R76 ;  /* 0x0000004c4d0b7221 */ /* 0x000fc60000000100 */
[----:B------:R0:W-:Y:S04]  /*16c70*/  STL [R1+0x84], R14 ;  /* 0x0000840e01007387 */ /* 0x0001e80000100800 */
[----:B------:R-:W4:Y:S04]  /*16c80*/  LDL.LU R27, [R1+0x330] ;  /* 0x00033000011b7983 */ /* 0x000f280000300800 */
[----:B------:R-:W4:Y:S04]  /*16c90*/  LDL.LU R26, [R1+0x334] ;  /* 0x00033400011a7983 */ /* 0x000f280000300800 */
[----:B------:R-:W4:Y:S01]  /*16ca0*/  LDL.LU R25, [R1+0x2c0] ;  /* 0x0002c00001197983 */ /* 0x000f220000300800 */
[----:B------:R-:W-:-:S03]  /*16cb0*/  FMUL R11, R11, 1.4426950216293334961 ;  /* 0x3fb8aa3b0b0b7820 */ /* 0x000fc60000400000 */
[----:B------:R0:W-:Y:S04]  /*16cc0*/  STL [R1+0x688], R20 ;  /* 0x0006881401007387 */ /* 0x0001e80000100800 */
[----:B------:R-:W-:Y:S04]  /*16cd0*/  STL [R1+0xdb0], R120 ;  /* 0x000db07801007387 */ /* 0x000fe80000100800 */
[----:B-1----:R-:W4:Y:S04]  /*16ce0*/  LDL.LU R24, [R1+0x2c4] ;  /* 0x0002c40001187983 */ /* 0x002f280000300800 */
[----:B------:R-:W-:Y:S04]  /*16cf0*/  STL [R1+0x3c], R8 ;  /* 0x00003c0801007387 */ /* 0x000fe80000100800 */
[----:B0-----:R-:W4:Y:S01]  /*16d00*/  LDL.LU R23, [R1+0x2a0] ;  /* 0x0002a00001177983 */ /* 0x001f220000300800 */
[----:B------:R-:W0:Y:S03]  /*16d10*/  MUFU.EX2 R11, R11 ;  /* 0x0000000b000b7308 */ /* 0x000e260000000800 */
[----:B------:R-:W4:Y:S04]  /*16d20*/  LDL.LU R22, [R1+0x2a4] ;  /* 0x0002a40001167983 */ /* 0x000f280000300800 */
[----:B------:R-:W4:Y:S04]  /*16d30*/  LDL.LU R21, [R1+0x280] ;  /* 0x0002800001157983 */ /* 0x000f280000300800 */
[----:B------:R-:W4:Y:S01]  /*16d40*/  LDL.LU R16, [R1+0x284] ;  /* 0x0002840001107983 */ /* 0x000f220000300800 */
[----:B--2---:R-:W-:-:S05]  /*16d50*/  FMUL R121, R13, R7 ;  /* 0x000000070d797220 */ /* 0x004fca0000400000 */
[----:B------:R-:W-:Y:S01]  /*16d60*/  STL [R1+0xdbc], R121 ;  /* 0x000dbc7901007387 */ /* 0x000fe20000100800 */
[----:B---3--:R-:W-:-:S03]  /*16d70*/  FMUL R122, R13, R6 ;  /* 0x000000060d7a7220 */ /* 0x008fc60000400000 */
[----:B------:R-:W2:Y:S04]  /*16d80*/  LDL.LU R14, [R1+0x690] ;  /* 0x00069000010e7983 */ /* 0x000ea80000300800 */
[----:B------:R-:W3:Y:S01]  /*16d90*/  LDL.LU R7, [R1+0x338] ;  /* 0x0003380001077983 */ /* 0x000ee20000300800 */
[----:B------:R-:W-:-:S03]  /*16da0*/  FMUL R18, R13, R18 ;  /* 0x000000120d127220 */ /* 0x000fc60000400000 */
[----:B------:R-:W3:Y:S01]  /*16db0*/  LDL.LU R6, [R1+0x33c] ;  /* 0x00033c0001067983 */ /* 0x000ee20000300800 */
[----:B------:R-:W-:-:S03]  /*16dc0*/  FMUL R17, R13, R17 ;  /* 0x000000110d117220 */ /* 0x000fc60000400000 */
[----:B------:R-:W-:Y:S04]  /*16dd0*/  STL [R1+0xdb8], R122 ;  /* 0x000db87a01007387 */ /* 0x000fe80000100800 */
[----:B------:R-:W-:Y:S04]  /*16de0*/  STL [R1+0x18], R18 ;  /* 0x0000181201007387 */ /* 0x000fe80000100800 */
[----:B------:R1:W-:Y:S01]  /*16df0*/  STL [R1+0x1c], R17 ;  /* 0x00001c1101007387 */ /* 0x0003e20000100800 */
[C---:B------:R-:W-:Y:S02]  /*16e00*/  FMUL R15, R13.reuse, R15 ;  /* 0x0000000f0d0f7220 */ /* 0x040fe40000400000 */
[----:B------:R-:W-:-:S03]  /*16e10*/  FMUL R5, R13, R5 ;  /* 0x000000050d057220 */ /* 0x000fc60000400000 */
[----:B------:R-:W-:Y:S04]  /*16e20*/  STL [R1+0x88], R15 ;  /* 0x0000880f01007387 */ /* 0x000fe80000100800 */
[----:B------:R-:W3:Y:S01]  /*16e30*/  LDL.LU R20, [R1+0x2c8] ;  /* 0x0002c80001147983 */ /* 0x000ee20000300800 */
[----:B0-----:R-:W-:-:S03]  /*16e40*/  FFMA R4, R11, R4, R12 ;  /* 0x000000040b047223 */ /* 0x001fc6000000000c */
[----:B------:R0:W-:Y:S04]  /*16e50*/  STL [R1+0x8c], R5 ;  /* 0x00008c0501007387 */ /* 0x0001e80000100800 */
[----:B-1----:R-:W3:Y:S04]  /*16e60*/  LDL.LU R17, [R1+0x2cc] ;  /* 0x0002cc0001117983 */ /* 0x002ee80000300800 */
[----:B------:R-:W3:Y:S04]  /*16e70*/  LDL.LU R19, [R1+0x2a8] ;  /* 0x0002a80001137983 */ /* 0x000ee80000300800 */
[----:B------:R1:W-:Y:S04]  /*16e80*/  STL [R1+0x68c], R4 ;  /* 0x00068c0401007387 */ /* 0x0003e80000100800 */
[----:B------:R-:W3:Y:S04]  /*16e90*/  LDL.LU R18, [R1+0x2ac] ;  /* 0x0002ac0001127983 */ /* 0x000ee80000300800 */
[----:B0-----:R-:W3:Y:S04]  /*16ea0*/  LDL.LU R5, [R1+0x288] ;  /* 0x0002880001057983 */ /* 0x001ee80000300800 */
[----:B-1----:R-:W3:Y:S04]  /*16eb0*/  LDL.LU R4, [R1+0x28c] ;  /* 0x00028c0001047983 */ /* 0x002ee80000300800 */
[----:B------:R-:W0:Y:S01]  /*16ec0*/  S2R R78, SR_TID.X ;  /* 0x00000000004e7919 */ /* 0x000e220000002100 */
[----:B------:R-:W-:-:S03]  /*16ed0*/  FMUL R9, R9, 1.4426950216293334961 ;  /* 0x3fb8aa3b09097820 */ /* 0x000fc60000400000 */
[----:B------:R-:W3:Y:S01]  /*16ee0*/  LDL.LU R15, [R1+0x694] ;  /* 0x00069400010f7983 */ /* 0x000ee20000300800 */
[----:B0-----:R-:W-:-:S04]  /*16ef0*/  LOP3.LUT R78, R78, 0x1c, RZ, 0xc0, !PT ;  /* 0x0000001c4e4e7812 */ /* 0x001fc800078ec0ff */
[----:B------:R-:W-:-:S05]  /*16f00*/  LEA.HI R78, R78, 0x38, RZ, 0x1e ;  /* 0x000000384e4e7811 */ /* 0x000fca00078ff0ff */
[----:B------:R-:W2:Y:S01]  /*16f10*/  LDS R10, [R78.X16+0x40000] ;  /* 0x040000004e0a7984 */ /* 0x000ea2000000c800 */
[----:B------:R-:W2:Y:S01]  /*16f20*/  MUFU.EX2 R9, R9 ;  /* 0x0000000900097308 */ /* 0x000ea20000000800 */
[C---:B----4-:R-:W-:Y:S02]  /*16f30*/  FMUL R119, R11.reuse, R27 ;  /* 0x0000001b0b777220 */ /* 0x050fe40000400000 */
[----:B------:R-:W-:-:S03]  /*16f40*/  FMUL R118, R11, R26 ;  /* 0x0000001a0b767220 */ /* 0x000fc60000400000 */
[----:B------:R-:W-:Y:S01]  /*16f50*/  STL [R1+0xdb4], R119 ;  /* 0x000db47701007387 */ /* 0x000fe20000100800 */
[----:B------:R-:W-:-:S03]  /*16f60*/  FMUL R121, R11, R25 ;  /* 0x000000190b797220 */ /* 0x000fc60000400000 */
[----:B------:R-:W-:Y:S04]  /*16f70*/  STL [R1+0xdc8], R118 ;  /* 0x000dc87601007387 */ /* 0x000fe80000100800 */
[----:B------:R-:W-:Y:S01]  /*16f80*/  STL [R1+0xdcc], R121 ;  /* 0x000dcc7901007387 */ /* 0x000fe20000100800 */
[C---:B------:R-:W-:Y:S02]  /*16f90*/  FMUL R122, R11.reuse, R24 ;  /* 0x000000180b7a7220 */ /* 0x040fe40000400000 */
[----:B------:R-:W-:-:S03]  /*16fa0*/  FMUL R12, R11, R23 ;  /* 0x000000170b0c7220 */ /* 0x000fc60000400000 */
[----:B------:R-:W-:Y:S01]  /*16fb0*/  STL [R1+0xdd0], R122 ;  /* 0x000dd07a01007387 */ /* 0x000fe20000100800 */
[----:B------:R-:W-:-:S03]  /*16fc0*/  FMUL R22, R11, R22 ;  /* 0x000000160b167220 */ /* 0x000fc60000400000 */
[----:B------:R0:W-:Y:S01]  /*16fd0*/  STL [R1+0xa0], R12 ;  /* 0x0000a00c01007387 */ /* 0x0001e20000100800 */
[----:B------:R-:W-:-:S03]  /*16fe0*/  FMUL R13, R11, R21 ;  /* 0x000000150b0d7220 */ /* 0x000fc60000400000 */
[----:B------:R1:W-:Y:S01]  /*16ff0*/  STL [R1+0xa4], R22 ;  /* 0x0000a41601007387 */ /* 0x0003e20000100800 */
[----:B0-----:R-:W-:-:S03]  /*17000*/  FMUL R12, R11, R16 ;  /* 0x000000100b0c7220 */ /* 0x001fc60000400000 */
[----:B------:R-:W-:Y:S01]  /*17010*/  STL [R1+0x90], R13 ;  /* 0x0000900d01007387 */ /* 0x000fe20000100800 */
[----:B------:R-:W-:-:S03]  /*17020*/  FADD R11, -R90, R91 ;  /* 0x0000005b5a0b7221 */ /* 0x000fc60000000100 */
[----:B------:R-:W-:Y:S04]  /*17030*/  STL [R1+0x94], R12 ;  /* 0x0000940c01007387 */ /* 0x000fe80000100800 */
[----:B------:R-:W4:Y:S04]  /*17040*/  LDL.LU R91, [R1+0xe14] ;  /* 0x000e1400015b7983 */ /* 0x000f280000300800 */
[----:B------:R-:W4:Y:S01]  /*17050*/  LDL.LU R90, [R1+0xe10] ;  /* 0x000e1000015a7983 */ /* 0x000f220000300800 */
[----:B------:R-:W-:Y:S02]  /*17060*/  FMUL R11, R11, 1.4426950216293334961 ;  /* 0x3fb8aa3b0b0b7820 */ /* 0x000fe40000400000 */
[----:B--2---:R-:W-:-:S02]  /*17070*/  FFMA R14, R9, R14, R10 ;  /* 0x0000000e090e7223 */ /* 0x004fc4000000000a */
[----:B---3--:R-:W-:-:S03]  /*17080*/  FMUL R117, R9, R7 ;  /* 0x0000000709757220 */ /* 0x008fc60000400000 */
[----:B------:R0:W-:Y:S04]  /*17090*/  STL [R1+0x690], R14 ;  /* 0x0006900e01007387 */ /* 0x0001e80000100800 */
[----:B------:R-:W-:Y:S01]  /*170a0*/  STL [R1+0xdd4], R117 ;  /* 0x000dd47501007387 */ /* 0x000fe20000100800 */
[----:B------:R-:W-:-:S03]  /*170b0*/  FMUL R116, R9, R6 ;  /* 0x0000000609747220 */ /* 0x000fc60000400000 */
[----:B------:R-:W2:Y:S04]  /*170c0*/  LDL.LU R7, [R1+0x300] ;  /* 0x0003000001077983 */ /* 0x000ea80000300800 */
[----:B------:R-:W3:Y:S04]  /*170d0*/  LDL.LU R6, [R1+0x304] ;  /* 0x0003040001067983 */ /* 0x000ee80000300800 */
[----:B-1----:R-:W4:Y:S01]  /*170e0*/  LDL.LU R22, [R1+0x2f0] ;  /* 0x0002f00001167983 */ /* 0x002f220000300800 */
[----:B0-----:R0:W1:Y:S03]  /*170f0*/  MUFU.EX2 R14, R11 ;  /* 0x0000000b000e7308 */ /* 0x0010660000000800 */
[----:B------:R-:W4:Y:S04]  /*17100*/  LDL.LU R23, [R1+0x2f4] ;  /* 0x0002f40001177983 */ /* 0x000f280000300800 */
[----:B------:R-:W4:Y:S04]  /*17110*/  LDL.LU R12, [R1+0x2e0] ;  /* 0x0002e000010c7983 */ /* 0x000f280000300800 */
[----:B------:R-:W4:Y:S01]  /*17120*/  LDL.LU R13, [R1+0x2e4] ;  /* 0x0002e400010d7983 */ /* 0x000f220000300800 */
[----:B------:R-:W-:-:S03]  /*17130*/  FMUL R119, R9, R20 ;  /* 0x0000001409777220 */ /* 0x000fc60000400000 */
[----:B------:R-:W4:Y:S04]  /*17140*/  LDL.LU R16, [R1+0x2d0] ;  /* 0x0002d00001107983 */ /* 0x000f280000300800 */
[----:B------:R-:W-:Y:S01]  /*17150*/  STL [R1+0xdd8], R116 ;  /* 0x000dd87401007387 */ /* 0x000fe20000100800 */
[----:B------:R-:W-:-:S03]  /*17160*/  FMUL R120, R9, R17 ;  /* 0x0000001109787220 */ /* 0x000fc60000400000 */
[----:B------:R-:W-:Y:S01]  /*17170*/  STL [R1+0xddc], R119 ;  /* 0x000ddc7701007387 */ /* 0x000fe20000100800 */
[----:B0-----:R-:W-:-:S03]  /*17180*/  FMUL R11, R9, R19 ;  /* 0x00000013090b7220 */ /* 0x001fc60000400000 */
[----:B------:R-:W4:Y:S04]  /*17190*/  LDL.LU R17, [R1+0x2d4] ;  /* 0x0002d40001117983 */ /* 0x000f280000300800 */
[----:B------:R-:W4:Y:S01]  /*171a0*/  LDL.LU R21, [R1+0x698] ;  /* 0x0006980001157983 */ /* 0x000f220000300800 */
[----:B------:R-:W-:-:S03]  /*171b0*/  FMUL R18, R9, R18 ;  /* 0x0000001209127220 */ /* 0x000fc60000400000 */
[----:B------:R-:W-:Y:S04]  /*171c0*/  STL [R1+0xde0], R120 ;  /* 0x000de07801007387 */ /* 0x000fe80000100800 */
[----:B------:R0:W-:Y:S01]  /*171d0*/  STL [R1+0xa8], R11 ;  /* 0x0000a80b01007387 */ /* 0x0001e20000100800 */
[----:B------:R-:W-:-:S03]  /*171e0*/  FMUL R4, R9, R4 ;  /* 0x0000000409047220 */ /* 0x000fc60000400000 */
[----:B------:R-:W-:Y:S01]  /*171f0*/  STL [R1+0xac], R18 ;  /* 0x0000ac1201007387 */ /* 0x000fe20000100800 */
[----:B0-----:R-:W-:-:S03]  /*17200*/  FMUL R11, R9, R5 ;  /* 0x00000005090b7220 */ /* 0x001fc60000400000 */
[----:B------:R-:W4:Y:S01]  /*17210*/  LDL.LU R5, [R1+0x308] ;  /* 0x0003080001057983 */ /* 0x000f220000300800 */
[----:B------:R-:W-:-:S03]  /*17220*/  FADD R9, -R88, R89 ;  /* 0x0000005958097221 */ /* 0x000fc60000000100 */
[----:B------:R-:W-:Y:S04]  /*17230*/  STL [R1+0x98], R11 ;  /* 0x0000980b01007387 */ /* 0x000fe80000100800 */
[----:B------:R0:W-:Y:S04]  /*17240*/  STL [R1+0x9c], R4 ;  /* 0x00009c0401007387 */ /* 0x0001e80000100800 */
[----:B0-----:R-:W4:Y:S04]  /*17250*/  LDL.LU R4, [R1+0x30c] ;  /* 0x00030c0001047983 */ /* 0x001f280000300800 */
[----:B------:R-:W4:Y:S04]  /*17260*/  LDL.LU R89, [R1+0xe0c] ;  /* 0x000e0c0001597983 */ /* 0x000f280000300800 */
[----:B------:R-:W4:Y:S04]  /*17270*/  LDL.LU R88, [R1+0xe08] ;  /* 0x000e080001587983 */ /* 0x000f280000300800 */
[----:B------:R-:W4:Y:S04]  /*17280*/  LDL.LU R25, [R1+0x2f8] ;  /* 0x0002f80001197983 */ /* 0x000f280000300800 */
[----:B------:R-:W4:Y:S04]  /*17290*/  LDL.LU R24, [R1+0x2fc] ;  /* 0x0002fc0001187983 */ /* 0x000f280000300800 */
[----:B------:R-:W0:Y:S02]  /*172a0*/  S2R R78, SR_TID.X ;  /* 0x00000000004e7919 */ /* 0x000e240000002100 */
[----:B0-----:R-:W-:-:S04]  /*172b0*/  LOP3.LUT R78, R78, 0x1c, RZ, 0xc0, !PT ;  /* 0x0000001c4e4e7812 */ /* 0x001fc800078ec0ff */
[----:B------:R-:W-:-:S05]  /*172c0*/  LEA.HI R78, R78, 0x40, RZ, 0x1e ;  /* 0x000000404e4e7811 */ /* 0x000fca00078ff0ff */
[----:B------:R0:W1:Y:S04]  /*172d0*/  LDS R8, [R78.X16+0x40000] ;  /* 0x040000004e087984 */ /* 0x000068000000c800 */
[----:B0-----:R-:W0:Y:S02]  /*172e0*/  S2R R78, SR_TID.X ;  /* 0x00000000004e7919 */ /* 0x001e240000002100 */
[----:B0-----:R-:W-:-:S04]  /*172f0*/  LOP3.LUT R78, R78, 0x1c, RZ, 0xc0, !PT ;  /* 0x0000001c4e4e7812 */ /* 0x001fc800078ec0ff */
[----:B------:R-:W-:-:S05]  /*17300*/  LEA.HI R78, R78, 0x48, RZ, 0x1e ;  /* 0x000000484e4e7811 */ /* 0x000fca00078ff0ff */
[----:B------:R-:W0:Y:S01]  /*17310*/  LDS R10, [R78.X16+0x40000] ;  /* 0x040000004e0a7984 */ /* 0x000e22000000c800 */
[----:B------:R-:W-:-:S04]  /*17320*/  FMUL R9, R9, 1.4426950216293334961 ;  /* 0x3fb8aa3b09097820 */ /* 0x000fc80000400000 */
[----:B------:R4:W0:Y:S01]  /*17330*/  MUFU.EX2 R19, R9 ;  /* 0x0000000900137308 */ /* 0x0008220000000800 */
[----:B-1----:R-:W-:Y:S02]  /*17340*/  FFMA R15, R14, R15, R8 ;  /* 0x0000000f0e0f7223 */ /* 0x002fe40000000008 */
[----:B------:R-:W-:-:S03]  /*17350*/  FADD R11, -R84, R85 ;  /* 0x00000055540b7221 */ /* 0x000fc60000000100 */
[----:B------:R1:W-:Y:S04]  /*17360*/  STL [R1+0x694], R15 ;  /* 0x0006940f01007387 */ /* 0x0003e80000100800 */
[----:B------:R-:W4:Y:S01]  /*17370*/  LDL.LU R18, [R1+0x2e8] ;  /* 0x0002e80001127983 */ /* 0x000f220000300800 */
[----:B------:R-:W-:-:S03]  /*17380*/  FMUL R11, R11, 1.4426950216293334961 ;  /* 0x3fb8aa3b0b0b7820 */ /* 0x000fc60000400000 */
[----:B-1----:R-:W4:Y:S01]  /*17390*/  LDL.LU R15, [R1+0x2ec] ;  /* 0x0002ec00010f7983 */ /* 0x002f220000300800 */
[C---:B--2---:R-:W-:Y:S02]  /*173a0*/  FMUL R7, R14.reuse, R7 ;  /* 0x000000070e077220 */ /* 0x044fe40000400000 */
[----:B---3--:R-:W-:-:S03]  /*173b0*/  FMUL R6, R14, R6 ;  /* 0x000000060e067220 */ /* 0x008fc60000400000 */
[----:B------:R1:W-:Y:S04]  /*173c0*/  STL [R1+0xde4], R7 ;  /* 0x000de40701007387 */ /* 0x0003e80000100800 */
[----:B------:R2:W-:Y:S01]  /*173d0*/  STL [R1+0xde8], R6 ;  /* 0x000de80601007387 */ /* 0x0005e20000100800 */
[C---:B----4-:R-:W-:Y:S02]  /*173e0*/  FMUL R9, R14.reuse, R23 ;  /* 0x000000170e097220 */ /* 0x050fe40000400000 */
[----:B------:R-:W-:-:S05]  /*173f0*/  FMUL R16, R14, R16 ;  /* 0x000000100e107220 */ /* 0x000fca0000400000 */
[----:B------:R-:W-:Y:S04]  /*17400*/  STL [R1+0xcec], R16 ;  /* 0x000cec1001007387 */ /* 0x000fe80000100800 */
[----:B-1----:R-:W3:Y:S04]  /*17410*/  LDL.LU R7, [R1+0x2d8] ;  /* 0x0002d80001077983 */ /* 0x002ee80000300800 */
[----:B--2---:R-:W2:Y:S01]  /*17420*/  LDL.LU R6, [R1+0x2dc] ;  /* 0x0002dc0001067983 */ /* 0x004ea20000300800 */
[C---:B0-----:R-:W-:Y:S01]  /*17430*/  FFMA R21, R19.reuse, R21, R10 ;  /* 0x0000001513157223 */ /* 0x041fe2000000000a */
[----:B------:R0:W1:Y:S04]  /*17440*/  MUFU.EX2 R23, R11 ;  /* 0x0000000b00177308 */ /* 0x0000680000000800 */
[----:B------:R-:W-:Y:S04]  /*17450*/  STL [R1+0x698], R21 ;  /* 0x0006981501007387 */ /* 0x000fe80000100800 */
[----:B------:R-:W1:Y:S01]  /*17460*/  LDL.LU R33, [R1+0x69c] ;  /* 0x00069c0001217983 */ /* 0x000e620000300800 */
[----:B------:R-:W-:-:S05]  /*17470*/  FMUL R5, R19, R5 ;  /* 0x0000000513057220 */ /* 0x000fca0000400000 */
[----:B------:R4:W-:Y:S04]  /*17480*/  STL [R1+0xdec], R5 ;  /* 0x000dec0501007387 */ /* 0x0009e80000100800 */
[----:B------:R-:W2:Y:S04]  /*17490*/  LDL.LU R32, [R1+0x350] ;  /* 0x0003500001207983 */ /* 0x000ea80000300800 */
[----:B------:R-:W2:Y:S01]  /*174a0*/  LDL.LU R31, [R1+0x354] ;  /* 0x00035400011f7983 */ /* 0x000ea20000300800 */
[C---:B------:R-:W-:Y:S02]  /*174b0*/  FMUL R10, R19.reuse, R25 ;  /* 0x00000019130a7220 */ /* 0x040fe40000400000 */
[----:B0-----:R-:W-:-:S02]  /*174c0*/  FMUL R11, R19, R24 ;  /* 0x00000018130b7220 */ /* 0x001fc40000400000 */
[----:B------:R-:W2:Y:S04]  /*174d0*/  LDL.LU R24, [R1+0x340] ;  /* 0x0003400001187983 */ /* 0x000ea80000300800 */
[----:B------:R-:W2:Y:S04]  /*174e0*/  LDL.LU R25, [R1+0x344] ;  /* 0x0003440001197983 */ /* 0x000ea80000300800 */
[----:B------:R-:W2:Y:S04]  /*174f0*/  LDL.LU R28, [R1+0x320] ;  /* 0x00032000011c7983 */ /* 0x000ea80000300800 */
[----:B------:R-:W2:Y:S04]  /*17500*/  LDL.LU R29, [R1+0x324] ;  /* 0x00032400011d7983 */ /* 0x000ea80000300800 */
[----:B------:R-:W2:Y:S04]  /*17510*/  LDL.LU R30, [R1+0x310] ;  /* 0x00031000011e7983 */ /* 0x000ea80000300800 */
[----:B------:R-:W2:Y:S04]  /*17520*/  LDL.LU R27, [R1+0x314] ;  /* 0x00031400011b7983 */ /* 0x000ea80000300800 */
[----:B----4-:R-:W4:Y:S04]  /*17530*/  LDL.LU R5, [R1+0x6a0] ;  /* 0x0006a00001057983 */ /* 0x010f280000300800 */
[----:B------:R-:W0:Y:S04]  /*17540*/  S2R R78, SR_TID.X ;  /* 0x00000000004e7919 */ /* 0x000e280000002100 */
[----:B------:R-:W0:Y:S01]  /*17550*/  S2R R85, SR_TID.X ;  /* 0x0000000000557919 */ /* 0x000e220000002100 */
[----:B------:R-:W-:Y:S01]  /*17560*/  FMUL R8, R14, R22 ;  /* 0x000000160e087220 */ /* 0x000fe20000400000 */
[----:B0-----:R-:W-:-:S04]  /*17570*/  LOP3.LUT R78, R78, 0x1c, RZ, 0xc0, !PT ;  /* 0x0000001c4e4e7812 */ /* 0x001fc800078ec0ff */
[----:B------:R-:W-:Y:S02]  /*17580*/  LEA.HI R78, R78, 0x50, RZ, 0x1e ;  /* 0x000000504e4e7811 */ /* 0x000fe400078ff0ff */
[----:B------:R-:W-:-:S03]  /*17590*/  LOP3.LUT R85, R85, 0x1c, RZ, 0xc0, !PT ;  /* 0x0000001c55557812 */ /* 0x000fc600078ec0ff */
[----:B------:R-:W1:Y:S01]  /*175a0*/  LDS R20, [R78.X16+0x40000] ;  /* 0x040000004e147984 */ /* 0x000e62000000c800 */
[----:B------:R-:W-:-:S05]  /*175b0*/  LEA.HI R85, R85, 0x58, RZ, 0x1e ;  /* 0x0000005855557811 */ /* 0x000fca00078ff0ff */
[----:B------:R-:W4:Y:S01]  /*175c0*/  LDS R22, [R85.X16+0x40000] ;  /* 0x0400000055167984 */ /* 0x000f22000000c800 */
[----:B------:R-:W-:-:S03]  /*175d0*/  FADD R21, -R79, R83 ;  /* 0x000000534f157221 */ /* 0x000fc60000000100 */
[----:B------:R0:W-:Y:S01]  /*175e0*/  STL.64 [R1+0xcf8], R10 ;  /* 0x000cf80a01007387 */ /* 0x0001e20000100a00 */
[----:B------:R-:W-:-:S03]  /*175f0*/  FMUL R21, R21, 1.4426950216293334961 ;  /* 0x3fb8aa3b15157820 */ /* 0x000fc60000400000 */
[----:B------:R0:W-:Y:S01]  /*17600*/  STL.64 [R1+0xcf0], R8 ;  /* 0x000cf00801007387 */ /* 0x0001e20000100a00 */
[----:B------:R0:W4:Y:S01]  /*17610*/  MUFU.EX2 R35, R21 ;  /* 0x0000001500237308 */ /* 0x0001220000000800 */
[C---:B------:R-:W-:Y:S02]  /*17620*/  FMUL R12, R14.reuse, R12 ;  /* 0x0000000c0e0c7220 */ /* 0x040fe40000400000 */
[----:B------:R-:W4:Y:S01]  /*17630*/  LDL.LU R26, [R1+0x358] ;  /* 0x00035800011a7983 */ /* 0x000f220000300800 */
[C---:B------:R-:W-:Y:S02]  /*17640*/  FMUL R13, R14.reuse, R13 ;  /* 0x0000000d0e0d7220 */ /* 0x040fe40000400000 */
[----:B------:R-:W-:Y:S01]  /*17650*/  FMUL R17, R14, R17 ;  /* 0x000000110e117220 */ /* 0x000fe20000400000 */
[----:B------:R-:W4:Y:S04]  /*17660*/  LDL.LU R16, [R1+0x35c] ;  /* 0x00035c0001107983 */ /* 0x000f280000300800 */
[----:B0-----:R-:W4:Y:S01]  /*17670*/  LDL.LU R11, [R1+0x348] ;  /* 0x00034800010b7983 */ /* 0x001f220000300800 */
[----:B------:R-:W-:-:S03]  /*17680*/  FMUL R14, R19, R18 ;  /* 0x00000012130e7220 */ /* 0x000fc60000400000 */
[----:B------:R-:W4:Y:S04]  /*17690*/  LDL.LU R10, [R1+0x34c] ;  /* 0x00034c00010a7983 */ /* 0x000f280000300800 */
[----:B------:R-:W4:Y:S01]  /*176a0*/  LDL.LU R9, [R1+0x328] ;  /* 0x0003280001097983 */ /* 0x000f220000300800 */
[----:B------:R-:W-:-:S03]  /*176b0*/  FMUL R15, R19, R15 ;  /* 0x0000000f130f7220 */ /* 0x000fc60000400000 */
[----:B------:R-:W4:Y:S01]  /*176c0*/  LDL.LU R8, [R1+0x32c] ;  /* 0x00032c0001087983 */ /* 0x000f220000300800 */
[----:B------:R-:W-:-:S03]  /*176d0*/  FMUL R4, R19, R4 ;  /* 0x0000000413047220 */ /* 0x000fc60000400000 */
[----:B------:R-:W-:Y:S04]  /*176e0*/  STL.64 [R1+0xd08], R14 ;  /* 0x000d080e01007387 */ /* 0x000fe80000100a00 */
[----:B------:R-:W-:Y:S01]  /*176f0*/  STL.64 [R1+0xd00], R12 ;  /* 0x000d000c01007387 */ /* 0x000fe20000100a00 */
[----:B---3--:R-:W-:-:S03]  /*17700*/  FMUL R18, R19, R7 ;  /* 0x0000000713127220 */ /* 0x008fc60000400000 */
[----:B------:R-:W3:Y:S01]  /*17710*/  LDL.LU R7, [R1+0x318] ;  /* 0x0003180001077983 */ /* 0x000ee20000300800 */
[----:B--2---:R-:W-:-:S03]  /*17720*/  FMUL R19, R19, R6 ;  /* 0x0000000613137220 */ /* 0x004fc60000400000 */
[----:B------:R-:W2:Y:S01]  /*17730*/  LDL.LU R6, [R1+0x31c] ;  /* 0x00031c0001067983 */ /* 0x000ea20000300800 */
[----:B-1----:R-:W-:-:S05]  /*17740*/  FFMA R33, R23, R33, R20 ;  /* 0x0000002117217223 */ /* 0x002fca0000000014 */
[----:B------:R-:W-:Y:S01]  /*17750*/  STL [R1+0x69c], R33 ;  /* 0x00069c2101007387 */ /* 0x000fe20000100800 */
[C---:B------:R-:W-:Y:S02]  /*17760*/  FMUL R20, R23.reuse, R32 ;  /* 0x0000002017147220 */ /* 0x040fe40000400000 */
[----:B------:R-:W-:-:S03]  /*17770*/  FMUL R21, R23, R31 ;  /* 0x0000001f17157220 */ /* 0x000fc60000400000 */
[----:B------:R-:W-:Y:S04]  /*17780*/  STL [R1+0xce4], R20 ;  /* 0x000ce41401007387 */ /* 0x000fe80000100800 */
[----:B------:R-:W-:Y:S01]  /*17790*/  STL [R1+0xce8], R21 ;  /* 0x000ce81501007387 */ /* 0x000fe20000100800 */
[----:B------:R-:W-:-:S05]  /*177a0*/  FMUL R24, R23, R24 ;  /* 0x0000001817187220 */ /* 0x000fca0000400000 */
[----:B------:R-:W-:Y:S01]  /*177b0*/  STL [R1+0xce0], R24 ;  /* 0x000ce01801007387 */ /* 0x000fe20000100800 */
[----:B----4-:R-:W-:-:S05]  /*177c0*/  FFMA R5, R35, R5, R22 ;  /* 0x0000000523057223 */ /* 0x010fca0000000016 */
[----:B------:R0:W-:Y:S04]  /*177d0*/  STL [R1+0x6a0], R5 ;  /* 0x0006a00501007387 */ /* 0x0001e80000100800 */
[----:B0-----:R-:W4:Y:S04]  /*177e0*/  LDL.LU R5, [R1+0x6a4] ;  /* 0x0006a40001057983 */ /* 0x001f280000300800 */
[----:B------:R-:W0:Y:S01]  /*177f0*/  S2R R85, SR_TID.X ;  /* 0x0000000000557919 */ /* 0x000e220000002100 */
[C---:B------:R-:W-:Y:S02]  /*17800*/  FMUL R25, R23.reuse, R25 ;  /* 0x0000001917197220 */ /* 0x040fe40000400000 */
[----:B------:R-:W-:Y:S01]  /*17810*/  FMUL R28, R23, R28 ;  /* 0x0000001c171c7220 */ /* 0x000fe20000400000 */
[----:B------:R-:W4:Y:S01]  /*17820*/  LDL.LU R40, [R1+0x380] ;  /* 0x0003800001287983 */ /* 0x000f220000300800 */
[----:B0-----:R-:W-:-:S04]  /*17830*/  LOP3.LUT R85, R85, 0x1c, RZ, 0xc0, !PT ;  /* 0x0000001c55557812 */ /* 0x001fc800078ec0ff */
[----:B------:R-:W-:-:S05]  /*17840*/  LEA.HI R85, R85, 0x60, RZ, 0x1e ;  /* 0x0000006055557811 */ /* 0x000fca00078ff0ff */
[----:B------:R-:W4:Y:S01]  /*17850*/  LDS R36, [R85.X16+0x40000] ;  /* 0x0400000055247984 */ /* 0x000f22000000c800 */
[C---:B------:R-:W-:Y:S02]  /*17860*/  FMUL R29, R23.reuse, R29 ;  /* 0x0000001d171d7220 */ /* 0x040fe40000400000 */
[C---:B------:R-:W-:Y:S02]  /*17870*/  FMUL R32, R23.reuse, R30 ;  /* 0x0000001e17207220 */ /* 0x040fe40000400000 */
[----:B------:R-:W-:Y:S02]  /*17880*/  FMUL R33, R23, R27 ;  /* 0x0000001b17217220 */ /* 0x000fe40000400000 */
[----:B------:R-:W-:-:S04]  /*17890*/  FADD R23, -R74, R75 ;  /* 0x0000004b4a177221 */ /* 0x000fc80000000100 */
[----:B------:R-:W-:Y:S02]  /*178a0*/  FMUL R23, R23, 1.4426950216293334961 ;  /* 0x3fb8aa3b17177820 */ /* 0x000fe40000400000 */
[C---:B------:R-:W-:Y:S02]  /*178b0*/  FMUL R22, R35.reuse, R26 ;  /* 0x0000001a23167220 */ /* 0x040fe40000400000 */
[----:B------:R0:W4:Y:S01]  /*178c0*/  MUFU.EX2 R42, R23 ;  /* 0x00000017002a7308 */ /* 0x0001220000000800 */
[C---:B------:R-:W-:Y:S02]  /*178d0*/  FMUL R30, R35.reuse, R9 ;  /* 0x00000009231e7220 */ /* 0x040fe40000400000 */
[C---:B------:R-:W-:Y:S02]  /*178e0*/  FMUL R31, R35.reuse, R8 ;  /* 0x00000008231f7220 */ /* 0x040fe40000400000 */
[C---:B0-----:R-:W-:Y:S02]  /*178f0*/  FMUL R23, R35.reuse, R16 ;  /* 0x0000001023177220 */ /* 0x041fe40000400000 */
[C---:B------:R-:W-:Y:S01]  /*17900*/  FMUL R26, R35.reuse, R11 ;  /* 0x0000000b231a7220 */ /* 0x040fe20000400000 */
[----:B------:R-:W-:Y:S01]  /*17910*/  STL.64 [R1+0xd18], R30 ;  /* 0x000d181e01007387 */ /* 0x000fe20000100a00 */
[----:B------:R-:W-:-:S03]  /*17920*/  FMUL R27, R35, R10 ;  /* 0x0000000a231b7220 */ /* 0x000fc60000400000 */
[----:B------:R0:W-:Y:S04]  /*17930*/  STL.64 [R1+0xd10], R28 ;  /* 0x000d101c01007387 */ /* 0x0001e80000100a00 */
[----:B0-----:R-:W4:Y:S04]  /*17940*/  LDL.LU R29, [R1+0x384] ;  /* 0x00038400011d7983 */ /* 0x001f280000300800 */
[----:B------:R-:W4:Y:S04]  /*17950*/  LDL.LU R28, [R1+0x370] ;  /* 0x00037000011c7983 */ /* 0x000f280000300800 */
[----:B------:R-:W4:Y:S04]  /*17960*/  LDL.LU R24, [R1+0x374] ;  /* 0x0003740001187983 */ /* 0x000f280000300800 */
[----:B------:R-:W4:Y:S01]  /*17970*/  LDL.LU R21, [R1+0x390] ;  /* 0x0003900001157983 */ /* 0x000f220000300800 */
[----:B---3--:R-:W-:-:S02]  /*17980*/  FMUL R34, R35, R7 ;  /* 0x0000000723227220 */ /* 0x008fc40000400000 */
[----:B--2---:R-:W-:-:S05]  /*17990*/  FMUL R35, R35, R6 ;  /* 0x0000000623237220 */ /* 0x004fca0000400000 */
[----:B------:R-:W-:Y:S04]  /*179a0*/  STL.64 [R1+0xd28], R34 ;  /* 0x000d282201007387 */ /* 0x000fe80000100a00 */
[----:B------:R-:W-:Y:S04]  /*179b0*/  STL.64 [R1+0xd20], R32 ;  /* 0x000d202001007387 */ /* 0x000fe80000100a00 */
[----:B------:R-:W2:Y:S04]  /*179c0*/  LDL.LU R20, [R1+0x394] ;  /* 0x0003940001147983 */ /* 0x000ea80000300800 */
[----:B------:R-:W3:Y:S04]  /*179d0*/  LDL.LU R16, [R1+0x360] ;  /* 0x0003600001107983 */ /* 0x000ee80000300800 */
[----:B------:R-:W3:Y:S04]  /*179e0*/  LDL.LU R15, [R1+0x364] ;  /* 0x00036400010f7983 */ /* 0x000ee80000300800 */
[----:B------:R-:W3:Y:S04]  /*179f0*/  LDL.LU R14, [R1+0x6a8] ;  /* 0x0006a800010e7983 */ /* 0x000ee80000300800 */
[----:B------:R-:W3:Y:S04]  /*17a00*/  LDL.LU R13, [R1+0x388] ;  /* 0x00038800010d7983 */ /* 0x000ee80000300800 */
[----:B------:R-:W3:Y:S01]  /*17a10*/  LDL.LU R12, [R1+0x38c] ;  /* 0x00038c00010c7983 */ /* 0x000ee20000300800 */
[----:B----4-:R-:W-:-:S05]  /*17a20*/  FFMA R5, R42, R5, R36 ;  /* 0x000000052a057223 */ /* 0x010fca0000000024 */
[----:B------:R0:W-:Y:S04]  /*17a30*/  STL [R1+0x6a4], R5 ;  /* 0x0006a40501007387 */ /* 0x0001e80000100800 */
[----:B------:R-:W4:Y:S04]  /*17a40*/  LDL.LU R7, [R1+0x378] ;  /* 0x0003780001077983 */ /* 0x000f280000300800 */
[----:B------:R-:W4:Y:S04]  /*17a50*/  LDL.LU R6, [R1+0x37c] ;  /* 0x00037c0001067983 */ /* 0x000f280000300800 */
[----:B------:R-:W4:Y:S04]  /*17a60*/  LDL.LU R11, [R1+0x398] ;  /* 0x00039800010b7983 */ /* 0x000f280000300800 */
[----:B0-----:R-:W4:Y:S04]  /*17a70*/  LDL.LU R5, [R1+0x39c] ;  /* 0x00039c0001057983 */ /* 0x001f280000300800 */
[----:B------:R-:W0:Y:S01]  /*17a80*/  S2R R85, SR_TID.X ;  /* 0x0000000000557919 */ /* 0x000e220000002100 */
[----:B------:R-:W-:-:S03]  /*17a90*/  FADD R39, -R72, R73 ;  /* 0x0000004948277221 */ /* 0x000fc60000000100 */
[----:B------:R-:W4:Y:S01]  /*17aa0*/  LDL.LU R10, [R1+0x368] ;  /* 0x00036800010a7983 */ /* 0x000f220000300800 */
[----:B0-----:R-:W-:Y:S01]  /*17ab0*/  LOP3.LUT R85, R85, 0x1c, RZ, 0xc0, !PT ;  /* 0x0000001c55557812 */ /* 0x001fe200078ec0ff */
[----:B------:R-:W-:Y:S02]  /*17ac0*/  FMUL R39, R39, 1.4426950216293334961 ;  /* 0x3fb8aa3b27277820 */ /* 0x000fe40000400000 */
[----:B------:R-:W4:Y:S01]  /*17ad0*/  LDL.LU R9, [R1+0x36c] ;  /* 0x00036c0001097983 */ /* 0x000f220000300800 */
[----:B------:R-:W-:Y:S01]  /*17ae0*/  LEA.HI R85, R85, 0x68, RZ, 0x1e ;  /* 0x0000006855557811 */ /* 0x000fe200078ff0ff */
[----:B------:R-:W0:Y:S01]  /*17af0*/  MUFU.EX2 R51, R39 ;  /* 0x0000002700337308 */ /* 0x000e220000000800 */
[----:B------:R-:W-:Y:S01]  /*17b00*/  FADD R37, -R70, R71 ;  /* 0x0000004746257221 */ /* 0x000fe20000000100 */
[----:B------:R-:W4:Y:S04]  /*17b10*/  LDL.LU R8, [R1+0x6ac] ;  /* 0x0006ac0001087983 */ /* 0x000f280000300800 */
[----:B------:R-:W0:Y:S01]  /*17b20*/  LDS R38, [R85.X16+0x40000] ;  /* 0x0400000055267984 */ /* 0x000e22000000c800 */
[----:B------:R-:W-:-:S02]  /*17b30*/  FMUL R36, R42, R40 ;  /* 0x000000282a247220 */ /* 0x000fc40000400000 */
[----:B------:R-:W-:-:S03]  /*17b40*/  FMUL R37, R37, 1.4426950216293334961 ;  /* 0x3fb8aa3b25257820 */ /* 0x000fc60000400000 */
[----:B------:R-:W-:Y:S01]  /*17b50*/  STL [R1+0xcdc], R36 ;  /* 0x000cdc2401007387 */ /* 0x000fe20000100800 */
[----:B------:R1:W0:Y:S01]  /*17b60*/  MUFU.EX2 R54, R37 ;  /* 0x0000002500367308 */ /* 0x0002220000000800 */
[C---:B------:R-:W-:Y:S02]  /*17b70*/  FMUL R40, R42.reuse, R28 ;  /* 0x0000001c2a287220 */ /* 0x040fe40000400000 */
[----:B------:R-:W-:-:S03]  /*17b80*/  FMUL R41, R42, R24 ;  /* 0x000000182a297220 */ /* 0x000fc60000400000 */
[----:B------:R-:W-:Y:S01]  /*17b90*/  STL [R1+0xcd4], R40 ;  /* 0x000cd42801007387 */ /* 0x000fe20000100800 */
[----:B------:R-:W-:-:S03]  /*17ba0*/  FMUL R44, R42, R21 ;  /* 0x000000152a2c7220 */ /* 0x000fc60000400000 */
[----:B------:R-:W-:Y:S01]  /*17bb0*/  STL [R1+0xcd8], R41 ;  /* 0x000cd82901007387 */ /* 0x000fe20000100800 */
[----:B-1----:R-:W-:-:S03]  /*17bc0*/  FMUL R37, R42, R29 ;  /* 0x0000001d2a257220 */ /* 0x002fc60000400000 */
[----:B------:R-:W-:Y:S04]  /*17bd0*/  STL [R1+0xcd0], R44 ;  /* 0x000cd02c01007387 */ /* 0x000fe80000100800 */
[----:B------:R-:W4:Y:S04]  /*17be0*/  LDL.LU R30, [R1+0x3a0] ;  /* 0x0003a000011e7983 */ /* 0x000f280000300800 */
[----:B------:R-:W4:Y:S01]  /*17bf0*/  LDL.LU R29, [R1+0x3a4] ;  /* 0x0003a400011d7983 */ /* 0x000f220000300800 */
[C---:B--2---:R-:W-:Y:S02]  /*17c00*/  FMUL R45, R42.reuse, R20 ;  /* 0x000000142a2d7220 */ /* 0x044fe40000400000 */
[----:B---3--:R-:W-:-:S02]  /*17c10*/  FMUL R48, R42, R16 ;  /* 0x000000102a307220 */ /* 0x008fc40000400000 */
[----:B0-----:R-:W-:Y:S02]  /*17c20*/  FFMA R14, R51, R14, R38 ;  /* 0x0000000e330e7223 */ /* 0x001fe40000000026 */
[----:B------:R-:W-:-:S03]  /*17c30*/  FMUL R49, R42, R15 ;  /* 0x0000000f2a317220 */ /* 0x000fc60000400000 */
[----:B------:R-:W-:Y:S04]  /*17c40*/  STL [R1+0x6a8], R14 ;  /* 0x0006a80e01007387 */ /* 0x000fe80000100800 */
[----:B------:R-:W2:Y:S04]  /*17c50*/  LDL.LU R28, [R1+0x120] ;  /* 0x00012000011c7983 */ /* 0x000ea80000300800 */
[----:B------:R-:W3:Y:S04]  /*17c60*/  LDL.LU R24, [R1+0x124] ;  /* 0x0001240001187983 */ /* 0x000ee80000300800 */
[----:B------:R-:W3:Y:S04]  /*17c70*/  LDL.LU R16, [R1+0x110] ;  /* 0x0001100001107983 */ /* 0x000ee80000300800 */
[----:B------:R-:W3:Y:S01]  /*17c80*/  LDL.LU R21, [R1+0x114] ;  /* 0x0001140001157983 */ /* 0x000ee20000300800 */
[----:B----4-:R-:W-:-:S03]  /*17c90*/  FMUL R42, R51, R7 ;  /* 0x00000007332a7220 */ /* 0x010fc60000400000 */
[----:B------:R-:W4:Y:S01]  /*17ca0*/  LDL.LU R7, [R1+0x100] ;  /* 0x0001000001077983 */ /* 0x000f220000300800 */
[----:B------:R-:W-:-:S03]  /*17cb0*/  FMUL R43, R51, R6 ;  /* 0x00000006332b7220 */ /* 0x000fc60000400000 */
[----:B------:R-:W4:Y:S01]  /*17cc0*/  LDL.LU R6, [R1+0x104] ;  /* 0x0001040001067983 */ /* 0x000f220000300800 */
[----:B------:R-:W-:-:S03]  /*17cd0*/  FMUL R47, R51, R5 ;  /* 0x00000005332f7220 */ /* 0x000fc60000400000 */
[----:B------:R-:W4:Y:S04]  /*17ce0*/  LDL.LU R5, [R1+0x6b0] ;  /* 0x0006b00001057983 */ /* 0x000f280000300800 */
[----:B------:R-:W0:Y:S02]  /*17cf0*/  S2R R85, SR_TID.X ;  /* 0x0000000000557919 */ /* 0x000e240000002100 */
[----:B0-----:R-:W-:-:S04]  /*17d00*/  LOP3.LUT R85, R85, 0x1c, RZ, 0xc0, !PT ;  /* 0x0000001c55557812 */ /* 0x001fc800078ec0ff */
[----:B------:R-:W-:Y:S02]  /*17d10*/  LEA.HI R84, R85, 0x70, RZ, 0x1e ;  /* 0x0000007055547811 */ /* 0x000fe400078ff0ff */
[----:B------:R-:W0:Y:S04]  /*17d20*/  S2R R85, SR_TID.X ;  /* 0x0000000000557919 */ /* 0x000e280000002100 */
[----:B------:R-:W1:Y:S01]  /*17d30*/  LDS R52, [R84.X16+0x40000] ;  /* 0x0400000054347984 */ /* 0x000e62000000c800 */
[----:B------:R-:W-:Y:S01]  /*17d40*/  FADD R39, -R67, R69 ;  /* 0x0000004543277221 */ /* 0x000fe20000000100 */
[----:B0-----:R-:W-:-:S04]  /*17d50*/  LOP3.LUT R85, R85, 0x1c, RZ, 0xc0, !PT ;  /* 0x0000001c55557812 */ /* 0x001fc800078ec0ff */
[----:B------:R-:W-:-:S05]  /*17d60*/  LEA.HI R85, R85, 0x78, RZ, 0x1e ;  /* 0x0000007855557811 */ /* 0x000fca00078ff0ff */
[----:B------:R-:W0:Y:S01]  /*17d70*/  LDS R55, [R85.X16+0x40000] ;  /* 0x0400000055377984 */ /* 0x000e22000000c800 */
[----:B------:R-:W-:Y:S02]  /*17d80*/  FMUL R39, R39, 1.4426950216293334961 ;  /* 0x3fb8aa3b27277820 */ /* 0x000fe40000400000 */
[C---:B------:R-:W-:Y:S02]  /*17d90*/  FMUL R38, R51.reuse, R13 ;  /* 0x0000000d33267220 */ /* 0x040fe40000400000 */
[----:B------:R1:W0:Y:S01]  /*17da0*/  MUFU.EX2 R56, R39 ;  /* 0x0000002700387308 */ /* 0x0002220000000800 */
[C---:B------:R-:W-:Y:S02]  /*17db0*/  FMUL R46, R51.reuse, R11 ;  /* 0x0000000b332e7220 */ /* 0x040fe40000400000 */
[C---:B------:R-:W-:Y:S02]  /*17dc0*/  FMUL R50, R51.reuse, R10 ;  /* 0x0000000a33327220 */ /* 0x040fe40000400000 */
[----:B-1----:R-:W-:-:S02]  /*17dd0*/  FMUL R39, R51, R12 ;  /* 0x0000000c33277220 */ /* 0x002fc40000400000 */
[----:B------:R-:W-:Y:S02]  /*17de0*/  FMUL R51, R51, R9 ;  /* 0x0000000933337220 */ /* 0x000fe40000400000 */
[----:B------:R-:W-:-:S03]  /*17df0*/  FFMA R8, R54, R8, R52 ;  /* 0x0000000836087223 */ /* 0x000fc60000000034 */
[----:B------:R-:W-:Y:S04]  /*17e00*/  STL.64 [R1+0xd38], R50 ;  /* 0x000d383201007387 */ /* 0x000fe80000100a00 */
[----:B------:R-:W-:Y:S04]  /*17e10*/  STL.64 [R1+0xd30], R48 ;  /* 0x000d303001007387 */ /* 0x000fe80000100a00 */
[----:B------:R-:W4:Y:S04]  /*17e20*/  LDL.LU R20, [R1+0x3a8] ;  /* 0x0003a80001147983 */ /* 0x000f280000300800 */
[----:B------:R-:W4:Y:S04]  /*17e30*/  LDL.LU R15, [R1+0x3ac] ;  /* 0x0003ac00010f7983 */ /* 0x000f280000300800 */
[----:B------:R-:W4:Y:S04]  /*17e40*/  LDL.LU R14, [R1+0x128] ;  /* 0x00012800010e7983 */ /* 0x000f280000300800 */
[----:B------:R1:W-:Y:S04]  /*17e50*/  STL [R1+0x6ac], R8 ;  /* 0x0006ac0801007387 */ /* 0x0003e80000100800 */
[----:B------:R-:W4:Y:S01]  /*17e60*/  LDL.LU R13, [R1+0x12c] ;  /* 0x00012c00010d7983 */ /* 0x000f220000300800 */
[----:B------:R-:W-:-:S03]  /*17e70*/  FMUL R52, R54, R30 ;  /* 0x0000001e36347220 */ /* 0x000fc60000400000 */
[----:B------:R-:W4:Y:S01]  /*17e80*/  LDL.LU R12, [R1+0x118] ;  /* 0x00011800010c7983 */ /* 0x000f220000300800 */
[----:B------:R-:W-:-:S03]  /*17e90*/  FMUL R53, R54, R29 ;  /* 0x0000001d36357220 */ /* 0x000fc60000400000 */
[----:B------:R-:W4:Y:S04]  /*17ea0*/  LDL.LU R11, [R1+0x11c] ;  /* 0x00011c00010b7983 */ /* 0x000f280000300800 */
[----:B------:R-:W4:Y:S04]  /*17eb0*/  LDL.LU R10, [R1+0x108] ;  /* 0x00010800010a7983 */ /* 0x000f280000300800 */
[----:B------:R-:W4:Y:S04]  /*17ec0*/  LDL.LU R9, [R1+0x10c] ;  /* 0x00010c0001097983 */ /* 0x000f280000300800 */
[----:B-1----:R-:W4:Y:S04]  /*17ed0*/  LDL.LU R8, [R1+0x6b4] ;  /* 0x0006b40001087983 */ /* 0x002f280000300800 */
[----:B------:R-:W-:Y:S04]  /*17ee0*/  STL [R1+0xcc8], R52 ;  /* 0x000cc83401007387 */ /* 0x000fe80000100800 */
[----:B------:R1:W-:Y:S04]  /*17ef0*/  STL [R1+0xccc], R53 ;  /* 0x000ccc3501007387 */ /* 0x0003e80000100800 */
[----:B------:R-:W-:Y:S01]  /*17f00*/  STL.64 [R1+0xd48], R38 ;  /* 0x000d482601007387 */ /* 0x000fe20000100a00 */
[----:B--2---:R-:W-:-:S05]  /*17f10*/  FMUL R36, R54, R28 ;  /* 0x0000001c36247220 */ /* 0x004fca0000400000 */
[----:B------:R-:W-:Y:S01]  /*17f20*/  STL.64 [R1+0xd40], R36 ;  /* 0x000d402401007387 */ /* 0x000fe20000100a00 */
[----:B---3--:R-:W-:-:S03]  /*17f30*/  FMUL R16, R54, R16 ;  /* 0x0000001036107220 */ /* 0x008fc60000400000 */
[----:B------:R-:W-:Y:S04]  /*17f40*/  STL.64 [R1+0xd58], R18 ;  /* 0x000d581201007387 */ /* 0x000fe80000100a00 */
[----:B------:R-:W-:Y:S01]  /*17f50*/  STL.64 [R1+0xd50], R16 ;  /* 0x000d501001007387 */ /* 0x000fe20000100a00 */
[----:B----4-:R-:W-:-:S05]  /*17f60*/  FMUL R7, R54, R7 ;  /* 0x0000000736077220 */ /* 0x010fca0000400000 */
[----:B------:R2:W-:Y:S01]  /*17f70*/  STL [R1+0x100], R7 ;  /* 0x0001000701007387 */ /* 0x0005e20000100800 */
[----:B-1----:R-:W-:Y:S02]  /*17f80*/  FMUL R53, R54, R6 ;  /* 0x0000000636357220 */ /* 0x002fe40000400000 */
[----:B0-----:R-:W-:Y:S01]  /*17f90*/  FFMA R5, R56, R5, R55 ;  /* 0x0000000538057223 */ /* 0x001fe20000000037 */
[----:B--2---:R-:W2:Y:S04]  /*17fa0*/  LDL.LU R7, [R1+0xf0] ;  /* 0x0000f00001077983 */ /* 0x004ea80000300800 */
[----:B------:R0:W-:Y:S04]  /*17fb0*/  STL [R1+0x6b0], R5 ;  /* 0x0006b00501007387 */ /* 0x0001e80000100800 */
[----:B------:R-:W3:Y:S04]  /*17fc0*/  LDL.LU R6, [R1+0xf4] ;  /* 0x0000f40001067983 */ /* 0x000ee80000300800 */
[----:B0-----:R-:W4:Y:S04]  /*17fd0*/  LDL.LU R5, [R1+0xe0] ;  /* 0x0000e00001057983 */ /* 0x001f280000300800 */
[----:B------:R-:W0:Y:S01]  /*17fe0*/  S2R R85, SR_TID.X ;  /* 0x0000000000557919 */ /* 0x000e220000002100 */
[----:B------:R-:W-:-:S02]  /*17ff0*/  FMUL R41, R54, R24 ;  /* 0x0000001836297220 */ /* 0x000fc40000400000 */
[----:B------:R-:W-:Y:S01]  /*18000*/  FMUL R21, R54, R21 ;  /* 0x0000001536157220 */ /* 0x000fe20000400000 */
[----:B------:R-:W4:Y:S01]  /*18010*/  LDL.LU R19, [R1+0xe4] ;  /* 0x0000e40001137983 */ /* 0x000f220000300800 */
[----:B0-----:R-:W-:Y:S01]  /*18020*/  LOP3.LUT R85, R85, 0x1c, RZ, 0xc0, !PT ;  /* 0x0000001c55557812 */ /* 0x001fe200078ec0ff */
[----:B------:R-:W-:Y:S02]  /*18030*/  FADD R54, -R62, R68 ;  /* 0x000000443e367221 */ /* 0x000fe40000000100 */
[----:B------:R-:W4:Y:S01]  /*18040*/  LDL.LU R18, [R1+0x3d0] ;  /* 0x0003d00001127983 */ /* 0x000f220000300800 */
[----:B------:R-:W-:Y:S01]  /*18050*/  LEA.HI R85, R85, 0x80, RZ, 0x1e ;  /* 0x0000008055557811 */ /* 0x000fe200078ff0ff */
[----:B------:R-:W-:Y:S02]  /*18060*/  FMUL R54, R54, 1.4426950216293334961 ;  /* 0x3fb8aa3b36367820 */ /* 0x000fe40000400000 */
[----:B------:R-:W4:Y:S04]  /*18070*/  LDL.LU R17, [R1+0x3d4] ;  /* 0x0003d40001117983 */ /* 0x000f280000300800 */
[----:B------:R-:W0:Y:S01]  /*18080*/  LDS R57, [R85.X16+0x40000] ;  /* 0x0400000055397984 */ /* 0x000e22000000c800 */
[----:B------:R1:W0:Y:S03]  /*18090*/  MUFU.EX2 R58, R54 ;  /* 0x00000036003a7308 */ /* 0x0002260000000800 */
[----:B------:R-:W-:Y:S01]  /*180a0*/  STL.64 [R1+0xd68], R42 ;  /* 0x000d682a01007387 */ /* 0x000fe20000100a00 */
[----:B------:R-:W-:-:S02]  /*180b0*/  FMUL R40, R56, R14 ;  /* 0x0000000e38287220 */ /* 0x000fc40000400000 */
[----:B------:R-:W-:-:S03]  /*180c0*/  FMUL R55, R56, R15 ;  /* 0x0000000f38377220 */ /* 0x000fc60000400000 */
[----:B------:R-:W-:Y:S04]  /*180d0*/  STL.64 [R1+0xd60], R40 ;  /* 0x000d602801007387 */ /* 0x000fe80000100a00 */
[----:B------:R-:W4:Y:S04]  /*180e0*/  LDL.LU R16, [R1+0x3b0] ;  /* 0x0003b00001107983 */ /* 0x000f280000300800 */
[----:B------:R-:W4:Y:S01]  /*180f0*/  LDL.LU R15, [R1+0x3b4] ;  /* 0x0003b400010f7983 */ /* 0x000f220000300800 */
[----:B------:R-:W-:-:S03]  /*18100*/  FMUL R44, R56, R13 ;  /* 0x0000000d382c7220 */ /* 0x000fc60000400000 */
[----:B------:R-:W4:Y:S01]  /*18110*/  LDL.LU R14, [R1+0x6b8] ;  /* 0x0006b800010e7983 */ /* 0x000f220000300800 */
[C---:B-1----:R-:W-:Y:S02]  /*18120*/  FMUL R54, R56.reuse, R20 ;  /* 0x0000001438367220 */ /* 0x042fe40000400000 */
[----:B------:R-:W-:Y:S02]  /*18130*/  FMUL R9, R56, R9 ;  /* 0x0000000938097220 */ /* 0x000fe40000400000 */
[----:B0-----:R-:W-:-:S03]  /*18140*/  FFMA R8, R58, R8, R57 ;  /* 0x000000083a087223 */ /* 0x001fc60000000039 */
[----:B------:R0:W-:Y:S01]  /*18150*/  STL [R1+0x10c], R9 ;  /* 0x00010c0901007387 */ /* 0x0001e20000100800 */
[----:B------:R-:W-:-:S03]  /*18160*/  FMUL R20, R56, R12 ;  /* 0x0000000c38147220 */ /* 0x000fc60000400000 */
[----:B------:R-:W4:Y:S01]  /*18170*/  LDL.LU R13, [R1+0xf8] ;  /* 0x0000f800010d7983 */ /* 0x000f220000300800 */
[----:B------:R-:W-:-:S03]  /*18180*/  FMUL R24, R56, R11 ;  /* 0x0000000b38187220 */ /* 0x000fc60000400000 */
[----:B------:R-:W4:Y:S01]  /*18190*/  LDL.LU R12, [R1+0xfc] ;  /* 0x0000fc00010c7983 */ /* 0x000f220000300800 */
[----:B------:R-:W-:-:S03]  /*181a0*/  FMUL R52, R56, R10 ;  /* 0x0000000a38347220 */ /* 0x000fc60000400000 */
[----:B------:R1:W-:Y:S04]  /*181b0*/  STL [R1+0x6b4], R8 ;  /* 0x0006b40801007387 */ /* 0x0003e80000100800 */
[----:B------:R-:W4:Y:S04]  /*181c0*/  LDL.LU R11, [R1+0xe8] ;  /* 0x0000e800010b7983 */ /* 0x000f280000300800 */
[----:B------:R-:W4:Y:S04]  /*181d0*/  LDL.LU R10, [R1+0xec] ;  /* 0x0000ec00010a7983 */ /* 0x000f280000300800 */
[----:B0-----:R-:W4:Y:S04]  /*181e0*/  LDL.LU R9, [R1+0x3d8] ;  /* 0x0003d80001097983 */ /* 0x001f280000300800 */
[----:B-1----:R-:W4:Y:S01]  /*181f0*/  LDL.LU R8, [R1+0x3dc] ;  /* 0x0003dc0001087983 */ /* 0x002f220000300800 */
[----:B--2---:R-:W-:-:S02]  /*18200*/  FMUL R7, R58, R7 ;  /* 0x000000073a077220 */ /* 0x004fc40000400000 */
[----:B---3--:R-:W-:-:S03]  /*18210*/  FMUL R6, R58, R6 ;  /* 0x000000063a067220 */ /* 0x008fc60000400000 */
[----:B------:R0:W-:Y:S01]  /*18220*/  STL [R1+0xf0], R7 ;  /* 0x0000f00701007387 */ /* 0x0001e20000100800 */
[----:B----4-:R-:W-:-:S03]  /*18230*/  FMUL R5, R58, R5 ;  /* 0x000000053a057220 */ /* 0x010fc60000400000 */
[----:B------:R-:W-:Y:S04]  /*18240*/  STL [R1+0xf4], R6 ;  /* 0x0000f40601007387 */ /* 0x000fe80000100800 */
[----:B0-----:R-:W2:Y:S04]  /*18250*/  LDL.LU R7, [R1+0x3b8] ;  /* 0x0003b80001077983 */ /* 0x001ea80000300800 */
[----:B------:R0:W-:Y:S04]  /*18260*/  STL [R1+0xe0], R5 ;  /* 0x0000e00501007387 */ /* 0x0001e80000100800 */
[----:B0-----:R-:W3:Y:S04]  /*18270*/  LDL.LU R5, [R1+0x3bc] ;  /* 0x0003bc0001057983 */ /* 0x001ee80000300800 */
[----:B------:R-:W4:Y:S04]  /*18280*/  LDL.LU R6, [R1+0x73c] ;  /* 0x00073c0001067983 */ /* 0x000f280000300800 */
[----:B------:R-:W0:Y:S02]  /*18290*/  S2R R85, SR_TID.X ;  /* 0x0000000000557919 */ /* 0x000e240000002100 */
[----:B0-----:R-:W-:-:S04]  /*182a0*/  LOP3.LUT R85, R85, 0x1c, RZ, 0xc0, !PT ;  /* 0x0000001c55557812 */ /* 0x001fc800078ec0ff */
[----:B------:R-:W-:-:S05]  /*182b0*/  LEA.HI R85, R85, 0x88, RZ, 0x1e ;  /* 0x0000008855557811 */ /* 0x000fca00078ff0ff */
[----:B------:R0:W1:Y:S04]  /*182c0*/  LDS R62, [R85.X16+0x40000] ;  /* 0x04000000553e7984 */ /* 0x000068000000c800 */
[----:B0-----:R-:W0:Y:S01]  /*182d0*/  S2R R85, SR_TID.X ;  /* 0x0000000000557919 */ /* 0x001e220000002100 */
[----:B------:R-:W-:-:S04]  /*182e0*/  FADD R56, -R63, R64 ;  /* 0x000000403f387221 */ /* 0x000fc80000000100 */
[----:B------:R-:W-:-:S04]  /*182f0*/  FMUL R56, R56, 1.4426950216293334961 ;  /* 0x3fb8aa3b38387820 */ /* 0x000fc80000400000 */
[----:B------:R0:W1:Y:S01]  /*18300*/  MUFU.EX2 R63, R56 ;  /* 0x00000038003f7308 */ /* 0x0000620000000800 */
[----:B------:R-:W-:Y:S02]  /*18310*/  FMUL R19, R58, R19 ;  /* 0x000000133a137220 */ /* 0x000fe40000400000 */
[----:B------:R-:W-:Y:S01]  /*18320*/  FADD R59, -R59, R60 ;  /* 0x0000003c3b3b7221 */ /* 0x000fe20000000100 */
[----:B0-----:R-:W-:-:S04]  /*18330*/  LOP3.LUT R85, R85, 0x1c, RZ, 0xc0, !PT ;  /* 0x0000001c55557812 */ /* 0x001fc800078ec0ff */
[----:B------:R-:W-:Y:S01]  /*18340*/  LEA.HI R85, R85, 0x90, RZ, 0x1e ;  /* 0x0000009055557811 */ /* 0x000fe200078ff0ff */
[C---:B------:R-:W-:Y:S02]  /*18350*/  FMUL R56, R58.reuse, R18 ;  /* 0x000000123a387220 */ /* 0x040fe40000400000 */
[C---:B------:R-:W-:Y:S02]  /*18360*/  FMUL R57, R58.reuse, R17 ;  /* 0x000000113a397220 */ /* 0x040fe40000400000 */
[----:B------:R-:W4:Y:S01]  /*18370*/  LDS R64, [R85.X16+0x40000] ;  /* 0x0400000055407984 */ /* 0x000f22000000c800 */
[C---:B------:R-:W-:Y:S02]  /*18380*/  FMUL R60, R58.reuse, R16 ;  /* 0x000000103a3c7220 */ /* 0x040fe40000400000 */
[----:B------:R-:W-:Y:S01]  /*18390*/  FMUL R61, R58, R15 ;  /* 0x0000000f3a3d7220 */ /* 0x000fe20000400000 */
[----:B------:R-:W-:Y:S01]  /*183a0*/  STL [R1+0xc64], R56 ;  /* 0x000c643801007387 */ /* 0x000fe20000100800 */
[----:B-1----:R-:W-:-:S03]  /*183b0*/  FFMA R14, R63, R14, R62 ;  /* 0x0000000e3f0e7223 */ /* 0x002fc6000000003e */
[----:B------:R0:W-:Y:S04]  /*183c0*/  STL [R1+0xe4], R19 ;  /* 0x0000e41301007387 */ /* 0x0001e80000100800 */
[----:B------:R-:W-:Y:S01]  /*183d0*/  STL [R1+0xc68], R57 ;  /* 0x000c683901007387 */ /* 0x000fe20000100800 */
[----:B------:R-:W-:-:S03]  /*183e0*/  FADD R58, -R65, R66 ;  /* 0x00000042413a7221 */ /* 0x000fc60000000100 */
[----:B------:R-:W-:Y:S01]  /*183f0*/  STL [R1+0xc60], R60 ;  /* 0x000c603c01007387 */ /* 0x000fe20000100800 */
[----:B------:R-:W-:-:S03]  /*18400*/  FMUL R13, R63, R13 ;  /* 0x0000000d3f0d7220 */ /* 0x000fc60000400000 */
[----:B------:R-:W-:Y:S01]  /*18410*/  STL [R1+0xc6c], R61 ;  /* 0x000c6c3d01007387 */ /* 0x000fe20000100800 */
[----:B------:R-:W-:-:S03]  /*18420*/  FMUL R12, R63, R12 ;  /* 0x0000000c3f0c7220 */ /* 0x000fc60000400000 */
[----:B------:R-:W4:Y:S04]  /*18430*/  LDL.LU R29, [R1+0x490] ;  /* 0x00049000011d7983 */ /* 0x000f280000300800 */
[----:B------:R-:W4:Y:S01]  /*18440*/  LDL.LU R28, [R1+0x494] ;  /* 0x00049400011c7983 */ /* 0x000f220000300800 */
[----:B------:R-:W-:Y:S02]  /*18450*/  FMUL R65, R58, 1.4426950216293334961 ;  /* 0x3fb8aa3b3a417820 */ /* 0x000fe40000400000 */
[C---:B------:R-:W-:Y:S01]  /*18460*/  FMUL R11, R63.reuse, R11 ;  /* 0x0000000b3f0b7220 */ /* 0x040fe20000400000 */
[----:B------:R1:W-:Y:S04]  /*18470*/  STL [R1+0x6b8], R14 ;  /* 0x0006b80e01007387 */ /* 0x0003e80000100800 */
[----:B0-----:R-:W4:Y:S01]  /*18480*/  LDL.LU R19, [R1+0x3f0] ;  /* 0x0003f00001137983 */ /* 0x001f220000300800 */
[----:B------:R-:W-:-:S03]  /*18490*/  FMUL R10, R63, R10 ;  /* 0x0000000a3f0a7220 */ /* 0x000fc60000400000 */
[----:B------:R0:W-:Y:S01]  /*184a0*/  STL [R1+0xf8], R13 ;  /* 0x0000f80d01007387 */ /* 0x0001e20000100800 */
[----:B------:R-:W-:-:S03]  /*184b0*/  FMUL R58, R63, R9 ;  /* 0x000000093f3a7220 */ /* 0x000fc60000400000 */
[----:B------:R-:W4:Y:S01]  /*184c0*/  LDL.LU R18, [R1+0x3f4] ;  /* 0x0003f40001127983 */ /* 0x000f220000300800 */
[----:B------:R-:W-:-:S03]  /*184d0*/  FMUL R59, R59, 1.4426950216293334961 ;  /* 0x3fb8aa3b3b3b7820 */ /* 0x000fc60000400000 */
[----:B------:R0:W-:Y:S04]  /*184e0*/  STL [R1+0xfc], R12 ;  /* 0x0000fc0c01007387 */ /* 0x0001e80000100800 */
[----:B------:R-:W4:Y:S01]  /*184f0*/  LDL.LU R17, [R1+0x3e0] ;  /* 0x0003e00001117983 */ /* 0x000f220000300800 */
[----:B------:R0:W4:Y:S03]  /*18500*/  MUFU.EX2 R66, R59 ;  /* 0x0000003b00427308 */ /* 0x0001260000000800 */
[----:B------:R1:W-:Y:S04]  /*18510*/  STL [R1+0xe8], R11 ;  /* 0x0000e80b01007387 */ /* 0x0003e80000100800 */
[----:B------:R-:W4:Y:S01]  /*18520*/  LDL.LU R16, [R1+0x3e4] ;  /* 0x0003e40001107983 */ /* 0x000f220000300800 */
[----:B0-----:R-:W-:-:S03]  /*18530*/  FMUL R59, R63, R8 ;  /* 0x000000083f3b7220 */ /* 0x001fc60000400000 */
[----:B------:R0:W-:Y:S04]  /*18540*/  STL [R1+0xec], R10 ;  /* 0x0000ec0a01007387 */ /* 0x0001e80000100800 */
[----:B------:R-:W-:Y:S04]  /*18550*/  STL [R1+0xc70], R58 ;  /* 0x000c703a01007387 */ /* 0x000fe80000100800 */
[----:B------:R-:W4:Y:S04]  /*18560*/  LDL.LU R15, [R1+0x3c0] ;  /* 0x0003c000010f7983 */ /* 0x000f280000300800 */
[----:B-1----:R-:W4:Y:S04]  /*18570*/  LDL.LU R14, [R1+0x3c4] ;  /* 0x0003c400010e7983 */ /* 0x002f280000300800 */
[----:B------:R-:W4:Y:S04]  /*18580*/  LDL.LU R13, [R1+0x740] ;  /* 0x00074000010d7983 */ /* 0x000f280000300800 */
[----:B------:R-:W4:Y:S04]  /*18590*/  LDL.LU R12, [R1+0x498] ;  /* 0x00049800010c7983 */ /* 0x000f280000300800 */
[----:B------:R-:W4:Y:S04]  /*185a0*/  LDL.LU R11, [R1+0x49c] ;  /* 0x00049c00010b7983 */ /* 0x000f280000300800 */
[----:B------:R-:W-:Y:S01]  /*185b0*/  STL [R1+0xc74], R59 ;  /* 0x000c743b01007387 */ /* 0x000fe20000100800 */
[----:B--2---:R-:W-:-:S05]  /*185c0*/  FMUL R62, R63, R7 ;  /* 0x000000073f3e7220 */ /* 0x004fca0000400000 */
[----:B------:R-:W-:Y:S04]  /*185d0*/  STL [R1+0xc78], R62 ;  /* 0x000c783e01007387 */ /* 0x000fe80000100800 */
[----:B0-----:R-:W2:Y:S01]  /*185e0*/  LDL.LU R10, [R1+0x3f8] ;  /* 0x0003f800010a7983 */ /* 0x001ea20000300800 */
[----:B---3--:R-:W-:-:S03]  /*185f0*/  FMUL R63, R63, R5 ;  /* 0x000000053f3f7220 */ /* 0x008fc60000400000 */
[----:B------:R-:W3:Y:S04]  /*18600*/  LDL.LU R5, [R1+0x3fc] ;  /* 0x0003fc0001057983 */ /* 0x000ee80000300800 */
[----:B------:R-:W-:Y:S04]  /*18610*/  STL [R1+0xc7c], R63 ;  /* 0x000c7c3f01007387 */ /* 0x000fe80000100800 */
[----:B------:R-:W3:Y:S04]  /*18620*/  LDL.LU R9, [R1+0x3e8] ;  /* 0x0003e80001097983 */ /* 0x000ee80000300800 */
[----:B------:R-:W3:Y:S01]  /*18630*/  LDL.LU R8, [R1+0x3ec] ;  /* 0x0003ec0001087983 */ /* 0x000ee20000300800 */
[----:B----4-:R-:W-:-:S03]  /*18640*/  FFMA R6, R66, R6, R64 ;  /* 0x0000000642067223 */ /* 0x010fc60000000040 */
[----:B------:R-:W4:Y:S04]  /*18650*/  LDL.LU R7, [R1+0x3c8] ;  /* 0x0003c80001077983 */ /* 0x000f280000300800 */
[----:B------:R0:W-:Y:S04]  /*18660*/  STL [R1+0x73c], R6 ;  /* 0x00073c0601007387 */ /* 0x0001e80000100800 */
[----:B0-----:R-:W4:Y:S04]  /*18670*/  LDL.LU R6, [R1+0x3cc] ;  /* 0x0003cc0001067983 */ /* 0x001f280000300800 */
[----:B------:R-:W0:Y:S02]  /*18680*/  S2R R85, SR_TID.X ;  /* 0x0000000000557919 */ /* 0x000e240000002100 */
[----:B0-----:R-:W-:-:S04]  /*18690*/  LOP3.LUT R85, R85, 0x1c, RZ, 0xc0, !PT ;  /* 0x0000001c55557812 */ /* 0x001fc800078ec0ff */
[----:B------:R-:W-:-:S05]  /*186a0*/  LEA.HI R85, R85, 0x98, RZ, 0x1e ;  /* 0x0000009855557811 */ /* 0x000fca00078ff0ff */
[----:B------:R-:W0:Y:S01]  /*186b0*/  LDS R67, [R85.X16+0x40000] ;  /* 0x0400000055437984 */ /* 0x000e22000000c800 */
[----:B------:R1:W0:Y:S01]  /*186c0*/  MUFU.EX2 R79, R65 ;  /* 0x00000041004f7308 */ /* 0x0002220000000800 */
[C---:B------:R-:W-:Y:S02]  /*186d0*/  FMUL R64, R66.reuse, R29 ;  /* 0x0000001d42407220 */ /* 0x040fe40000400000 */
[----:B-1----:R-:W-:-:S03]  /*186e0*/  FMUL R65, R66, R28 ;  /* 0x0000001c42417220 */ /* 0x002fc60000400000 */
[----:B------:R-:W-:Y:S01]  /*186f0*/  STL [R1+0xc5c], R64 ;  /* 0x000c5c4001007387 */ /* 0x000fe20000100800 */
[----:B------:R-:W-:-:S03]  /*18700*/  FMUL R68, R66, R19 ;  /* 0x0000001342447220 */ /* 0x000fc60000400000 */
[----:B------:R-:W-:Y:S01]  /*18710*/  STL [R1+0xc80], R65 ;  /* 0x000c804101007387 */ /* 0x000fe20000100800 */
[----:B------:R-:W-:-:S03]  /*18720*/  FMUL R69, R66, R18 ;  /* 0x0000001242457220 */ /* 0x000fc60000400000 */
[----:B------:R-:W-:Y:S01]  /*18730*/  STL [R1+0xc54], R68 ;  /* 0x000c544401007387 */ /* 0x000fe20000100800 */
        /* <DEDUP_REMOVED lines=8> */
[C---:B0-----:R-:W-:Y:S02]  /*187c0*/  FFMA R13, R79.reuse, R13, R67 ;  /* 0x0000000d4f0d7223 */ /* 0x041fe40000000043 */
[C---:B------:R-:W-:Y:S01]  /*187d0*/  FMUL R66, R79.reuse, R12 ;  /* 0x0000000c4f427220 */ /* 0x040fe20000400000 */
[----:B------:R-:W-:Y:S01]  /*187e0*/  STL [R1+0xc8c], R77 ;  /* 0x000c8c4d01007387 */ /* 0x000fe20000100800 */
[----:B------:R-:W-:-:S03]  /*187f0*/  FMUL R67, R79, R11 ;  /* 0x0000000b4f437220 */ /* 0x000fc60000400000 */
[----:B------:R-:W-:Y:S04]  /*18800*/  STL [R1+0xc90], R66 ;  /* 0x000c904201007387 */ /* 0x000fe80000100800 */
[----:B------:R0:W-:Y:S04]  /*18810*/  STL [R1+0x740], R13 ;  /* 0x0007400d01007387 */ /* 0x0001e80000100800 */
[----:B------:R-:W-:Y:S01]  /*18820*/  STL [R1+0xc94], R67 ;  /* 0x000c944301007387 */ /* 0x000fe20000100800 */
[C---:B--2---:R-:W-:Y:S02]  /*18830*/  FMUL R70, R79.reuse, R10 ;  /* 0x0000000a4f467220 */ /* 0x044fe40000400000 */
[----:B---3--:R-:W-:-:S03]  /*18840*/  FMUL R71, R79, R5 ;  /* 0x000000054f477220 */ /* 0x008fc60000400000 */
[----:B------:R-:W-:Y:S04]  /*18850*/  STL [R1+0xc98], R70 ;  /* 0x000c984601007387 */ /* 0x000fe80000100800 */
[----:B------:R-:W2:Y:S01]  /*18860*/  LDL.LU R5, [R1+0x744] ;  /* 0x0007440001057983 */ /* 0x000ea20000300800 */
[----:B------:R-:W-:-:S03]  /*18870*/  FMUL R74, R79, R9 ;  /* 0x000000094f4a7220 */ /* 0x000fc60000400000 */
[----:B------:R-:W-:Y:S01]  /*18880*/  STL [R1+0xc9c], R71 ;  /* 0x000c9c4701007387 */ /* 0x000fe20000100800 */
[----:B------:R-:W-:-:S03]  /*18890*/  FMUL R75, R79, R8 ;  /* 0x000000084f4b7220 */ /* 0x000fc60000400000 */
[----:B------:R-:W-:Y:S01]  /*188a0*/  STL [R1+0xca0], R74 ;  /* 0x000ca04a01007387 */ /* 0x000fe20000100800 */
[----:B----4-:R-:W-:-:S03]  /*188b0*/  FMUL R78, R79, R7 ;  /* 0x000000074f4e7220 */ /* 0x010fc60000400000 */
[----:B------:R-:W3:Y:S04]  /*188c0*/  LDL.LU R16, [R1+0x4c0] ;  /* 0x0004c00001107983 */ /* 0x000ee80000300800 */
[----:B------:R-:W4:Y:S04]  /*188d0*/  LDL.LU R15, [R1+0x4c4] ;  /* 0x0004c400010f7983 */ /* 0x000f280000300800 */
[----:B------:R-:W4:Y:S04]  /*188e0*/  LDL.LU R11, [R1+0x4b0] ;  /* 0x0004b000010b7983 */ /* 0x000f280000300800 */
[----:B------:R-:W-:Y:S04]  /*188f0*/  STL [R1+0xca4], R75 ;  /* 0x000ca44b01007387 */ /* 0x000fe80000100800 */
[----:B------:R-:W-:Y:S01]  /*18900*/  STL [R1+0xca8], R78 ;  /* 0x000ca84e01007387 */ /* 0x000fe20000100800 */
[----:B------:R-:W-:-:S03]  /*18910*/  FMUL R79, R79, R6 ;  /* 0x000000064f4f7220 */ /* 0x000fc60000400000 */
[----:B------:R-:W4:Y:S04]  /*18920*/  LDL.LU R10, [R1+0x4b4] ;  /* 0x0004b400010a7983 */ /* 0x000f280000300800 */
[----:B------:R-:W4:Y:S04]  /*18930*/  LDL.LU R7, [R1+0x4a0] ;  /* 0x0004a00001077983 */ /* 0x000f280000300800 */
[----:B------:R-:W4:Y:S04]  /*18940*/  LDL.LU R6, [R1+0x4a4] ;  /* 0x0004a40001067983 */ /* 0x000f280000300800 */
[----:B------:R-:W1:Y:S01]  /*18950*/  S2R R85, SR_TID.X ;  /* 0x0000000000557919 */ /* 0x000e620000002100 */
[----:B------:R-:W-:Y:S01]  /*18960*/  FADD R80, -R80, R87 ;  /* 0x0000005750507221 */ /* 0x000fe20000000100 */
[----:B-1----:R-:W-:-:S04]  /*18970*/  LOP3.LUT R85, R85, 0x1c, RZ, 0xc0, !PT ;  /* 0x0000001c55557812 */ /* 0x002fc800078ec0ff */
[----:B------:R-:W-:-:S05]  /*18980*/  LEA.HI R85, R85, 0xa0, RZ, 0x1e ;  /* 0x000000a055557811 */ /* 0x000fca00078ff0ff */
[----:B------:R-:W2:Y:S01]  /*18990*/  LDS R83, [R85.X16+0x40000] ;  /* 0x0400000055537984 */ /* 0x000ea2000000c800 */
[----:B------:R-:W-:-:S03]  /*189a0*/  FADD R81, -R81, R3 ;  /* 0x0000000351517221 */ /* 0x000fc60000000100 */
[----:B------:R-:W-:Y:S01]  /*189b0*/  STL [R1+0xcac], R79 ;  /* 0x000cac4f01007387 */ /* 0x000fe20000100800 */
[----:B------:R-:W-:-:S03]  /*189c0*/  FADD R82, -R82, R108 ;  /* 0x0000006c52527221 */ /* 0x000fc60000000100 */
[----:B------:R-:W4:Y:S01]  /*189d0*/  LDL.LU R87, [R1+0xe04] ;  /* 0x000e040001577983 */ /* 0x000f220000300800 */
[----:B------:R-:W-:-:S03]  /*189e0*/  FMUL R80, R80, 1.4426950216293334961 ;  /* 0x3fb8aa3b50507820 */ /* 0x000fc60000400000 */
[----:B------:R-:W4:Y:S04]  /*189f0*/  LDL.LU R3, [R1+0xe00] ;  /* 0x000e000001037983 */ /* 0x000f280000300800 */
[----:B------:R-:W4:Y:S04]  /*18a00*/  LDL.LU R14, [R1+0x4d0] ;  /* 0x0004d000010e7983 */ /* 0x000f280000300800 */
[----:B0-----:R-:W4:Y:S04]  /*18a10*/  LDL.LU R13, [R1+0x4d4] ;  /* 0x0004d400010d7983 */ /* 0x001f280000300800 */
[----:B------:R-:W4:Y:S04]  /*18a20*/  LDL.LU R108, [R1+0xdfc] ;  /* 0x000dfc00016c7983 */ /* 0x000f280000300800 */
[----:B------:R-:W4:Y:S01]  /*18a30*/  LDL.LU R12, [R1+0x748] ;  /* 0x00074800010c7983 */ /* 0x000f220000300800 */
[----:B------:R-:W2:Y:S03]  /*18a40*/  MUFU.EX2 R80, R80 ;  /* 0x0000005000507308 */ /* 0x000ea60000000800 */
[----:B------:R-:W4:Y:S04]  /*18a50*/  LDL.LU R9, [R1+0x4c8] ;  /* 0x0004c80001097983 */ /* 0x000f280000300800 */
[----:B------:R-:W4:Y:S01]  /*18a60*/  LDL.LU R8, [R1+0x4cc] ;  /* 0x0004cc0001087983 */ /* 0x000f220000300800 */
[----:B--2---:R-:W-:-:S02]  /*18a70*/  FFMA R5, R80, R5, R83 ;  /* 0x0000000550057223 */ /* 0x004fc40000000053 */
[----:B------:R-:W-:Y:S02]  /*18a80*/  FADD R83, -R2, R109 ;  /* 0x0000006d02537221 */ /* 0x000fe40000000100 */
[----:B------:R-:W2:Y:S04]  /*18a90*/  LDL.LU R109, [R1+0xdf8] ;  /* 0x000df800016d7983 */ /* 0x000ea80000300800 */
[----:B------:R0:W-:Y:S01]  /*18aa0*/  STL [R1+0x744], R5 ;  /* 0x0007440501007387 */ /* 0x0001e20000100800 */
[C---:B---3--:R-:W-:Y:S02]  /*18ab0*/  FMUL R71, R80.reuse, R16 ;  /* 0x0000001050477220 */ /* 0x048fe40000400000 */
[C---:B----4-:R-:W-:Y:S01]  /*18ac0*/  FMUL R70, R80.reuse, R15 ;  /* 0x0000000f50467220 */ /* 0x050fe20000400000 */
[----:B0-----:R-:W3:Y:S01]  /*18ad0*/  LDL.LU R5, [R1+0x4b8] ;  /* 0x0004b80001057983 */ /* 0x001ee20000300800 */
[----:B------:R-:W-:-:S03]  /*18ae0*/  FMUL R79, R80, R11 ;  /* 0x0000000b504f7220 */ /* 0x000fc60000400000 */
[----:B------:R-:W4:Y:S04]  /*18af0*/  LDL.LU R2, [R1+0x4bc] ;  /* 0x0004bc0001027983 */ /* 0x000f280000300800 */
[----:B------:R-:W-:Y:S01]  /*18b00*/  STL [R1+0xcb4], R71 ;  /* 0x000cb44701007387 */ /* 0x000fe20000100800 */
[----:B------:R-:W-:-:S03]  /*18b10*/  FMUL R78, R80, R10 ;  /* 0x0000000a504e7220 */ /* 0x000fc60000400000 */
[----:B------:R-:W-:Y:S01]  /*18b20*/  STL [R1+0xcb0], R70 ;  /* 0x000cb04601007387 */ /* 0x000fe20000100800 */
[----:B------:R-:W-:-:S03]  /*18b30*/  FMUL R7, R80, R7 ;  /* 0x0000000750077220 */ /* 0x000fc60000400000 */
[----:B------:R-:W-:Y:S01]  /*18b40*/  STL [R1+0xcb8], R79 ;  /* 0x000cb84f01007387 */ /* 0x000fe20000100800 */
[----:B------:R-:W-:-:S03]  /*18b50*/  FMUL R6, R80, R6 ;  /* 0x0000000650067220 */ /* 0x000fc60000400000 */
[----:B------:R-:W-:Y:S04]  /*18b60*/  STL [R1+0xcbc], R78 ;  /* 0x000cbc4e01007387 */ /* 0x000fe80000100800 */
[----:B------:R-:W2:Y:S04]  /*18b70*/  LDL.LU R11, [R1+0x4a8] ;  /* 0x0004a800010b7983 */ /* 0x000ea80000300800 */
[----:B------:R0:W-:Y:S04]  /*18b80*/  STL [R1+0x150], R7 ;  /* 0x0001500701007387 */ /* 0x0001e80000100800 */
[----:B------:R-:W2:Y:S04]  /*18b90*/  LDL.LU R10, [R1+0x4ac] ;  /* 0x0004ac00010a7983 */ /* 0x000ea80000300800 */
[----:B------:R1:W-:Y:S04]  /*18ba0*/  STL [R1+0x154], R6 ;  /* 0x0001540601007387 */ /* 0x0003e80000100800 */
[----:B0-----:R-:W2:Y:S04]  /*18bb0*/  LDL.LU R7, [R1+0x4dc] ;  /* 0x0004dc0001077983 */ /* 0x001ea80000300800 */
[----:B-1----:R-:W2:Y:S04]  /*18bc0*/  LDL.LU R6, [R1+0x74c] ;  /* 0x00074c0001067983 */ /* 0x002ea80000300800 */
[----:B------:R-:W0:Y:S02]  /*18bd0*/  S2R R85, SR_TID.X ;  /* 0x0000000000557919 */ /* 0x000e240000002100 */
[----:B0-----:R-:W-:-:S04]  /*18be0*/  LOP3.LUT R84, R85, 0x1c, RZ, 0xc0, !PT ;  /* 0x0000001c55547812 */ /* 0x001fc800078ec0ff */
[----:B------:R-:W-:-:S06]  /*18bf0*/  LEA.HI R84, R84, 0xa8, RZ, 0x1e ;  /* 0x000000a854547811 */ /* 0x000fcc00078ff0ff */
[----:B------:R-:W0:Y:S01]  /*18c00*/  LDS R84, [R84.X16+0x40000] ;  /* 0x0400000054547984 */ /* 0x000e22000000c800 */
[----:B------:R-:W-:Y:S01]  /*18c10*/  FMUL R81, R81, 1.4426950216293334961 ;  /* 0x3fb8aa3b51517820 */ /* 0x000fe20000400000 */
[----:B------:R-:W-:-:S05]  /*18c20*/  LOP3.LUT R85, R85, 0x1c, RZ, 0xc0, !PT ;  /* 0x0000001c55557812 */ /* 0x000fca00078ec0ff */
[----:B------:R-:W1:Y:S01]  /*18c30*/  MUFU.EX2 R81, R81 ;  /* 0x0000005100517308 */ /* 0x000e620000000800 */
[----:B------:R-:W-:Y:S01]  /*18c40*/  LEA.HI R85, R85, 0xb0, RZ, 0x1e ;  /* 0x000000b055557811 */ /* 0x000fe200078ff0ff */
[C---:B------:R-:W-:Y:S02]  /*18c50*/  FMUL R77, R80.reuse, R14 ;  /* 0x0000000e504d7220 */ /* 0x040fe40000400000 */
[----:B------:R-:W-:-:S03]  /*18c60*/  FMUL R76, R80, R13 ;  /* 0x0000000d504c7220 */ /* 0x000fc60000400000 */
[----:B------:R-:W2:Y:S04]  /*18c70*/  LDS R85, [R85.X16+0x40000] ;  /* 0x0400000055557984 */ /* 0x000ea8000000c800 */
[----:B------:R-:W-:Y:S04]  /*18c80*/  STL [R1+0xcc0], R77 ;  /* 0x000cc04d01007387 */ /* 0x000fe80000100800 */
[----:B------:R-:W2:Y:S04]  /*18c90*/  LDL.LU R18, [R1+0x4d8] ;  /* 0x0004d80001127983 */ /* 0x000ea80000300800 */
[----:B------:R-:W-:Y:S01]  /*18ca0*/  STL [R1+0xcc4], R76 ;  /* 0x000cc44c01007387 */ /* 0x000fe20000100800 */
[----:B-1----:R-:W-:-:S02]  /*18cb0*/  FMUL R67, R81, R9 ;  /* 0x0000000951437220 */ /* 0x002fc40000400000 */
[----:B0-----:R-:W-:-:S05]  /*18cc0*/  FFMA R12, R81, R12, R84 ;  /* 0x0000000c510c7223 */ /* 0x001fca0000000054 */
[----:B------:R0:W-:Y:S04]  /*18cd0*/  STL [R1+0x748], R12 ;  /* 0x0007480c01007387 */ /* 0x0001e80000100800 */
[----:B------:R-:W2:Y:S04]  /*18ce0*/  LDL.LU R42, [R1+0x4e0] ;  /* 0x0004e000012a7983 */ /* 0x000ea80000300800 */
[----:B------:R-:W2:Y:S04]  /*18cf0*/  LDL.LU R41, [R1+0x4e4] ;  /* 0x0004e40001297983 */ /* 0x000ea80000300800 */
[----:B------:R-:W2:Y:S04]  /*18d00*/  LDL.LU R40, [R1+0x4f0] ;  /* 0x0004f00001287983 */ /* 0x000ea80000300800 */
[----:B------:R-:W2:Y:S01]  /*18d10*/  LDL.LU R39, [R1+0x4f4] ;  /* 0x0004f40001277983 */ /* 0x000ea20000300800 */
[----:B------:R-:W-:-:S03]  /*18d20*/  FMUL R66, R81, R8 ;  /* 0x0000000851427220 */ /* 0x000fc60000400000 */
[----:B------:R-:W2:Y:S04]  /*18d30*/  LDL.LU R38, [R1+0x500] ;  /* 0x0005000001267983 */ /* 0x000ea80000300800 */
[----:B------:R-:W2:Y:S04]  /*18d40*/  LDL.LU R17, [R1+0x504] ;  /* 0x0005040001117983 */ /* 0x000ea80000300800 */
[----:B------:R-:W2:Y:S01]  /*18d50*/  LDL.LU R16, [R1+0x510] ;  /* 0x0005100001107983 */ /* 0x000ea20000300800 */
[----:B------:R-:W-:-:S03]  /*18d60*/  FMUL R82, R82, 1.4426950216293334961 ;  /* 0x3fb8aa3b52527820 */ /* 0x000fc60000400000 */
[----:B------:R-:W2:Y:S04]  /*18d70*/  LDL.LU R9, [R1+0x514] ;  /* 0x0005140001097983 */ /* 0x000ea80000300800 */
[----:B------:R-:W2:Y:S01]  /*18d80*/  LDL.LU R8, [R1+0x750] ;  /* 0x0007500001087983 */ /* 0x000ea20000300800 */
[----:B------:R-:W1:Y:S03]  /*18d90*/  MUFU.EX2 R82, R82 ;  /* 0x0000005200527308 */ /* 0x000e660000000800 */
[----:B------:R-:W2:Y:S04]  /*18da0*/  LDL.64 R14, [R1+0x960] ;  /* 0x00096000010e7983 */ /* 0x000ea80000100a00 */
[----:B------:R-:W2:Y:S04]  /*18db0*/  LDL.LU R37, [R1+0x4e8] ;  /* 0x0004e80001257983 */ /* 0x000ea80000300800 */
[----:B------:R-:W2:Y:S04]  /*18dc0*/  LDL.LU R36, [R1+0x4ec] ;  /* 0x0004ec0001247983 */ /* 0x000ea80000300800 */
[----:B------:R-:W2:Y:S04]  /*18dd0*/  LDL.LU R35, [R1+0x4f8] ;  /* 0x0004f80001237983 */ /* 0x000ea80000300800 */
[----:B------:R-:W2:Y:S04]  /*18de0*/  LDL.LU R34, [R1+0x4fc] ;  /* 0x0004fc0001227983 */ /* 0x000ea80000300800 */
[----:B------:R-:W2:Y:S04]  /*18df0*/  LDL.LU R31, [R1+0x508] ;  /* 0x00050800011f7983 */ /* 0x000ea80000300800 */
[----:B------:R-:W2:Y:S01]  /*18e00*/  LDL.LU R30, [R1+0x50c] ;  /* 0x00050c00011e7983 */ /* 0x000ea20000300800 */
[----:B---3--:R-:W-:-:S03]  /*18e10*/  FMUL R75, R81, R5 ;  /* 0x00000005514b7220 */ /* 0x008fc60000400000 */
[----:B------:R-:W3:Y:S01]  /*18e20*/  LDL.LU R5, [R1+0x518] ;  /* 0x0005180001057983 */ /* 0x000ee20000300800 */
[----:B----4-:R-:W-:-:S03]  /*18e30*/  FMUL R74, R81, R2 ;  /* 0x00000002514a7220 */ /* 0x010fc60000400000 */
[----:B------:R-:W4:Y:S04]  /*18e40*/  LDL.LU R2, [R1+0x51c] ;  /* 0x00051c0001027983 */ /* 0x000f280000300800 */
[----:B0-----:R-:W4:Y:S04]  /*18e50*/  LDL.64 R12, [R1+0x958] ;  /* 0x00095800010c7983 */ /* 0x001f280000100a00 */
[----:B------:R-:W4:Y:S04]  /*18e60*/  LDL.64 R32, [R1+0x948] ;  /* 0x0009480001207983 */ /* 0x000f280000100a00 */
[----:B------:R-:W4:Y:S01]  /*18e70*/  LDL.64 R28, [R1+0x940] ;  /* 0x00094000011c7983 */ /* 0x000f220000100a00 */
[----:B--2---:R-:W-:-:S02]  /*18e80*/  FMUL R71, R81, R11 ;  /* 0x0000000b51477220 */ /* 0x004fc40000400000 */
[C---:B------:R-:W-:Y:S02]  /*18e90*/  FMUL R70, R81.reuse, R10 ;  /* 0x0000000a51467220 */ /* 0x040fe40000400000 */
[----:B------:R-:W2:Y:S01]  /*18ea0*/  LDL.64 R10, [R1+0x950] ;  /* 0x00095000010a7983 */ /* 0x000ea20000100a00 */
[----:B------:R-:W-:Y:S02]  /*18eb0*/  FMUL R65, R81, R7 ;  /* 0x0000000751417220 */ /* 0x000fe40000400000 */
[----:B-1----:R-:W-:-:S05]  /*18ec0*/  FFMA R6, R82, R6, R85 ;  /* 0x0000000652067223 */ /* 0x002fca0000000055 */
[----:B------:R0:W-:Y:S04]  /*18ed0*/  STL [R1+0x74c], R6 ;  /* 0x00074c0601007387 */ /* 0x0001e80000100800 */
[----:B0-----:R-:W2:Y:S01]  /*18ee0*/  LDL.64 R6, [R1+0x938] ;  /* 0x0009380001067983 */ /* 0x001ea20000100a00 */
[----:B------:R-:W-:-:S04]  /*18ef0*/  LOP3.LUT R86, R86, 0x1c, RZ, 0xc0, !PT ;  /* 0x0000001c56567812 */ /* 0x000fc800078ec0ff */
[----:B------:R-:W-:-:S06]  /*18f00*/  LEA.HI R86, R86, 0xb8, RZ, 0x1e ;  /* 0x000000b856567811 */ /* 0x000fcc00078ff0ff */
[----:B------:R-:W0:Y:S01]  /*18f10*/  LDS R86, [R86.X16+0x40000] ;  /* 0x0400000056567984 */ /* 0x000e22000000c800 */
[----:B------:R-:W-:-:S06]  /*18f20*/  FMUL R83, R83, 1.4426950216293334961 ;  /* 0x3fb8aa3b53537820 */ /* 0x000fcc0000400000 */
[----:B------:R-:W0:Y:S01]  /*18f30*/  MUFU.EX2 R83, R83 ;  /* 0x0000005300537308 */ /* 0x000e220000000800 */
[----:B------:R-:W-:Y:S02]  /*18f40*/  FMUL R73, R81, R18 ;  /* 0x0000001251497220 */ /* 0x000fe40000400000 */
[----:B------:R-:W2:Y:S01]  /*18f50*/  LDL.64 R18, [R1+0x930] ;  /* 0x0009300001127983 */ /* 0x000ea20000100a00 */
[C---:B------:R-:W-:Y:S02]  /*18f60*/  FMUL R76, R82.reuse, R42 ;  /* 0x0000002a524c7220 */ /* 0x040fe40000400000 */
[C---:B------:R-:W-:Y:S02]  /*18f70*/  FMUL R57, R82.reuse, R17 ;  /* 0x0000001152397220 */ /* 0x040fe40000400000 */
[----:B------:R-:W-:Y:S02]  /*18f80*/  FMUL R64, R82, R16 ;  /* 0x0000001052407220 */ /* 0x000fe40000400000 */
[----:B------:R-:W2:Y:S01]  /*18f90*/  LDL.64 R16, [R1+0x928] ;  /* 0x0009280001107983 */ /* 0x000ea20000100a00 */
[----:B0-----:R-:W-:-:S02]  /*18fa0*/  FFMA R8, R83, R8, R86 ;  /* 0x0000000853087223 */ /* 0x001fc40000000056 */
[----:B------:R-:W-:-:S03]  /*18fb0*/  FMUL R69, R82, R9 ;  /* 0x0000000952457220 */ /* 0x000fc60000400000 */
[----:B------:R0:W-:Y:S04]  /*18fc0*/  STL [R1+0x750], R8 ;  /* 0x0007500801007387 */ /* 0x0001e80000100800 */
[----:B0-----:R-:W2:Y:S01]  /*18fd0*/  LDL.64 R8, [R1+0x920] ;  /* 0x0009200001087983 */ /* 0x001ea20000100a00 */
[----:B------:R-:W-:-:S03]  /*18fe0*/  IMAD.WIDE R80, R3, 0x2, R14 ;  /* 0x0000000203507825 */ /* 0x000fc600078e020e */
[----:B------:R-:W2:Y:S01]  /*18ff0*/  LDL.64 R14, [R1+0x918] ;  /* 0x00091800010e7983 */ /* 0x000ea20000100a00 */
[C---:B------:R-:W-:Y:S02]  /*19000*/  FMUL R77, R82.reuse, R41 ;  /* 0x00000029524d7220 */ /* 0x040fe40000400000 */
[C---:B------:R-:W-:Y:S02]  /*19010*/  FMUL R63, R82.reuse, R40 ;  /* 0x00000028523f7220 */ /* 0x040fe40000400000 */
[C---:B------:R-:W-:Y:S02]  /*19020*/  FMUL R62, R82.reuse, R39 ;  /* 0x00000027523e7220 */ /* 0x040fe40000400000 */
[----:B------:R-:W-:Y:S02]  /*19030*/  FMUL R61, R82, R38 ;  /* 0x00000026523d7220 */ /* 0x000fe40000400000 */
[C---:B------:R-:W-:Y:S02]  /*19040*/  FMUL R78, R83.reuse, R37 ;  /* 0x00000025534e7220 */ /* 0x040fe40000400000 */
[----:B------:R-:W-:-:S02]  /*19050*/  FMUL R79, R83, R36 ;  /* 0x00000024534f7220 */ /* 0x000fc40000400000 */
[C---:B------:R-:W-:Y:S02]  /*19060*/  FMUL R59, R83.reuse, R35 ;  /* 0x00000023533b7220 */ /* 0x040fe40000400000 */
[C---:B------:R-:W-:Y:S02]  /*19070*/  FMUL R58, R83.reuse, R34 ;  /* 0x00000022533a7220 */ /* 0x040fe40000400000 */
[C---:B------:R-:W-:Y:S02]  /*19080*/  FMUL R56, R83.reuse, R31 ;  /* 0x0000001f53387220 */ /* 0x040fe40000400000 */
[C---:B------:R-:W-:Y:S02]  /*19090*/  FMUL R60, R83.reuse, R30 ;  /* 0x0000001e533c7220 */ /* 0x040fe40000400000 */
[----:B------:R-:W2:Y:S01]  /*190a0*/  LDL.64 R30, [R1+0x910] ;  /* 0x00091000011e7983 */ /* 0x000ea20000100a00 */
[C---:B---3--:R-:W-:Y:S02]  /*190b0*/  FMUL R68, R83.reuse, R5 ;  /* 0x0000000553447220 */ /* 0x048fe40000400000 */
[----:B----4-:R-:W-:-:S02]  /*190c0*/  FMUL R72, R83, R2 ;  /* 0x0000000253487220 */ /* 0x010fc40000400000 */
[----:B------:R0:W3:Y:S01]  /*190d0*/  LDG.E.U16 R2, [R80.64] ;  /* 0x0000000650027981 */ /* 0x0000e2000c1e1500 */
[----:B------:R-:W-:-:S03]  /*190e0*/  IMAD.WIDE R84, R3, 0x2, R12 ;  /* 0x0000000203547825 */ /* 0x000fc600078e020c */
[----:B------:R-:W4:Y:S04]  /*190f0*/  LDL.64 R12, [R1+0x908] ;  /* 0x00090800010c7983 */ /* 0x000f280000100a00 */
[----:B------:R1:W3:Y:S01]  /*19100*/  LDG.E.U16 R51, [R84.64] ;  /* 0x0000000654337981 */ /* 0x0002e2000c1e1500 */
[----:B--2---:R-:W-:-:S03]  /*19110*/  IMAD.WIDE R82, R3, 0x2, R10 ;  /* 0x0000000203527825 */ /* 0x004fc600078e020a */
[----:B------:R-:W2:Y:S04]  /*19120*/  LDL.64 R10, [R1+0x900] ;  /* 0x00090000010a7983 */ /* 0x000ea80000100a00 */
[----:B------:R0:W2:Y:S02]  /*19130*/  LDG.E.U16 R50, [R82.64] ;  /* 0x0000000652327981 */ /* 0x0000a4000c1e1500 */
[C---:B0-----:R-:W-:Y:S02]  /*19140*/  IMAD.WIDE R82, R3.reuse, 0x2, R6 ;  /* 0x0000000203527825 */ /* 0x041fe400078e0206 */
[----:B------:R-:W2:Y:S02]  /*19150*/  LDL.64 R6, [R1+0x8f8] ;  /* 0x0008f80001067983 */ /* 0x000ea40000100a00 */
[----:B-1----:R-:W-:-:S02]  /*19160*/  IMAD.WIDE R84, R3, 0x2, R28 ;  /* 0x0000000203547825 */ /* 0x002fc400078e021c */
[----:B------:R-:W3:Y:S02]  /*19170*/  LDL.64 R28, [R1+0x8f0] ;  /* 0x0008f000011c7983 */ /* 0x000ee40000100a00 */
[C---:B------:R-:W-:Y:S02]  /*19180*/  IMAD.WIDE R80, R3.reuse, 0x2, R32 ;  /* 0x0000000203507825 */ /* 0x040fe400078e0220 */
[----:B------:R0:W3:Y:S04]  /*19190*/  LDG.E.U16 R43, [R82.64] ;  /* 0x00000006522b7981 */ /* 0x0000e8000c1e1500 */
[----:B------:R1:W3:Y:S04]  /*191a0*/  LDG.E.U16 R49, [R80.64] ;  /* 0x0000000650317981 */ /* 0x0002e8000c1e1500 */
[----:B------:R0:W3:Y:S01]  /*191b0*/  LDG.E.U16 R48, [R84.64] ;  /* 0x0000000654307981 */ /* 0x0000e2000c1e1500 */
[----:B-1----:R-:W-:-:S03]  /*191c0*/  IMAD.WIDE R80, R3, 0x2, R18 ;  /* 0x0000000203507825 */ /* 0x002fc600078e0212 */
[----:B------:R-:W3:Y:S04]  /*191d0*/  LDL.64 R18, [R1+0x8e8] ;  /* 0x0008e80001127983 */ /* 0x000ee80000100a00 */
[----:B------:R1:W3:Y:S01]  /*191e0*/  LDG.E.U16 R42, [R80.64] ;  /* 0x00000006502a7981 */ /* 0x0002e2000c1e1500 */
[----:B0-----:R-:W-:-:S03]  /*191f0*/  IMAD.WIDE R84, R3, 0x2, R16 ;  /* 0x0000000203547825 */ /* 0x001fc600078e0210 */
[----:B------:R-:W3:Y:S04]  /*19200*/  LDL.64 R16, [R1+0x8e0] ;  /* 0x0008e00001107983 */ /* 0x000ee80000100a00 */
[----:B------:R0:W3:Y:S01]  /*19210*/  LDG.E.U16 R41, [R84.64] ;  /* 0x0000000654297981 */ /* 0x0000e2000c1e1500 */
[----:B------:R-:W-:-:S03]  /*19220*/  IMAD.WIDE R82, R3, 0x2, R8 ;  /* 0x0000000203527825 */ /* 0x000fc600078e0208 */
[----:B------:R-:W3:Y:S01]  /*19230*/  LDL.64 R8, [R1+0x8d8] ;  /* 0x0008d80001087983 */ /* 0x000ee20000100a00 */
[----:B-1----:R-:W-:-:S03]  /*19240*/  IMAD.WIDE R80, R3, 0x2, R14 ;  /* 0x0000000203507825 */ /* 0x002fc600078e020e */
[----:B------:R-:W3:Y:S04]  /*19250*/  LDL.64 R14, [R1+0x8d0] ;  /* 0x0008d000010e7983 */ /* 0x000ee80000100a00 */
[----:B------:R4:W3:Y:S04]  /*19260*/  LDG.E.U16 R40, [R82.64] ;  /* 0x0000000652287981 */ /* 0x0008e8000c1e1500 */
[----:B------:R1:W3:Y:S01]  /*19270*/  LDG.E.U16 R39, [R80.64] ;  /* 0x0000000650277981 */ /* 0x0002e2000c1e1500 */
[----:B0-----:R-:W-:-:S05]  /*19280*/  IMAD.WIDE R84, R3, 0x2, R30 ;  /* 0x0000000203547825 */ /* 0x001fca00078e021e */
[----:B------:R2:W3:Y:S01]  /*19290*/  LDG.E.U16 R38, [R84.64] ;  /* 0x0000000654267981 */ /* 0x0004e2000c1e1500 */
[----:B----4-:R-:W-:-:S03]  /*192a0*/  IMAD.WIDE R82, R3, 0x2, R12 ;  /* 0x0000000203527825 */ /* 0x010fc600078e020c */
[----:B------:R-:W4:Y:S04]  /*192b0*/  LDL.64 R12, [R1+0x8c8] ;  /* 0x0008c800010c7983 */ /* 0x000f280000100a00 */
[----:B------:R3:W4:Y:S01]  /*192c0*/  LDG.E.U16 R37, [R82.64] ;  /* 0x0000000652257981 */ /* 0x000722000c1e1500 */
[----:B--2---:R-:W-:-:S03]  /*192d0*/  IMAD.WIDE R84, R3, 0x2, R6 ;  /* 0x0000000203547825 */ /* 0x004fc600078e0206 */
[----:B------:R-:W2:Y:S01]  /*192e0*/  LDL.64 R6, [R1+0x8b8] ;  /* 0x0008b80001067983 */ /* 0x000ea20000100a00 */
[----:B---3--:R-:W-:-:S03]  /*192f0*/  IMAD.WIDE R82, R3, 0x2, R28 ;  /* 0x0000000203527825 */ /* 0x008fc600078e021c */
[----:B------:R0:W3:Y:S01]  /*19300*/  LDG.E.U16 R35, [R84.64] ;  /* 0x0000000654237981 */ /* 0x0000e2000c1e1500 */
[----:B-1----:R-:W-:-:S03]  /*19310*/  IMAD.WIDE R80, R3, 0x2, R10 ;  /* 0x0000000203507825 */ /* 0x002fc600078e020a */
[----:B------:R1:W3:Y:S04]  /*19320*/  LDG.E.U16 R34, [R82.64] ;  /* 0x0000000652227981 */ /* 0x0002e8000c1e1500 */
[----:B------:R-:W3:Y:S04]  /*19330*/  LDL.64 R10, [R1+0x8c0] ;  /* 0x0008c000010a7983 */ /* 0x000ee80000100a00 */
[----:B------:R0:W3:Y:S02]  /*19340*/  LDG.E.U16 R36, [R80.64] ;  /* 0x0000000650247981 */ /* 0x0000e4000c1e1500 */
[----:B0-----:R-:W-:-:S05]  /*19350*/  IMAD.WIDE R80, R3, 0x2, R18 ;  /* 0x0000000203507825 */ /* 0x001fca00078e0212 */
[----:B------:R0:W3:Y:S01]  /*19360*/  LDG.E.U16 R33, [R80.64] ;  /* 0x0000000650217981 */ /* 0x0000e2000c1e1500 */
[----:B------:R-:W-:-:S03]  /*19370*/  IMAD.WIDE R84, R3, 0x2, R16 ;  /* 0x0000000203547825 */ /* 0x000fc600078e0210 */
[----:B------:R-:W3:Y:S04]  /*19380*/  LDL.64 R16, [R1+0x8a8] ;  /* 0x0008a80001107983 */ /* 0x000ee80000100a00 */
[----:B------:R4:W3:Y:S01]  /*19390*/  LDG.E.U16 R32, [R84.64] ;  /* 0x0000000654207981 */ /* 0x0008e2000c1e1500 */
[----:B-1----:R-:W-:-:S03]  /*193a0*/  IMAD.WIDE R82, R3, 0x2, R8 ;  /* 0x0000000203527825 */ /* 0x002fc600078e0208 */
[----:B------:R-:W3:Y:S01]  /*193b0*/  LDL.64 R8, [R1+0x8b0] ;  /* 0x0008b00001087983 */ /* 0x000ee20000100a00 */
[----:B0-----:R-:W-:-:S03]  /*193c0*/  IMAD.WIDE R80, R3, 0x2, R14 ;  /* 0x0000000203507825 */ /* 0x001fc600078e020e */
[----:B------:R-:W3:Y:S04]  /*193d0*/  LDL.64 R14, [R1+0x8a0] ;  /* 0x0008a000010e7983 */ /* 0x000ee80000100a00 */
[----:B------:R2:W3:Y:S01]  /*193e0*/  LDG.E.U16 R30, [R80.64] ;  /* 0x00000006501e7981 */ /* 0x0004e2000c1e1500 */
[----:B------:R-:W-:-:S03]  /*193f0*/  LEA.HI R0, R0, 0xc0, RZ, 0x1e ;  /* 0x000000c000007811 */ /* 0x000fc600078ff0ff */
[----:B------:R3:W3:Y:S04]  /*19400*/  LDG.E.U16 R31, [R82.64] ;  /* 0x00000006521f7981 */ /* 0x0006e8000c1e1500 */
[----:B------:R0:W1:Y:S01]  /*19410*/  LDS R86, [R0.X16+0x40000] ;  /* 0x0400000000567984 */ /* 0x000062000000c800 */
[----:B----4-:R-:W-:-:S03]  /*19420*/  IMAD.WIDE R84, R3, 0x2, R12 ;  /* 0x0000000203547825 */ /* 0x010fc600078e020c */
[----:B------:R-:W4:Y:S04]  /*19430*/  LDL.64 R12, [R1+0x898] ;  /* 0x00089800010c7983 */ /* 0x000f280000100a00 */
[----:B------:R0:W4:Y:S01]  /*19440*/  LDG.E.U16 R29, [R84.64] ;  /* 0x00000006541d7981 */ /* 0x000122000c1e1500 */
[----:B--2---:R-:W-:-:S03]  /*19450*/  IMAD.WIDE R80, R3, 0x2, R6 ;  /* 0x0000000203507825 */ /* 0x004fc600078e0206 */
[----:B------:R-:W2:Y:S04]  /*19460*/  LDL.64 R6, [R1+0x890] ;  /* 0x0008900001067983 */ /* 0x000ea80000100a00 */
[----:B------:R0:W2:Y:S01]  /*19470*/  LDG.E.U16 R19, [R80.64] ;  /* 0x0000000650137981 */ /* 0x0000a2000c1e1500 */
[----:B---3--:R-:W-:-:S03]  /*19480*/  IMAD.WIDE R82, R3, 0x2, R10 ;  /* 0x0000000203527825 */ /* 0x008fc600078e020a */
[----:B------:R-:W3:Y:S04]  /*19490*/  LDL.64 R10, [R1+0x888] ;  /* 0x00088800010a7983 */ /* 0x000ee80000100a00 */
[----:B------:R0:W3:Y:S02]  /*194a0*/  LDG.E.U16 R28, [R82.64] ;  /* 0x00000006521c7981 */ /* 0x0000e4000c1e1500 */
[----:B0-----:R-:W-:-:S05]  /*194b0*/  IMAD.WIDE R82, R3, 0x2, R16 ;  /* 0x0000000203527825 */ /* 0x001fca00078e0210 */
[----:B------:R0:W3:Y:S01]  /*194c0*/  LDG.E.U16 R17, [R82.64] ;  /* 0x0000000652117981 */ /* 0x0000e2000c1e1500 */
[----:B------:R-:W-:-:S03]  /*194d0*/  IMAD.WIDE R84, R3, 0x2, R8 ;  /* 0x0000000203547825 */ /* 0x000fc600078e0208 */
[----:B------:R-:W3:Y:S04]  /*194e0*/  LDL.64 R8, [R1+0x880] ;  /* 0x0008800001087983 */ /* 0x000ee80000100a00 */
[----:B------:R-:W1:Y:S01]  /*194f0*/  LDL.LU R0, [R1+0x754] ;  /* 0x0007540001007983 */ /* 0x000e620000300800 */
[----:B------:R-:W-:-:S03]  /*19500*/  IMAD.WIDE R80, R3, 0x2, R14 ;  /* 0x0000000203507825 */ /* 0x000fc600078e020e */
[----:B------:R2:W3:Y:S01]  /*19510*/  LDG.E.U16 R18, [R84.64] ;  /* 0x0000000654127981 */ /* 0x0004e2000c1e1500 */
[----:B0-----:R-:W-:-:S03]  /*19520*/  FADD R82, -R111, R110 ;  /* 0x0000006e6f527221 */ /* 0x001fc60000000100 */
[----:B------:R4:W3:Y:S04]  /*19530*/  LDG.E.U16 R16, [R80.64] ;  /* 0x0000000650107981 */ /* 0x0008e8000c1e1500 */
[----:B------:R-:W3:Y:S04]  /*19540*/  LDL.LU R110, [R1+0xdf4] ;  /* 0x000df400016e7983 */ /* 0x000ee80000300800 */
[----:B------:R-:W3:Y:S01]  /*19550*/  LDL.LU R111, [R1+0xdf0] ;  /* 0x000df000016f7983 */ /* 0x000ee20000300800 */
[----:B----4-:R-:W-:-:S05]  /*19560*/  IMAD.WIDE R80, R3, 0x2, R12 ;  /* 0x0000000203507825 */ /* 0x010fca00078e020c */
[----:B------:R0:W4:Y:S02]  /*19570*/  LDG.E.U16 R15, [R80.64] ;  /* 0x00000006500f7981 */ /* 0x000124000c1e1500 */
[----:B0-----:R-:W-:Y:S02]  /*19580*/  FMUL R80, R82, 1.4426950216293334961 ;  /* 0x3fb8aa3b52507820 */ /* 0x001fe40000400000 */
[----:B--2---:R-:W-:Y:S02]  /*19590*/  IMAD.WIDE R82, R3, 0x2, R6 ;  /* 0x0000000203527825 */ /* 0x004fe400078e0206 */
[----:B------:R-:W2:Y:S01]  /*195a0*/  LDL.64 R6, [R1+0x878] ;  /* 0x0008780001067983 */ /* 0x000ea20000100a00 */
[----:B------:R3:W1:Y:S03]  /*195b0*/  MUFU.EX2 R84, R80 ;  /* 0x0000005000547308 */ /* 0x0006660000000800 */
[----:B------:R0:W4:Y:S02]  /*195c0*/  LDG.E.U16 R14, [R82.64] ;  /* 0x00000006520e7981 */ /* 0x000124000c1e1500 */
[----:B0-----:R-:W-:-:S02]  /*195d0*/  FADD R82, -R107, R112 ;  /* 0x000000706b527221 */ /* 0x001fc40000000100 */
[----:B------:R-:W4:Y:S04]  /*195e0*/  LDL.LU R112, [R1+0x520] ;  /* 0x0005200001707983 */ /* 0x000f280000300800 */
[----:B------:R-:W4:Y:S01]  /*195f0*/  LDL.LU R107, [R1+0x524] ;  /* 0x00052400016b7983 */ /* 0x000f220000300800 */
[----:B---3--:R-:W-:-:S05]  /*19600*/  IMAD.WIDE R80, R3, 0x2, R10 ;  /* 0x0000000203507825 */ /* 0x008fca00078e020a */
[----:B------:R0:W3:Y:S01]  /*19610*/  LDG.E.U16 R13, [R80.64] ;  /* 0x00000006500d7981 */ /* 0x0000e2000c1e1500 */
[----:B-1----:R-:W-:-:S05]  /*19620*/  FFMA R0, R84, R0, R86 ;  /* 0x0000000054007223 */ /* 0x002fca0000000056 */
[----:B------:R1:W-:Y:S04]  /*19630*/  STL [R1+0x754], R0 ;  /* 0x0007540001007387 */ /* 0x0003e80000100800 */
[----:B------:R-:W3:Y:S04]  /*19640*/  LDL.LU R86, [R1+0x530] ;  /* 0x0005300001567983 */ /* 0x000ee80000300800 */
[----:B------:R-:W3:Y:S01]  /*19650*/  LDL.LU R83, [R1+0x534] ;  /* 0x0005340001537983 */ /* 0x000ee20000300800 */
[----:B0-----:R-:W-:-:S03]  /*19660*/  IMAD.WIDE R80, R3, 0x2, R8 ;  /* 0x0000000203507825 */ /* 0x001fc600078e0208 */
[----:B------:R-:W3:Y:S04]  /*19670*/  LDL.LU R10, [R1+0x540] ;  /* 0x00054000010a7983 */ /* 0x000ee80000300800 */
[----:B------:R-:W3:Y:S04]  /*19680*/  LDL.LU R8, [R1+0x544] ;  /* 0x0005440001087983 */ /* 0x000ee80000300800 */
[----:B------:R-:W3:Y:S04]  /*19690*/  LDL.64 R118, [R1+0x870] ;  /* 0x0008700001767983 */ /* 0x000ee80000100a00 */
[----:B------:R-:W3:Y:S04]  /*196a0*/  LDL.LU R5, [R1+0x758] ;  /* 0x0007580001057983 */ /* 0x000ee80000300800 */
[----:B------:R-:W3:Y:S04]  /*196b0*/  LDL.64 R116, [R1+0x868] ;  /* 0x0008680001747983 */ /* 0x000ee80000100a00 */
[----:B------:R2:W3:Y:S04]  /*196c0*/  LDG.E.U16 R12, [R80.64] ;  /* 0x00000006500c7981 */ /* 0x0004e8000c1e1500 */
[----:B-1----:R-:W3:Y:S04]  /*196d0*/  LDL.LU R0, [R1+0x53c] ;  /* 0x00053c0001007983 */ /* 0x002ee80000300800 */
[----:B------:R-:W3:Y:S01]  /*196e0*/  LDL.LU R9, [R1+0x528] ;  /* 0x0005280001097983 */ /* 0x000ee20000300800 */
[----:B--2---:R-:W-:-:S03]  /*196f0*/  IMAD.WIDE R80, R3, 0x2, R6 ;  /* 0x0000000203507825 */ /* 0x004fc600078e0206 */
[----:B------:R-:W2:Y:S04]  /*19700*/  LDL.LU R7, [R1+0x52c] ;  /* 0x00052c0001077983 */ /* 0x000ea80000300800 */
[----:B------:R-:W2:Y:S04]  /*19710*/  LDL.LU R6, [R1+0x538] ;  /* 0x0005380001067983 */ /* 0x000ea80000300800 */
[----:B------:R-:W0:Y:S01]  /*19720*/  S2R R123, SR_TID.X ;  /* 0x00000000007b7919 */ /* 0x000e220000002100 */
[----:B------:R-:W-:-:S03]  /*19730*/  FMUL R82, R82, 1.4426950216293334961 ;  /* 0x3fb8aa3b52527820 */ /* 0x000fc60000400000 */
[----:B------:R1:W2:Y:S01]  /*19740*/  LDG.E.U16 R11, [R80.64] ;  /* 0x00000006500b7981 */ /* 0x0002a2000c1e1500 */
[----:B0-----:R-:W-:-:S04]  /*19750*/  LOP3.LUT R123, R123, 0x1c, RZ, 0xc0, !PT ;  /* 0x0000001c7b7b7812 */ /* 0x001fc800078ec0ff */
[----:B------:R-:W-:-:S05]  /*19760*/  LEA.HI R123, R123, 0xc8, RZ, 0x1e ;  /* 0x000000c87b7b7811 */ /* 0x000fca00078ff0ff */
[----:B------:R-:W0:Y:S01]  /*19770*/  LDS R85, [R123.X16+0x40000] ;  /* 0x040000007b557984 */ /* 0x000e22000000c800 */
[----:B------:R-:W0:Y:S01]  /*19780*/  MUFU.EX2 R82, R82 ;  /* 0x0000005200527308 */ /* 0x000e220000000800 */
[C---:B----4-:R-:W-:Y:S02]  /*19790*/  FMUL R112, R84.reuse, R112 ;  /* 0x0000007054707220 */ /* 0x050fe40000400000 */
[----:B-1----:R-:W-:-:S03]  /*197a0*/  FMUL R81, R84, R107 ;  /* 0x0000006b54517220 */ /* 0x002fc60000400000 */
[----:B------:R-:W-:Y:S04]  /*197b0*/  STL [R1+0x1b0], R112 ;  /* 0x0001b07001007387 */ /* 0x000fe80000100800 */
[----:B------:R1:W-:Y:S02]  /*197c0*/  STL [R1+0x1b4], R81 ;  /* 0x0001b45101007387 */ /* 0x0003e40000100800 */
[C---:B-1----:R-:W-:Y:S02]  /*197d0*/  FMUL R81, R84.reuse, R108 ;  /* 0x0000006c54517220 */ /* 0x042fe40000400000 */
[C---:B---3--:R-:W-:Y:S02]  /*197e0*/  FMUL R80, R84.reuse, R86 ;  /* 0x0000005654507220 */ /* 0x048fe40000400000 */
[----:B------:R-:W-:-:S03]  /*197f0*/  FMUL R83, R84, R83 ;  /* 0x0000005354537220 */ /* 0x000fc60000400000 */
[----:B------:R1:W-:Y:S01]  /*19800*/  STL [R1+0x1c0], R80 ;  /* 0x0001c05001007387 */ /* 0x0003e20000100800 */
[----:B------:R-:W-:-:S03]  /*19810*/  FMUL R10, R84, R10 ;  /* 0x0000000a540a7220 */ /* 0x000fc60000400000 */
[----:B------:R-:W-:Y:S01]  /*19820*/  STL [R1+0x1c4], R83 ;  /* 0x0001c45301007387 */ /* 0x000fe20000100800 */
[----:B-1----:R-:W-:-:S03]  /*19830*/  FMUL R80, R84, R109 ;  /* 0x0000006d54507220 */ /* 0x002fc60000400000 */
[----:B------:R-:W-:Y:S01]  /*19840*/  STL [R1+0x1e0], R81 ;  /* 0x0001e05101007387 */ /* 0x000fe20000100800 */
[----:B------:R-:W-:-:S03]  /*19850*/  FMUL R8, R84, R8 ;  /* 0x0000000854087220 */ /* 0x000fc60000400000 */
[----:B------:R1:W-:Y:S01]  /*19860*/  STL [R1+0x1e4], R80 ;  /* 0x0001e45001007387 */ /* 0x0003e20000100800 */
[----:B0-----:R-:W-:-:S03]  /*19870*/  FFMA R5, R82, R5, R85 ;  /* 0x0000000552057223 */ /* 0x001fc60000000055 */
[----:B------:R0:W-:Y:S01]  /*19880*/  STL [R1+0x200], R10 ;  /* 0x0002000a01007387 */ /* 0x0001e20000100800 */
[----:B-1----:R-:W-:-:S03]  /*19890*/  IMAD.WIDE R80, R3, 0x2, R118 ;  /* 0x0000000203507825 */ /* 0x002fc600078e0276 */
[----:B------:R-:W-:Y:S04]  /*198a0*/  STL [R1+0x204], R8 ;  /* 0x0002040801007387 */ /* 0x000fe80000100800 */
[----:B------:R1:W-:Y:S04]  /*198b0*/  STL [R1+0x758], R5 ;  /* 0x0007580501007387 */ /* 0x0003e80000100800 */
[----:B0-----:R0:W3:Y:S04]  /*198c0*/  LDG.E.U16 R10, [R80.64] ;  /* 0x00000006500a7981 */ /* 0x0010e8000c1e1500 */
[----:B-1----:R-:W4:Y:S01]  /*198d0*/  LDL.LU R5, [R1+0x548] ;  /* 0x0005480001057983 */ /* 0x002f220000300800 */
[----:B0-----:R-:W-:-:S03]  /*198e0*/  IMAD.WIDE R80, R3, 0x2, R116 ;  /* 0x0000000203507825 */ /* 0x001fc600078e0274 */
[----:B------:R2:W-:Y:S01]  /*198f0*/  STL [R1+0xaac], R3 ;  /* 0x000aac0301007387 */ /* 0x0005e20000100800 */
[----:B------:R-:W-:-:S03]  /*19900*/  FMUL R112, R82, R9 ;  /* 0x0000000952707220 */ /* 0x000fc60000400000 */
[----:B------:R0:W3:Y:S01]  /*19910*/  LDG.E.U16 R8, [R80.64] ;  /* 0x0000000650087981 */ /* 0x0000e2000c1e1500 */
[C---:B--2---:R-:W-:Y:S02]  /*19920*/  FMUL R3, R82.reuse, R7 ;  /* 0x0000000752037220 */ /* 0x044fe40000400000 */
[C---:B------:R-:W-:Y:S02]  /*19930*/  FMUL R7, R82.reuse, R6 ;  /* 0x0000000652077220 */ /* 0x040fe40000400000 */
[C---:B------:R-:W-:Y:S02]  /*19940*/  FMUL R6, R82.reuse, R0 ;  /* 0x0000000052067220 */ /* 0x040fe40000400000 */
[----:B------:R-:W2:Y:S04]  /*19950*/  LDL.LU R0, [R1+0x54c] ;  /* 0x00054c0001007983 */ /* 0x000ea80000300800 */
[----:B------:R-:W-:Y:S04]  /*19960*/  STL [R1+0x1c8], R7 ;  /* 0x0001c80701007387 */ /* 0x000fe80000100800 */
[----:B------:R-:W3:Y:S04]  /*19970*/  LDL.LU R85, [R1+0x1d8] ;  /* 0x0001d80001557983 */ /* 0x000ee80000300800 */
[----:B------:R1:W-:Y:S04]  /*19980*/  STL [R1+0x1cc], R6 ;  /* 0x0001cc0601007387 */ /* 0x0003e80000100800 */
[----:B------:R-:W3:Y:S04]  /*19990*/  LDL.LU R84, [R1+0x1dc] ;  /* 0x0001dc0001547983 */ /* 0x000ee80000300800 */
[----:B------:R-:W3:Y:S04]  /*199a0*/  LDL.LU R86, [R1+0x1f0] ;  /* 0x0001f00001567983 */ /* 0x000ee80000300800 */
[----:B------:R-:W3:Y:S04]  /*199b0*/  LDL.LU R83, [R1+0x1f4] ;  /* 0x0001f40001537983 */ /* 0x000ee80000300800 */
[----:B------:R-:W3:Y:S04]  /*199c0*/  LDL.LU R9, [R1+0x1f8] ;  /* 0x0001f80001097983 */ /* 0x000ee80000300800 */
[----:B-1----:R-:W3:Y:S01]  /*199d0*/  LDL.LU R6, [R1+0x1fc] ;  /* 0x0001fc0001067983 */ /* 0x002ee20000300800 */
[----:B0-----:R-:W-:-:S03]  /*199e0*/  FMUL R81, R82, R110 ;  /* 0x0000006e52517220 */ /* 0x001fc60000400000 */
[----:B------:R-:W3:Y:S01]  /*199f0*/  LDL.LU R7, [R1+0x210] ;  /* 0x0002100001077983 */ /* 0x000ee20000300800 */
[----:B------:R-:W-:-:S03]  /*19a00*/  FMUL R80, R82, R111 ;  /* 0x0000006f52507220 */ /* 0x000fc60000400000 */
[----:B------:R-:W3:Y:S04]  /*19a10*/  LDL.LU R120, [R1+0x214] ;  /* 0x0002140001787983 */ /* 0x000ee80000300800 */
[----:B------:R-:W3:Y:S04]  /*19a20*/  LDL.LU R119, [R1+0x218] ;  /* 0x0002180001777983 */ /* 0x000ee80000300800 */
[----:B------:R-:W3:Y:S04]  /*19a30*/  LDL.LU R118, [R1+0x21c] ;  /* 0x00021c0001767983 */ /* 0x000ee80000300800 */
[----:B------:R-:W3:Y:S04]  /*19a40*/  LDL.LU R116, [R1+0x220] ;  /* 0x0002200001747983 */ /* 0x000ee80000300800 */
[----:B------:R-:W3:Y:S04]  /*19a50*/  LDL.LU R117, [R1+0x224] ;  /* 0x0002240001757983 */ /* 0x000ee80000300800 */
[----:B------:R-:W3:Y:S04]  /*19a60*/  LDL.LU R122, [R1+0x228] ;  /* 0x00022800017a7983 */ /* 0x000ee80000300800 */
[----:B------:R-:W3:Y:S04]  /*19a70*/  LDL.LU R121, [R1+0x22c] ;  /* 0x00022c0001797983 */ /* 0x000ee80000300800 */
[----:B------:R-:W-:Y:S04]  /*19a80*/  STL [R1+0x1e8], R81 ;  /* 0x0001e85101007387 */ /* 0x000fe80000100800 */
[----:B------:R-:W-:Y:S01]  /*19a90*/  STL [R1+0x1ec], R80 ;  /* 0x0001ec5001007387 */ /* 0x000fe20000100800 */
[----:B------:R-:W-:-:S03]  /*19aa0*/  F2FP.PACK_AB R111, R87, R88 ;  /* 0x00000058576f723e */ /* 0x000fc600000000ff */
[----:B------:R-:W0:Y:S01]  /*19ab0*/  LDS R81, [R106.X16+0x40000] ;  /* 0x040000006a517984 */ /* 0x000e22000000c800 */
[C---:B----4-:R-:W-:Y:S02]  /*19ac0*/  FMUL R5, R82.reuse, R5 ;  /* 0x0000000552057220 */ /* 0x050fe40000400000 */
[----:B--2---:R-:W-:Y:S02]  /*19ad0*/  FMUL R0, R82, R0 ;  /* 0x0000000052007220 */ /* 0x004fe40000400000 */
[----:B------:R-:W2:Y:S04]  /*19ae0*/  LDL.LU R82, [R1+0x1d4] ;  /* 0x0001d40001527983 */ /* 0x000ea80000300800 */
[----:B------:R-:W-:Y:S04]  /*19af0*/  STL [R1+0x208], R5 ;  /* 0x0002080501007387 */ /* 0x000fe80000100800 */
[----:B------:R1:W-:Y:S04]  /*19b00*/  STL [R1+0x20c], R0 ;  /* 0x00020c0001007387 */ /* 0x0003e80000100800 */
[----:B------:R-:W4:Y:S04]  /*19b10*/  LDL.LU R123, [R1+0x230] ;  /* 0x00023000017b7983 */ /* 0x000f280000300800 */
[----:B-1----:R-:W4:Y:S04]  /*19b20*/  LDL.LU R0, [R1+0x234] ;  /* 0x0002340001007983 */ /* 0x002f280000300800 */
[----:B------:R-:W2:Y:S04]  /*19b30*/  LDL.LU R87, [R1+0x1d0] ;  /* 0x0001d00001577983 */ /* 0x000ea80000300800 */
[----:B------:R-:W0:Y:S01]  /*19b40*/  LDL.LU R5, [R1+0x75c] ;  /* 0x00075c0001057983 */ /* 0x000e220000300800 */
[----:B------:R-:W-:-:S04]  /*19b50*/  FADD R80, -R104, R105 ;  /* 0x0000006968507221 */ /* 0x000fc80000000100 */
[----:B------:R-:W-:-:S06]  /*19b60*/  FMUL R80, R80, 1.4426950216293334961 ;  /* 0x3fb8aa3b50507820 */ /* 0x000fcc0000400000 */
[----:B------:R-:W0:Y:S01]  /*19b70*/  MUFU.EX2 R80, R80 ;  /* 0x0000005000507308 */ /* 0x000e220000000800 */
[----:B------:R-:W-:Y:S02]  /*19b80*/  F2FP.PACK_AB R107, R95, R96 ;  /* 0x000000605f6b723e */ /* 0x000fe400000000ff */
[----:B------:R-:W-:Y:S02]  /*19b90*/  F2FP.PACK_AB R105, R99, R100 ;  /* 0x000000646369723e */ /* 0x000fe400000000ff */
[----:B---3--:R-:W-:Y:S02]  /*19ba0*/  F2FP.PACK_AB R95, R119, R118 ;  /* 0x00000076775f723e */ /* 0x008fe400000000ff */
[----:B------:R-:W1:Y:S01]  /*19bb0*/  S2R R118, SR_TID.X ;  /* 0x0000000000767919 */ /* 0x000e620000002100 */
[----:B------:R-:W-:Y:S02]  /*19bc0*/  F2FP.PACK_AB R99, R85, R84 ;  /* 0x000000545563723e */ /* 0x000fe400000000ff */
[----:B------:R-:W-:Y:S01]  /*19bd0*/  F2FP.PACK_AB R106, R97, R98 ;  /* 0x00000062616a723e */ /* 0x000fe200000000ff */
[----:B------:R-:W2:Y:S01]  /*19be0*/  LDL.LU R85, [R1+0x560] ;  /* 0x0005600001557983 */ /* 0x000ea20000300800 */
[----:B------:R-:W-:-:S02]  /*19bf0*/  F2FP.PACK_AB R98, R86, R83 ;  /* 0x000000535662723e */ /* 0x000fc400000000ff */
[----:B------:R-:W-:Y:S01]  /*19c00*/  F2FP.PACK_AB R108, R93, R94 ;  /* 0x0000005e5d6c723e */ /* 0x000fe200000000ff */
[----:B------:R-:W2:Y:S01]  /*19c10*/  LDL.LU R84, [R1+0x564] ;  /* 0x0005640001547983 */ /* 0x000ea20000300800 */
[----:B------:R-:W-:-:S03]  /*19c20*/  F2FP.PACK_AB R97, R9, R6 ;  /* 0x000000060961723e */ /* 0x000fc600000000ff */
[----:B------:R-:W2:Y:S01]  /*19c30*/  LDL.LU R83, [R1+0x570] ;  /* 0x0005700001537983 */ /* 0x000ea20000300800 */
[----:B------:R-:W-:-:S03]  /*19c40*/  F2FP.PACK_AB R93, R122, R121 ;  /* 0x000000797a5d723e */ /* 0x000fc600000000ff */
[----:B------:R-:W2:Y:S04]  /*19c50*/  LDL.LU R9, [R1+0x580] ;  /* 0x0005800001097983 */ /* 0x000ea80000300800 */
[----:B------:R-:W2:Y:S04]  /*19c60*/  LDL.LU R122, [R1+0x65c] ;  /* 0x00065c00017a7983 */ /* 0x000ea80000300800 */
[----:B------:R-:W2:Y:S01]  /*19c70*/  LDL R121, [R1+0x410] ;  /* 0x0004100001797983 */ /* 0x000ea20000100800 */
[----:B------:R-:W-:Y:S02]  /*19c80*/  F2FP.PACK_AB R109, R91, R92 ;  /* 0x0000005c5b6d723e */ /* 0x000fe400000000ff */
[----:B-1----:R-:W-:-:S02]  /*19c90*/  LOP3.LUT R118, R118, 0x1c, RZ, 0xc0, !PT ;  /* 0x0000001c76767812 */ /* 0x002fc400078ec0ff */
[----:B------:R-:W-:Y:S02]  /*19ca0*/  F2FP.PACK_AB R110, R89, R90 ;  /* 0x0000005a596e723e */ /* 0x000fe400000000ff */
[----:B------:R-:W-:Y:S02]  /*19cb0*/  LEA.HI R118, R118, 0xd8, RZ, 0x1e ;  /* 0x000000d876767811 */ /* 0x000fe400078ff0ff */
[----:B------:R-:W-:Y:S02]  /*19cc0*/  F2FP.PACK_AB R96, R7, R120 ;  /* 0x000000780760723e */ /* 0x000fe400000000ff */
[----:B------:R-:W-:Y:S01]  /*19cd0*/  F2FP.PACK_AB R94, R116, R117 ;  /* 0x00000075745e723e */ /* 0x000fe200000000ff */
[----:B0-----:R-:W-:Y:S02]  /*19ce0*/  FFMA R5, R80, R5, R81 ;  /* 0x0000000550057223 */ /* 0x001fe40000000051 */
[----:B------:R-:W3:Y:S04]  /*19cf0*/  LDL.LU R81, [R1+0x574] ;  /* 0x0005740001517983 */ /* 0x000ee80000300800 */
[----:B------:R0:W-:Y:S04]  /*19d00*/  STL [R1+0x75c], R5 ;  /* 0x00075c0501007387 */ /* 0x0001e80000100800 */
[----:B------:R-:W3:Y:S01]  /*19d10*/  LDL.LU R6, [R1+0x584] ;  /* 0x0005840001067983 */ /* 0x000ee20000300800 */
[----:B----4-:R-:W-:-:S03]  /*19d20*/  F2FP.PACK_AB R92, R123, R0 ;  /* 0x000000007b5c723e */ /* 0x010fc600000000ff */
[----:B0-----:R-:W4:Y:S04]  /*19d30*/  LDL.LU R5, [R1+0x590] ;  /* 0x0005900001057983 */ /* 0x001f280000300800 */
[----:B------:R-:W4:Y:S01]  /*19d40*/  LDL.LU R0, [R1+0x594] ;  /* 0x0005940001007983 */ /* 0x000f220000300800 */
[----:B--2---:R-:W-:-:S03]  /*19d50*/  F2FP.PACK_AB R100, R87, R82 ;  /* 0x000000525764723e */ /* 0x004fc600000000ff */
[----:B------:R-:W2:Y:S04]  /*19d60*/  LDL.LU R90, [R1+0x238] ;  /* 0x00023800015a7983 */ /* 0x000ea80000300800 */
[----:B------:R-:W2:Y:S04]  /*19d70*/  LDL.LU R89, [R1+0x23c] ;  /* 0x00023c0001597983 */ /* 0x000ea80000300800 */
[----:B------:R-:W2:Y:S04]  /*19d80*/  LDL.LU R88, [R1+0x240] ;  /* 0x0002400001587983 */ /* 0x000ea80000300800 */
[----:B------:R-:W2:Y:S04]  /*19d90*/  LDL.LU R87, [R1+0x244] ;  /* 0x0002440001577983 */ /* 0x000ea80000300800 */
[----:B------:R0:W1:Y:S04]  /*19da0*/  LDS R82, [R118.X16+0x40000] ;  /* 0x0400000076527984 */ /* 0x000068000000c800 */
[----:B------:R-:W2:Y:S04]  /*19db0*/  LDL.LU R7, [R1+0x248] ;  /* 0x0002480001077983 */ /* 0x000ea80000300800 */
[----:B0-----:R-:W2:Y:S04]  /*19dc0*/  LDL.LU R118, [R1+0x24c] ;  /* 0x00024c0001767983 */ /* 0x001ea80000300800 */
[----:B------:R-:W2:Y:S04]  /*19dd0*/  LDL.LU R120, [R1+0x250] ;  /* 0x0002500001787983 */ /* 0x000ea80000300800 */
[----:B------:R-:W2:Y:S04]  /*19de0*/  LDL.LU R119, [R1+0x254] ;  /* 0x0002540001777983 */ /* 0x000ea80000300800 */
[----:B------:R-:W2:Y:S04]  /*19df0*/  LDL.LU R116, [R1+0x258] ;  /* 0x0002580001747983 */ /* 0x000ea80000300800 */
[----:B------:R-:W2:Y:S04]  /*19e00*/  LDL.LU R123, [R1+0x25c] ;  /* 0x00025c00017b7983 */ /* 0x000ea80000300800 */
[----:B------:R-:W0:Y:S01]  /*19e10*/  S2R R117, SR_TID.X ;  /* 0x0000000000757919 */ /* 0x000e220000002100 */
[----:B------:R-:W-:-:S02]  /*19e20*/  FMUL R86, R80, R85 ;  /* 0x0000005550567220 */ /* 0x000fc40000400000 */
[C---:B------:R-:W-:Y:S02]  /*19e30*/  FMUL R85, R80.reuse, R84 ;  /* 0x0000005450557220 */ /* 0x040fe40000400000 */
[----:B------:R-:W-:Y:S01]  /*19e40*/  FMUL R84, R80, R83 ;  /* 0x0000005350547220 */ /* 0x000fe20000400000 */
[----:B------:R-:W-:Y:S04]  /*19e50*/  STL [R1+0x230], R86 ;  /* 0x0002305601007387 */ /* 0x000fe80000100800 */
[----:B------:R-:W-:Y:S04]  /*19e60*/  STL [R1+0x234], R85 ;  /* 0x0002345501007387 */ /* 0x000fe80000100800 */
[----:B------:R-:W-:Y:S01]  /*19e70*/  STL [R1+0x280], R84 ;  /* 0x0002805401007387 */ /* 0x000fe20000100800 */
[----:B------:R-:W-:-:S02]  /*19e80*/  F2FP.PACK_AB R104, R101, R102 ;  /* 0x000000666568723e */ /* 0x000fc400000000ff */
[----:B------:R-:W-:Y:S02]  /*19e90*/  F2FP.PACK_AB R101, R124, R125 ;  /* 0x0000007d7c65723e */ /* 0x000fe400000000ff */
[----:B0-----:R-:W-:-:S04]  /*19ea0*/  LOP3.LUT R117, R117, 0x1c, RZ, 0xc0, !PT ;  /* 0x0000001c75757812 */ /* 0x001fc800078ec0ff */
[----:B------:R-:W-:Y:S02]  /*19eb0*/  LEA.HI R117, R117, 0xe0, RZ, 0x1e ;  /* 0x000000e075757811 */ /* 0x000fe400078ff0ff */
[----:B------:R-:W-:-:S03]  /*19ec0*/  F2FP.PACK_AB R103, R103, R113 ;  /* 0x000000716767723e */ /* 0x000fc600000000ff */
[----:B------:R-:W0:Y:S01]  /*19ed0*/  LDS R113, [R117.X16+0x40000] ;  /* 0x0400000075717984 */ /* 0x000e22000000c800 */
[----:B------:R-:W-:Y:S01]  /*19ee0*/  F2FP.PACK_AB R102, R114, R115 ;  /* 0x000000737266723e */ /* 0x000fe200000000ff */
[C---:B---3--:R-:W-:Y:S02]  /*19ef0*/  FMUL R83, R80.reuse, R81 ;  /* 0x0000005150537220 */ /* 0x048fe40000400000 */
[----:B------:R-:W-:-:S03]  /*19f00*/  FMUL R81, R80, R9 ;  /* 0x0000000950517220 */ /* 0x000fc60000400000 */
[----:B------:R-:W-:Y:S01]  /*19f10*/  STL [R1+0x284], R83 ;  /* 0x0002845301007387 */ /* 0x000fe20000100800 */
[----:B------:R-:W-:-:S03]  /*19f20*/  FMUL R9, R80, R6 ;  /* 0x0000000650097220 */ /* 0x000fc60000400000 */
[----:B------:R3:W-:Y:S01]  /*19f30*/  STL [R1+0x2a0], R81 ;  /* 0x0002a05101007387 */ /* 0x0007e20000100800 */
[----:B----4-:R-:W-:-:S03]  /*19f40*/  FMUL R6, R80, R5 ;  /* 0x0000000550067220 */ /* 0x010fc60000400000 */
[----:B------:R-:W-:Y:S04]  /*19f50*/  STL [R1+0x2a4], R9 ;  /* 0x0002a40901007387 */ /* 0x000fe80000100800 */
[----:B------:R-:W4:Y:S01]  /*19f60*/  LDL.LU R5, [R1+0x660] ;  /* 0x0006600001057983 */ /* 0x000f220000300800 */
[----:B------:R-:W-:-:S03]  /*19f70*/  FMUL R0, R80, R0 ;  /* 0x0000000050007220 */ /* 0x000fc60000400000 */
[----:B---3--:R-:W4:Y:S04]  /*19f80*/  LDL R81, [R1+0x40c] ;  /* 0x00040c0001517983 */ /* 0x008f280000100800 */
[----:B------:R3:W-:Y:S01]  /*19f90*/  STL [R1+0x2c0], R6 ;  /* 0x0002c00601007387 */ /* 0x0007e20000100800 */
[----:B------:R-:W-:-:S03]  /*19fa0*/  FADD R80, -R121, R122 ;  /* 0x0000007a79507221 */ /* 0x000fc60000000100 */
[----:B---3--:R-:W3:Y:S04]  /*19fb0*/  LDL.LU R6, [R1+0x260] ;  /* 0x0002600001067983 */ /* 0x008ee80000300800 */
[----:B------:R-:W3:Y:S04]  /*19fc0*/  LDL.LU R86, [R1+0x264] ;  /* 0x0002640001567983 */ /* 0x000ee80000300800 */
[----:B------:R-:W3:Y:S04]  /*19fd0*/  LDL.LU R124, [R1+0x268] ;  /* 0x00026800017c7983 */ /* 0x000ee80000300800 */
[----:B------:R-:W3:Y:S04]  /*19fe0*/  LDL.LU R85, [R1+0x26c] ;  /* 0x00026c0001557983 */ /* 0x000ee80000300800 */
[----:B------:R0:W-:Y:S04]  /*19ff0*/  STL [R1+0xc4c], R0 ;  /* 0x000c4c0001007387 */ /* 0x0001e80000100800 */
[----:B------:R-:W3:Y:S04]  /*1a000*/  LDL.LU R125, [R1+0x29c] ;  /* 0x00029c00017d7983 */ /* 0x000ee80000300800 */
[----:B------:R-:W3:Y:S01]  /*1a010*/  LDL.LU R84, [R1+0x270] ;  /* 0x0002700001547983 */ /* 0x000ee20000300800 */
[----:B--2---:R-:W-:-:S03]  /*1a020*/  F2FP.PACK_AB R91, R90, R89 ;  /* 0x000000595a5b723e */ /* 0x004fc600000000ff */
[----:B------:R-:W2:Y:S01]  /*1a030*/  LDL.LU R9, [R1+0x274] ;  /* 0x0002740001097983 */ /* 0x000ea20000300800 */
[----:B------:R-:W-:-:S03]  /*1a040*/  F2FP.PACK_AB R89, R7, R118 ;  /* 0x000000760759723e */ /* 0x000fc600000000ff */
[----:B------:R-:W2:Y:S04]  /*1a050*/  LDL.LU R117, [R1+0x278] ;  /* 0x0002780001757983 */ /* 0x000ea80000300800 */
[----:B------:R-:W2:Y:S04]  /*1a060*/  LDL.LU R83, [R1+0x27c] ;  /* 0x00027c0001537983 */ /* 0x000ea80000300800 */
[----:B------:R-:W2:Y:S04]  /*1a070*/  LDL.LU R122, [R1+0x290] ;  /* 0x00029000017a7983 */ /* 0x000ea80000300800 */
[----:B------:R-:W2:Y:S04]  /*1a080*/  LDL.LU R121, [R1+0x2b0] ;  /* 0x0002b00001797983 */ /* 0x000ea80000300800 */
[----:B------:R-:W1:Y:S01]  /*1a090*/  LDL.LU R118, [R1+0x760] ;  /* 0x0007600001767983 */ /* 0x000e620000300800 */
[----:B------:R-:W-:-:S02]  /*1a0a0*/  F2FP.PACK_AB R90, R88, R87 ;  /* 0x00000057585a723e */ /* 0x000fc400000000ff */
[----:B------:R-:W-:Y:S01]  /*1a0b0*/  F2FP.PACK_AB R88, R120, R119 ;  /* 0x000000777858723e */ /* 0x000fe200000000ff */
[----:B------:R-:W2:Y:S01]  /*1a0c0*/  LDL.LU R7, [R1+0x568] ;  /* 0x0005680001077983 */ /* 0x000ea20000300800 */
[----:B------:R-:W-:-:S03]  /*1a0d0*/  F2FP.PACK_AB R87, R116, R123 ;  /* 0x0000007b7457723e */ /* 0x000fc600000000ff */
[----:B------:R-:W2:Y:S04]  /*1a0e0*/  LDL.LU R120, [R1+0x56c] ;  /* 0x00056c0001787983 */ /* 0x000ea80000300800 */
[----:B------:R-:W2:Y:S04]  /*1a0f0*/  LDL.LU R119, [R1+0x578] ;  /* 0x0005780001777983 */ /* 0x000ea80000300800 */
[----:B0-----:R-:W2:Y:S04]  /*1a100*/  LDL.LU R0, [R1+0x57c] ;  /* 0x00057c0001007983 */ /* 0x001ea80000300800 */
[----:B------:R-:W2:Y:S04]  /*1a110*/  LDL.LU R116, [R1+0x588] ;  /* 0x0005880001747983 */ /* 0x000ea80000300800 */
[----:B------:R-:W2:Y:S04]  /*1a120*/  LDL.LU R123, [R1+0x58c] ;  /* 0x00058c00017b7983 */ /* 0x000ea80000300800 */
[----:B------:R-:W2:Y:S04]  /*1a130*/  LDL.LU R115, [R1+0x598] ;  /* 0x0005980001737983 */ /* 0x000ea80000300800 */
[----:B------:R-:W2:Y:S01]  /*1a140*/  LDL.LU R114, [R1+0x59c] ;  /* 0x00059c0001727983 */ /* 0x000ea20000300800 */
[----:B------:R-:W-:-:S06]  /*1a150*/  FMUL R80, R80, 1.4426950216293334961 ;  /* 0x3fb8aa3b50507820 */ /* 0x000fcc0000400000 */
[----:B------:R-:W1:Y:S01]  /*1a160*/  MUFU.EX2 R80, R80 ;  /* 0x0000005000507308 */ /* 0x000e620000000800 */
[----:B----4-:R-:W-:Y:S02]  /*1a170*/  FADD R81, -R81, R5 ;  /* 0x0000000551517221 */ /* 0x010fe40000000100 */
[----:B------:R-:W4:Y:S02]  /*1a180*/  LDL.LU R5, [R1+0xdec] ;  /* 0x000dec0001057983 */ /* 0x000f240000300800 */
[----:B------:R-:W-:Y:S01]  /*1a190*/  FMUL R81, R81, 1.4426950216293334961 ;  /* 0x3fb8aa3b51517820 */ /* 0x000fe20000400000 */
[----:B---3--:R-:W-:Y:S02]  /*1a1a0*/  F2FP.PACK_AB R86, R6, R86 ;  /* 0x000000560656723e */ /* 0x008fe400000000ff */
[----:B------:R-:W3:Y:S01]  /*1a1b0*/  LDL.LU R6, [R1+0xde8] ;  /* 0x000de80001067983 */ /* 0x000ee20000300800 */
[----:B------:R-:W-:Y:S02]  /*1a1c0*/  F2FP.PACK_AB R85, R124, R85 ;  /* 0x000000557c55723e */ /* 0x000fe400000000ff */
[----:B------:R0:W1:Y:S02]  /*1a1d0*/  MUFU.EX2 R124, R81 ;  /* 0x00000051007c7308 */ /* 0x0000640000000800 */
[----:B0-----:R-:W3:Y:S01]  /*1a1e0*/  LDL.LU R81, [R1+0x298] ;  /* 0x0002980001517983 */ /* 0x001ee20000300800 */
[----:B-1----:R-:W-:-:S03]  /*1a1f0*/  FFMA R118, R80, R118, R82 ;  /* 0x0000007650767223 */ /* 0x002fc60000000052 */
[----:B------:R-:W4:Y:S04]  /*1a200*/  LDL.LU R82, [R1+0x294] ;  /* 0x0002940001527983 */ /* 0x000f280000300800 */
[----:B------:R0:W-:Y:S04]  /*1a210*/  STL [R1+0x760], R118 ;  /* 0x0007607601007387 */ /* 0x0001e80000100800 */
[----:B0-----:R-:W4:Y:S01]  /*1a220*/  LDL.LU R118, [R1+0x764] ;  /* 0x0007640001767983 */ /* 0x001f220000300800 */
[C---:B--2---:R-:W-:Y:S02]  /*1a230*/  FMUL R7, R80.reuse, R7 ;  /* 0x0000000750077220 */ /* 0x044fe40000400000 */
[----:B------:R-:W-:-:S02]  /*1a240*/  FMUL R120, R80, R120 ;  /* 0x0000007850787220 */ /* 0x000fc40000400000 */
[C---:B------:R-:W-:Y:S01]  /*1a250*/  FMUL R119, R80.reuse, R119 ;  /* 0x0000007750777220 */ /* 0x040fe20000400000 */
[----:B------:R0:W-:Y:S01]  /*1a260*/  STL [R1+0x238], R7 ;  /* 0x0002380701007387 */ /* 0x0001e20000100800 */
[C---:B------:R-:W-:Y:S02]  /*1a270*/  FMUL R116, R80.reuse, R116 ;  /* 0x0000007450747220 */ /* 0x040fe40000400000 */
[C---:B------:R-:W-:Y:S01]  /*1a280*/  FMUL R123, R80.reuse, R123 ;  /* 0x0000007b507b7220 */ /* 0x040fe20000400000 */
[----:B0-----:R-:W2:Y:S04]  /*1a290*/  LDL.LU R7, [R1+0xde4] ;  /* 0x000de40001077983 */ /* 0x001ea80000300800 */
[----:B------:R0:W-:Y:S01]  /*1a2a0*/  STL [R1+0x23c], R120 ;  /* 0x00023c7801007387 */ /* 0x0001e20000100800 */
[----:B------:R-:W-:-:S02]  /*1a2b0*/  FMUL R0, R80, R0 ;  /* 0x0000000050007220 */ /* 0x000fc40000400000 */
[C---:B------:R-:W-:Y:S02]  /*1a2c0*/  FMUL R115, R80.reuse, R115 ;  /* 0x0000007350737220 */ /* 0x040fe40000400000 */
[----:B------:R-:W-:Y:S01]  /*1a2d0*/  FMUL R114, R80, R114 ;  /* 0x0000007250727220 */ /* 0x000fe20000400000 */
[----:B0-----:R-:W2:Y:S04]  /*1a2e0*/  LDL.LU R120, [R1+0xde0] ;  /* 0x000de00001787983 */ /* 0x001ea80000300800 */
[----:B------:R0:W-:Y:S04]  /*1a2f0*/  STL [R1+0x288], R119 ;  /* 0x0002887701007387 */ /* 0x0001e80000100800 */
[----:B0-----:R-:W2:Y:S04]  /*1a300*/  LDL.LU R119, [R1+0xddc] ;  /* 0x000ddc0001777983 */ /* 0x001ea80000300800 */
[----:B------:R0:W-:Y:S04]  /*1a310*/  STL [R1+0x2a8], R116 ;  /* 0x0002a87401007387 */ /* 0x0001e80000100800 */
[----:B0-----:R-:W2:Y:S04]  /*1a320*/  LDL.LU R116, [R1+0xdd8] ;  /* 0x000dd80001747983 */ /* 0x001ea80000300800 */
[----:B------:R0:W-:Y:S04]  /*1a330*/  STL [R1+0x2ac], R123 ;  /* 0x0002ac7b01007387 */ /* 0x0001e80000100800 */
[----:B------:R-:W2:Y:S04]  /*1a340*/  LDL.LU R80, [R1+0x2b4] ;  /* 0x0002b40001507983 */ /* 0x000ea80000300800 */
[----:B0-----:R-:W0:Y:S01]  /*1a350*/  S2R R123, SR_TID.X ;  /* 0x00000000007b7919 */ /* 0x001e220000002100 */
[----:B------:R-:W-:-:S03]  /*1a360*/  F2FP.PACK_AB R84, R84, R9 ;  /* 0x000000095454723e */ /* 0x000fc600000000ff */
[----:B------:R-:W1:Y:S01]  /*1a370*/  S2R R9, SR_TID.X ;  /* 0x0000000000097919 */ /* 0x000e620000002100 */
[----:B0-----:R-:W-:-:S04]  /*1a380*/  LOP3.LUT R123, R123, 0x1c, RZ, 0xc0, !PT ;  /* 0x0000001c7b7b7812 */ /* 0x001fc800078ec0ff */
[----:B------:R-:W-:Y:S02]  /*1a390*/  LEA.HI R123, R123, 0xe8, RZ, 0x1e ;  /* 0x000000e87b7b7811 */ /* 0x000fe400078ff0ff */
[----:B------:R-:W-:Y:S02]  /*1a3a0*/  F2FP.PACK_AB R83, R117, R83 ;  /* 0x000000537553723e */ /* 0x000fe400000000ff */
[----:B------:R-:W2:Y:S01]  /*1a3b0*/  LDL.LU R117, [R1+0xdd4] ;  /* 0x000dd40001757983 */ /* 0x000ea20000300800 */
[----:B---3--:R-:W-:Y:S02]  /*1a3c0*/  F2FP.PACK_AB R81, R81, R125 ;  /* 0x0000007d5151723e */ /* 0x008fe400000000ff */
[C---:B-1----:R-:W-:Y:S01]  /*1a3d0*/  LOP3.LUT R125, R9.reuse, 0x1c, RZ, 0xc0, !PT ;  /* 0x0000001c097d7812 */ /* 0x042fe200078ec0ff */
[----:B----4-:R-:W-:Y:S01]  /*1a3e0*/  FFMA R118, R124, R118, R113 ;  /* 0x000000767c767223 */ /* 0x010fe20000000071 */
[----:B------:R-:W-:Y:S02]  /*1a3f0*/  LOP3.LUT R113, R9, 0x1ff, RZ, 0xc0, !PT ;  /* 0x000001ff09717812 */ /* 0x000fe400078ec0ff */
[----:B------:R0:W1:Y:S02]  /*1a400*/  LDS R9, [R123.X16+0x40000] ;  /* 0x040000007b097984 */ /* 0x000064000000c800 */
[----:B0-----:R-:W-:-:S02]  /*1a410*/  LEA.HI R123, R125, 0xf0, RZ, 0x1e ;  /* 0x000000f07d7b7811 */ /* 0x001fc400078ff0ff */
[----:B------:R-:W-:-:S04]  /*1a420*/  LEA.HI R125, R125, 0xf8, RZ, 0x1e ;  /* 0x000000f87d7d7811 */ /* 0x000fc800078ff0ff */
[----:B------:R-:W0:Y:S01]  /*1a430*/  LDS R123, [R123.X16+0x40000] ;  /* 0x040000007b7b7984 */ /* 0x000e22000000c800 */
[----:B------:R-:W-:-:S03]  /*1a440*/  F2FP.PACK_AB R82, R122, R82 ;  /* 0x000000527a52723e */ /* 0x000fc600000000ff */
[----:B------:R-:W3:Y:S04]  /*1a450*/  LDS R125, [R125.X16+0x40000] ;  /* 0x040000007d7d7984 */ /* 0x000ee8000000c800 */
[----:B------:R-:W4:Y:S01]  /*1a460*/  LDL.LU R122, [R1+0xdd0] ;  /* 0x000dd000017a7983 */ /* 0x000f220000300800 */
[----:B------:R-:W-:Y:S01]  /*1a470*/  IMAD.SHL.U32 R113, R113, 0x2, RZ ;  /* 0x0000000271717824 */ /* 0x000fe200078e00ff */
[----:B--2---:R-:W-:Y:S02]  /*1a480*/  F2FP.PACK_AB R80, R121, R80 ;  /* 0x000000507950723e */ /* 0x004fe400000000ff */
[----:B------:R-:W2:Y:S04]  /*1a490*/  LDL.LU R121, [R1+0xdcc] ;  /* 0x000dcc0001797983 */ /* 0x000ea80000300800 */
[----:B------:R0:W-:Y:S04]  /*1a4a0*/  STL [R1+0x764], R118 ;  /* 0x0007647601007387 */ /* 0x0001e80000100800 */
[----:B0-----:R-:W2:Y:S04]  /*1a4b0*/  LDL.LU R118, [R1+0xdc8] ;  /* 0x000dc80001767983 */ /* 0x001ea80000300800 */
[----:B-1----:R0:W-:Y:S04]  /*1a4c0*/  STL [R1+0x488], R9 ;  /* 0x0004880901007387 */ /* 0x0021e80000100800 */
[----:B0-----:R-:W0:Y:S04]  /*1a4d0*/  S2R R9, SR_TID.X ;  /* 0x0000000000097919 */ /* 0x001e280000002100 */
[----:B------:R1:W-:Y:S04]  /*1a4e0*/  STL [R1+0x484], R123 ;  /* 0x0004847b01007387 */ /* 0x0003e80000100800 */
[----:B-1----:R-:W2:Y:S01]  /*1a4f0*/  LDL.LU R123, [R1+0xdc4] ;  /* 0x000dc400017b7983 */ /* 0x002ea20000300800 */
[----:B0-----:R-:W-:-:S04]  /*1a500*/  SHF.R.U32.HI R9, RZ, 0x2, R9 ;  /* 0x00000002ff097819 */ /* 0x001fc80000011609 */
[----:B------:R-:W-:Y:S01]  /*1a510*/  LOP3.LUT R9, R113, 0x30, R9, 0x78, !PT ;  /* 0x0000003071097812 */ /* 0x000fe200078e7809 */
[----:B------:R-:W-:Y:S06]  /*1a520*/  BAR.SYNC.DEFER_BLOCKING 0x0 ;  /* 0x0000000000007b1d */ /* 0x000fec0000010000 */
[----:B---3--:R-:W-:Y:S04]  /*1a530*/  STL [R1+0xab0], R125 ;  /* 0x000ab07d01007387 */ /* 0x008fe80000100800 */
[----:B------:R0:W-:Y:S04]  /*1a540*/  STS.U16 [R9+0x40000], R2 ;  /* 0x0400000209007388 */ /* 0x0001e80000000400 */
[----:B0-----:R-:W3:Y:S04]  /*1a550*/  LDL.LU R2, [R1+0xdc0] ;  /* 0x000dc00001027983 */ /* 0x001ee80000300800 */
        /* <DEDUP_REMOVED lines=31> */
[----:B0-----:R-:W2:Y:S04]  /*1a750*/  LDL.LU R8, [R1] ;  /* 0x0000000001087983 */ /* 0x001ea80000300800 */
[----:B------:R-:W2:Y:S04]  /*1a760*/  LDL.LU R9, [R1+0x4] ;  /* 0x0000040001097983 */ /* 0x000ea80000300800 */
[----:B------:R-:W2:Y:S04]  /*1a770*/  LDL.LU R10, [R1+0x8] ;  /* 0x00000800010a7983 */ /* 0x000ea80000300800 */
[----:B------:R-:W2:Y:S04]  /*1a780*/  LDL.LU R11, [R1+0xc] ;  /* 0x00000c00010b7983 */ /* 0x000ea80000300800 */
[----:B------:R-:W0:Y:S04]  /*1a790*/  S2R R14, SR_TID.X ;  /* 0x00000000000e7919 */ /* 0x000e280000002100 */
[----:B------:R-:W1:Y:S01]  /*1a7a0*/  S2R R15, SR_TID.X ;  /* 0x00000000000f7919 */ /* 0x000e620000002100 */
[----:B0-----:R-:W-:-:S02]  /*1a7b0*/  IMAD.SHL.U32 R113, R14, 0x40, RZ ;  /* 0x000000400e717824 */ /* 0x001fc400078e00ff */
[C---:B------:R-:W-:Y:S01]  /*1a7c0*/  IMAD.SHL.U32 R13, R14.reuse, 0x2, RZ ;  /* 0x000000020e0d7824 */ /* 0x040fe200078e00ff */
[----:B-1----:R-:W-:Y:S02]  /*1a7d0*/  SHF.L.U32 R12, R15, 0x3, RZ ;  /* 0x000000030f0c7819 */ /* 0x002fe400000006ff */
[----:B------:R-:W-:Y:S02]  /*1a7e0*/  LOP3.LUT R113, R113, 0x3c0, RZ, 0xc0, !PT ;  /* 0x000003c071717812 */ /* 0x000fe400078ec0ff */
[--C-:B------:R-:W-:Y:S02]  /*1a7f0*/  LOP3.LUT R13, R13, 0x30, R12.reuse, 0x48, !PT ;  /* 0x000000300d0d7812 */ /* 0x100fe400078e480c */
[----:B------:R-:W-:Y:S02]  /*1a800*/  LOP3.LUT R113, R113, 0x30, R12, 0xf8, !PT ;  /* 0x0000003071717812 */ /* 0x000fe400078ef80c */
[C---:B------:R-:W-:Y:S02]  /*1a810*/  LOP3.LUT R15, R14.reuse, 0x1e0, RZ, 0xc0, !PT ;  /* 0x000001e00e0f7812 */ /* 0x040fe400078ec0ff */
[----:B------:R-:W-:-:S04]  /*1a820*/  LOP3.LUT R12, R14, 0x7, RZ, 0xc0, !PT ;  /* 0x000000070e0c7812 */ /* 0x000fc800078ec0ff */
[----:B------:R-:W-:Y:S02]  /*1a830*/  LEA R12, R12, R15, 0x2 ;  /* 0x0000000f0c0c7211 */ /* 0x000fe400078e10ff */
[----:B------:R-:W-:-:S03]  /*1a840*/  LOP3.LUT R113, R113, 0x10, R14, 0x78, !PT ;  /* 0x0000001071717812 */ /* 0x000fc600078e780e */
[----:B------:R-:W-:Y:S01]  /*1a850*/  IMAD.U32 R12, R12, 0x10, R13 ;  /* 0x000000100c0c7824 */ /* 0x000fe200078e000d */
[----:B---3--:R-:W-:Y:S04]  /*1a860*/  STS [R2+0x48000], R111 ;  /* 0x0480006f02007388 */ /* 0x008fe80000000800 */
[----:B------:R-:W-:Y:S04]  /*1a870*/  STS [R2+0x48200], R110 ;  /* 0x0482006e02007388 */ /* 0x000fe80000000800 */
        /* <DEDUP_REMOVED lines=30> */
[----:B------:R-:W-:Y:S06]  /*1aa60*/  BAR.SYNC.DEFER_BLOCKING 0x0 ;  /* 0x0000000000007b1d */ /* 0x000fec0000010000 */
[----:B------:R-:W-:Y:S04]  /*1aa70*/  LDSM.16.M88.4 R80, [R113+0x48000] ;  /* 0x048000007150783b */ /* 0x000fe80000000200 */
[----:B------:R-:W0:Y:S04]  /*1aa80*/  LDSM.16.M88.4 R84, [R12+0x40000] ;  /* 0x040000000c54783b */ /* 0x000e280000000200 */
[----:B------:R-:W1:Y:S04]  /*1aa90*/  LDSM.16.M88.4 R88, [R12+0x42000] ;  /* 0x042000000c58783b */ /* 0x000e680000000200 */
[----:B------:R-:W3:Y:S04]  /*1aaa0*/  LDSM.16.M88.4 R92, [R12+0x44000] ;  /* 0x044000000c5c783b */ /* 0x000ee80000000200 */
[----:B------:R0:W3:Y:S04]  /*1aab0*/  LDSM.16.M88.4 R96, [R12+0x46000] ;  /* 0x046000000c60783b */ /* 0x0000e80000000200 */
[----:B------:R-:W-:Y:S01]  /*1aac0*/  STL [R1+0xaa4], R2 ;  /* 0x000aa40201007387 */ /* 0x000fe20000100800 */
[----:B--2---:R-:W-:-:S03]  /*1aad0*/  MOV R29, R123 ;  /* 0x0000007b001d7202 */ /* 0x004fc60000000f00 */
[----:B------:R-:W2:Y:S04]  /*1aae0*/  LDSM.16.M88.4 R100, [R113+0x48400] ;  /* 0x048400007164783b */ /* 0x000ea80000000200 */
[----:B------:R-:W2:Y:S04]  /*1aaf0*/  LDSM.16.M88.4 R104, [R113+0x48800] ;  /* 0x048800007168783b */ /* 0x000ea80000000200 */
[----:B------:R-:W2:Y:S01]  /*1ab00*/  LDSM.16.M88.4 R108, [R113+0x48c00] ;  /* 0x048c0000716c783b */ /* 0x000ea20000000200 */
[----:B0-----:R-:W-:Y:S03]  /*1ab10*/  HMMA.16816.F32 R12, R80, R84, R8 ;  /* 0x00000054500c723c */ /* 0x001fe60000001808 */
[----:B------:R-:W-:Y:S04]  /*1ab20*/  STL [R1+0xc3c], R86 ;  /* 0x000c3c5601007387 */ /* 0x000fe80000100800 */
[----:B------:R-:W-:Y:S04]  /*1ab30*/  STL [R1+0xc38], R87 ;  /* 0x000c385701007387 */ /* 0x000fe80000100800 */
[----:B-1----:R-:W-:Y:S04]  /*1ab40*/  STL [R1+0xc44], R90 ;  /* 0x000c445a01007387 */ /* 0x002fe80000100800 */
[----:B------:R-:W-:Y:S01]  /*1ab50*/  STL [R1+0xc40], R91 ;  /* 0x000c405b01007387 */ /* 0x000fe20000100800 */
[----:B------:R-:W-:-:S03]  /*1ab60*/  IMAD.MOV.U32 R8, RZ, RZ, R121 ;  /* 0x000000ffff087224 */ /* 0x000fc600078e0079 */
[----:B---3--:R-:W-:Y:S04]  /*1ab70*/  STL [R1+0xc34], R94 ;  /* 0x000c345e01007387 */ /* 0x008fe80000100800 */
[----:B------:R-:W-:Y:S04]  /*1ab80*/  STL [R1+0xc30], R95 ;  /* 0x000c305f01007387 */ /* 0x000fe80000100800 */
[----:B------:R-:W-:Y:S01]  /*1ab90*/  STL [R1+0xc2c], R98 ;  /* 0x000c2c6201007387 */ /* 0x000fe20000100800 */
[----:B----4-:R-:W-:-:S03]  /*1aba0*/  MOV R9, R122 ;  /* 0x0000007a00097202 */ /* 0x010fc60000000f00 */
[----:B------:R-:W-:Y:S01]  /*1abb0*/  STL [R1+0xc28], R99 ;  /* 0x000c286301007387 */ /* 0x000fe20000100800 */
[----:B------:R-:W-:-:S03]  /*1abc0*/  IMAD.MOV.U32 R10, RZ, RZ, R119 ;  /* 0x000000ffff0a7224 */ /* 0x000fc600078e0077 */
[----:B------:R-:W3:Y:S01]  /*1abd0*/  LDL.LU R121, [R1+0xdbc] ;  /* 0x000dbc0001797983 */ /* 0x000ee20000300800 */
[----:B------:R-:W-:-:S03]  /*1abe0*/  IMAD.MOV.U32 R11, RZ, RZ, R120 ;  /* 0x000000ffff0b7224 */ /* 0x000fc600078e0078 */
[----:B------:R0:W-:Y:S04]  /*1abf0*/  STL.64 [R1+0x3f0], R12 ;  /* 0x0003f00c01007387 */ /* 0x0001e80000100a00 */
[----:B------:R1:W-:Y:S04]  /*1ac00*/  STL.64 [R1+0x3f8], R14 ;  /* 0x0003f80e01007387 */ /* 0x0003e80000100a00 */
[----:B------:R-:W4:Y:S04]  /*1ac10*/  LDL.LU R122, [R1+0xdb8] ;  /* 0x000db800017a7983 */ /* 0x000f280000300800 */
[----:B------:R-:W0:Y:S04]  /*1ac20*/  LDL.LU R119, [R1+0xdb4] ;  /* 0x000db40001777983 */ /* 0x000e280000300800 */
[----:B------:R-:W2:Y:S04]  /*1ac30*/  LDL.LU R120, [R1+0xdb0] ;  /* 0x000db00001787983 */ /* 0x000ea80000300800 */
[----:B------:R-:W2:Y:S04]  /*1ac40*/  LDL.LU R28, [R1+0x20] ;  /* 0x00002000011c7983 */ /* 0x000ea80000300800 */
[----:B------:R-:W2:Y:S01]  /*1ac50*/  LDL.LU R123, [R1+0xdac] ;  /* 0x000dac00017b7983 */ /* 0x000ea20000300800 */
[----:B---3--:R-:W-:-:S03]  /*1ac60*/  IMAD.MOV.U32 R30, RZ, RZ, R121 ;  /* 0x000000ffff1e7224 */ /* 0x008fc600078e0079 */
[----:B------:R-:W3:Y:S01]  /*1ac70*/  LDL.LU R121, [R1+0xda8] ;  /* 0x000da80001797983 */ /* 0x000ee20000300800 */
[----:B----4-:R-:W-:-:S03]  /*1ac80*/  IMAD.MOV.U32 R31, RZ, RZ, R122 ;  /* 0x000000ffff1f7224 */ /* 0x010fc600078e007a */
[----:B------:R-:W4:Y:S04]  /*1ac90*/  LDL.LU R122, [R1+0xda4] ;  /* 0x000da400017a7983 */ /* 0x000f280000300800 */
[----:B------:R-:W4:Y:S04]  /*1aca0*/  LDL.LU R48, [R1+0x40] ;  /* 0x0000400001307983 */ /* 0x000f280000300800 */
[----:B------:R-:W4:Y:S04]  /*1acb0*/  LDL.LU R49, [R1+0x44] ;  /* 0x0000440001317983 */ /* 0x000f280000300800 */
[----:B------:R-:W4:Y:S01]  /*1acc0*/  LDL.LU R50, [R1+0x48] ;  /* 0x0000480001327983 */ /* 0x000f220000300800 */
[----:B--2---:R-:W-:-:S03]  /*1acd0*/  MOV R51, R123 ;  /* 0x0000007b00337202 */ /* 0x004fc60000000f00 */
        /* <DEDUP_REMOVED lines=10> */
[----:B------:R-:W2:Y:S01]  /*1ad80*/  LDL.LU R37, [R1+0x54] ;  /* 0x0000540001257983 */ /* 0x000ea20000300800 */
[----:B------:R-:W-:-:S03]  /*1ad90*/  IMAD.MOV.U32 R34, RZ, RZ, R120 ;  /* 0x000000ffff227224 */ /* 0x000fc600078e0078 */
[----:B------:R-:W2:Y:S01]  /*1ada0*/  LDL.LU R38, [R1+0x58] ;  /* 0x0000580001267983 */ /* 0x000ea20000300800 */
[----:B---3--:R-:W-:Y:S01]  /*1adb0*/  MOV R33, R121 ;  /* 0x0000007900217202 */ /* 0x008fe20000000f00 */
[----:B----4-:R-:W-:Y:S02]  /*1adc0*/  IMAD.MOV.U32 R32, RZ, RZ, R122 ;  /* 0x000000ffff207224 */ /* 0x010fe400078e007a */
[----:B--2---:R-:W-:Y:S02]  /*1add0*/  IMAD.MOV.U32 R39, RZ, RZ, R123 ;  /* 0x000000ffff277224 */ /* 0x004fe400078e007b */
[----:B------:R-:W2:Y:S04]  /*1ade0*/  LDL.LU R123, [R1+0xd9c] ;  /* 0x000d9c00017b7983 */ /* 0x000ea80000300800 */
[----:B------:R-:W2:Y:S04]  /*1adf0*/  LDL.LU R122, [R1+0xd98] ;  /* 0x000d9800017a7983 */ /* 0x000ea80000300800 */
[----:B------:R-:W2:Y:S04]  /*1ae00*/  LDL.LU R121, [R1+0xd94] ;  /* 0x000d940001797983 */ /* 0x000ea80000300800 */
[----:B------:R-:W2:Y:S01]  /*1ae10*/  LDL.LU R120, [R1+0xd90] ;  /* 0x000d900001787983 */ /* 0x000ea20000300800 */
[----:B0-----:R-:W-:Y:S01]  /*1ae20*/  IMAD.MOV.U32 R12, RZ, RZ, R119 ;  /* 0x000000ffff0c7224 */ /* 0x001fe200078e0077 */
[----:B------:R-:W-:-:S02]  /*1ae30*/  MOV R13, R118 ;  /* 0x00000076000d7202 */ /* 0x000fc40000000f00 */
[----:B------:R-:W3:Y:S01]  /*1ae40*/  LDL.LU R35, [R1+0x3c] ;  /* 0x00003c0001237983 */ /* 0x000ee20000300800 */
[----:B-1----:R-:W-:-:S03]  /*1ae50*/  IMAD.MOV.U32 R14, RZ, RZ, R117 ;  /* 0x000000ffff0e7224 */ /* 0x002fc600078e0075 */
[----:B------:R-:W4:Y:S01]  /*1ae60*/  LDL.LU R119, [R1+0xd8c] ;  /* 0x000d8c0001777983 */ /* 0x000f220000300800 */
[----:B------:R-:W-:-:S03]  /*1ae70*/  IMAD.MOV.U32 R15, RZ, RZ, R116 ;  /* 0x000000ffff0f7224 */ /* 0x000fc600078e0074 */
[----:B------:R-:W4:Y:S04]  /*1ae80*/  LDL.LU R118, [R1+0xd88] ;  /* 0x000d880001767983 */ /* 0x000f280000300800 */
[----:B------:R-:W4:Y:S04]  /*1ae90*/  LDL.LU R117, [R1+0xd84] ;  /* 0x000d840001757983 */ /* 0x000f280000300800 */
[----:B------:R-:W4:Y:S01]  /*1aea0*/  LDL.LU R116, [R1+0xd80] ;  /* 0x000d800001747983 */ /* 0x000f220000300800 */
[C---:B--2---:R-:W-:Y:S11]  /*1aeb0*/  HMMA.16816.F32 R120, R80.reuse, R88, R120 ;  /* 0x000000585078723c */ /* 0x044ff60000001878 */
[----:B------:R-:W-:Y:S11]  /*1aec0*/  @!UPT UIADD3 URZ, URZ, URZ, URZ ;  /* 0x0000003f3f3ff290 */ /* 0x000ff6000fffe03f */
[----:B------:R-:W-:Y:S02]  /*1aed0*/  @!UPT UIADD3 URZ, URZ, URZ, URZ ;  /* 0x0000003f3f3ff290 */ /* 0x000fe4000fffe03f */
[----:B------:R-:W-:Y:S01]  /*1aee0*/  MOV R90, R120 ;  /* 0x00000078005a7202 */ /* 0x000fe20000000f00 */
[----:B------:R-:W-:Y:S02]  /*1aef0*/  IMAD.MOV.U32 R91, RZ, RZ, R121 ;  /* 0x000000ffff5b7224 */ /* 0x000fe400078e0079 */
[----:B------:R-:W-:Y:S01]  /*1af00*/  IMAD.MOV.U32 R120, RZ, RZ, R7 ;  /* 0x000000ffff787224 */ /* 0x000fe200078e0007 */
[----:B------:R-:W-:Y:S01]  /*1af10*/  MOV R87, R123 ;  /* 0x0000007b00577202 */ /* 0x000fe20000000f00 */
[----:B------:R-:W-:Y:S01]  /*1af20*/  IMAD.MOV.U32 R86, RZ, RZ, R122 ;  /* 0x000000ffff567224 */ /* 0x000fe200078e007a */
[----:B------:R-:W2:Y:S01]  /*1af30*/  LDL.LU R7, [R1+0xd7c] ;  /* 0x000d7c0001077983 */ /* 0x000ea20000300800 */
[----:B------:R-:W-:Y:S01]  /*1af40*/  IMAD.MOV.U32 R121, RZ, RZ, R6 ;  /* 0x000000ffff797224 */ /* 0x000fe200078e0006 */
[----:B------:R-:W-:Y:S01]  /*1af50*/  MOV R122, R5 ;  /* 0x00000005007a7202 */ /* 0x000fe20000000f00 */
[----:B------:R-:W-:Y:S01]  /*1af60*/  IMAD.MOV.U32 R123, RZ, RZ, R4 ;  /* 0x000000ffff7b7224 */ /* 0x000fe200078e0004 */
[----:B------:R-:W2:Y:S04]  /*1af70*/  LDL.LU R6, [R1+0xd78] ;  /* 0x000d780001067983 */ /* 0x000ea80000300800 */
[----:B------:R-:W2:Y:S04]  /*1af80*/  LDL.LU R5, [R1+0xd74] ;  /* 0x000d740001057983 */ /* 0x000ea80000300800 */
[----:B------:R-:W2:Y:S01]  /*1af90*/  LDL.LU R4, [R1+0xd70] ;  /* 0x000d700001047983 */ /* 0x000ea20000300800 */
[----:B----4-:R-:W-:Y:S08]  /*1afa0*/  HMMA.16816.F32 R116, R80, R92, R116 ;  /* 0x0000005c5074723c */ /* 0x010ff00000001874 */
[C---:B------:R-:W-:Y:S08]  /*1afb0*/  HMMA.16816.F32 R40, R100.reuse, R84, R40 ;  /* 0x000000546428723c */ /* 0x040ff00000001828 */
[C---:B------:R-:W-:Y:S08]  /*1afc0*/  HMMA.16816.F32 R16, R100.reuse, R88, R16 ;  /* 0x000000586410723c */ /* 0x040ff00000001810 */
[C---:B------:R-:W-:Y:S01]  /*1afd0*/  HMMA.16816.F32 R36, R100.reuse, R92, R36 ;  /* 0x0000005c6424723c */ /* 0x040fe20000001824 */
[----:B------:R0:W-:Y:S04]  /*1afe0*/  STL.64 [R1+0x3d0], R116 ;  /* 0x0003d07401007387 */ /* 0x0001e80000100a00 */
[----:B------:R1:W-:Y:S03]  /*1aff0*/  STL.64 [R1+0x3d8], R118 ;  /* 0x0003d87601007387 */ /* 0x0003e60000100a00 */
[-C--:B------:R-:W-:Y:S01]  /*1b000*/  HMMA.16816.F32 R100, R100, R96.reuse, R48 ;  /* 0x000000606464723c */ /* 0x080fe20000001830 */
[----:B0-----:R-:W4:Y:S04]  /*1b010*/  LDL.LU R116, [R1+0x90] ;  /* 0x0000900001747983 */ /* 0x001f280000300800 */
[----:B------:R-:W4:Y:S04]  /*1b020*/  LDL.LU R117, [R1+0x94] ;  /* 0x0000940001757983 */ /* 0x000f280000300800 */
[----:B-1----:R-:W4:Y:S04]  /*1b030*/  LDL.LU R118, [R1+0x98] ;  /* 0x0000980001767983 */ /* 0x002f280000300800 */
[----:B------:R-:W4:Y:S01]  /*1b040*/  LDL.LU R119, [R1+0x9c] ;  /* 0x00009c0001777983 */ /* 0x000f220000300800 */
[----:B--2---:R-:W-:Y:S03]  /*1b050*/  HMMA.16816.F32 R4, R80, R96, R4 ;  /* 0x000000605004723c */ /* 0x004fe60000001804 */
[----:B------:R-:W2:Y:S11]  /*1b060*/  LDL.LU R80, [R1+0x10] ;  /* 0x0000100001507983 */ /* 0x000eb60000300800 */
[----:B------:R-:W-:Y:S09]  /*1b070*/  @!UPT UIADD3 URZ, URZ, URZ, URZ ;  /* 0x0000003f3f3ff290 */ /* 0x000ff2000fffe03f */
[----:B------:R-:W-:Y:S04]  /*1b080*/  STL.64 [R1+0x3c0], R4 ;  /* 0x0003c00401007387 */ /* 0x000fe80000100a00 */
[----:B------:R-:W-:Y:S04]  /*1b090*/  STL.64 [R1+0x3c8], R6 ;  /* 0x0003c80601007387 */ /* 0x000fe80000100a00 */
[----:B------:R-:W2:Y:S04]  /*1b0a0*/  LDL.LU R81, [R1+0x14] ;  /* 0x0000140001517983 */ /* 0x000ea80000300800 */
[----:B------:R-:W2:Y:S04]  /*1b0b0*/  LDL.LU R82, [R1+0x18] ;  /* 0x0000180001527983 */ /* 0x000ea80000300800 */
[----:B------:R-:W2:Y:S04]  /*1b0c0*/  LDL.LU R83, [R1+0x1c] ;  /* 0x00001c0001537983 */ /* 0x000ea80000300800 */
[----:B------:R-:W-:Y:S04]  /*1b0d0*/  STL.64 [R1+0x3b0], R40 ;  /* 0x0003b02801007387 */ /* 0x000fe80000100a00 */
[----:B------:R0:W-:Y:S01]  /*1b0e0*/  STL.64 [R1+0x3b8], R42 ;  /* 0x0003b82a01007387 */ /* 0x0001e20000100a00 */
[C---:B---3--:R-:W-:Y:S03]  /*1b0f0*/  HMMA.16816.F32 R32, R104.reuse, R84, R32 ;  /* 0x000000546820723c */ /* 0x048fe60000001820 */
[----:B------:R-:W1:Y:S04]  /*1b100*/  LDSM.16.M88.4 R4, [R113+0x49000] ;  /* 0x049000007104783b */ /* 0x000e680000000200 */
[----:B0-----:R-:W3:Y:S04]  /*1b110*/  LDL.LU.64 R42, [R1+0xd68] ;  /* 0x000d6800012a7983 */ /* 0x001ee80000300a00 */
[----:B------:R-:W3:Y:S04]  /*1b120*/  LDL.LU.64 R40, [R1+0xd60] ;  /* 0x000d600001287983 */ /* 0x000ee80000300a00 */
[----:B------:R-:W-:Y:S04]  /*1b130*/  STL.64 [R1+0x3a0], R16 ;  /* 0x0003a01001007387 */ /* 0x000fe80000100a00 */
[----:B------:R0:W-:Y:S04]  /*1b140*/  STL.64 [R1+0x3a8], R18 ;  /* 0x0003a81201007387 */ /* 0x0001e80000100a00 */
[----:B0-----:R-:W3:Y:S04]  /*1b150*/  LDL.LU.64 R18, [R1+0xd58] ;  /* 0x000d580001127983 */ /* 0x001ee80000300a00 */
[----:B------:R-:W3:Y:S04]  /*1b160*/  LDL.LU.64 R16, [R1+0xd50] ;  /* 0x000d500001107983 */ /* 0x000ee80000300a00 */
[----:B------:R-:W-:Y:S04]  /*1b170*/  STL.64 [R1+0x390], R36 ;  /* 0x0003902401007387 */ /* 0x000fe80000100a00 */
[----:B------:R0:W-:Y:S04]  /*1b180*/  STL.64 [R1+0x398], R38 ;  /* 0x0003982601007387 */ /* 0x0001e80000100a00 */
[----:B0-----:R-:W3:Y:S04]  /*1b190*/  LDL.LU.64 R38, [R1+0xd48] ;  /* 0x000d480001267983 */ /* 0x001ee80000300a00 */
[----:B------:R-:W3:Y:S04]  /*1b1a0*/  LDL.LU.64 R36, [R1+0xd40] ;  /* 0x000d400001247983 */ /* 0x000ee80000300a00 */
[----:B------:R-:W3:Y:S04]  /*1b1b0*/  LDL.LU.64 R50, [R1+0xd38] ;  /* 0x000d380001327983 */ /* 0x000ee80000300a00 */
[----:B------:R-:W3:Y:S04]  /*1b1c0*/  LDL.LU.64 R48, [R1+0xd30] ;  /* 0x000d300001307983 */ /* 0x000ee80000300a00 */
[----:B------:R0:W-:Y:S04]  /*1b1d0*/  STL.64 [R1+0x380], R100 ;  /* 0x0003806401007387 */ /* 0x0001e80000100a00 */
[----:B------:R1:W-:Y:S04]  /*1b1e0*/  STL.64 [R1+0x388], R102 ;  /* 0x0003886601007387 */ /* 0x0003e80000100a00 */
[----:B0-----:R-:W3:Y:S04]  /*1b1f0*/  LDL.LU R100, [R1+0x80] ;  /* 0x0000800001647983 */ /* 0x001ee80000300800 */
[----:B------:R-:W3:Y:S04]  /*1b200*/  LDL.LU R101, [R1+0x84] ;  /* 0x0000840001657983 */ /* 0x000ee80000300800 */
[----:B-1----:R-:W3:Y:S04]  /*1b210*/  LDL.LU R102, [R1+0x88] ;  /* 0x0000880001667983 */ /* 0x002ee80000300800 */
[----:B------:R-:W3:Y:S01]  /*1b220*/  LDL.LU R103, [R1+0x8c] ;  /* 0x00008c0001677983 */ /* 0x000ee20000300800 */
[C---:B------:R-:W-:Y:S03]  /*1b230*/  HMMA.16816.F32 R28, R104.reuse, R88, R28 ;  /* 0x00000058681c723c */ /* 0x040fe6000000181c */
[----:B------:R-:W-:Y:S04]  /*1b240*/  STL.64 [R1+0x370], R32 ;  /* 0x0003702001007387 */ /* 0x000fe80000100a00 */
[----:B------:R0:W-:Y:S04]  /*1b250*/  STL.64 [R1+0x378], R34 ;  /* 0x0003782201007387 */ /* 0x0001e80000100a00 */
[----:B0-----:R-:W4:Y:S04]  /*1b260*/  LDL.LU.64 R34, [R1+0xd28] ;  /* 0x000d280001227983 */ /* 0x001f280000300a00 */
[----:B------:R-:W4:Y:S08]  /*1b270*/  LDL.LU.64 R32, [R1+0xd20] ;  /* 0x000d200001207983 */ /* 0x000f300000300a00 */
[----:B------:R-:W-:Y:S04]  /*1b280*/  STL.64 [R1+0x360], R28 ;  /* 0x0003601c01007387 */ /* 0x000fe80000100a00 */
[----:B------:R0:W-:Y:S04]  /*1b290*/  STL.64 [R1+0x368], R30 ;  /* 0x0003681e01007387 */ /* 0x0001e80000100a00 */
[----:B0-----:R-:W4:Y:S04]  /*1b2a0*/  LDL.LU.64 R30, [R1+0xd18] ;  /* 0x000d1800011e7983 */ /* 0x001f280000300a00 */
[----:B------:R-:W4:Y:S01]  /*1b2b0*/  LDL.LU.64 R28, [R1+0xd10] ;  /* 0x000d1000011c7983 */ /* 0x000f220000300a00 */
[----:B--2---:R-:W-:Y:S11]  /*1b2c0*/  HMMA.16816.F32 R80, R104, R92, R80 ;  /* 0x0000005c6850723c */ /* 0x004ff60000001850 */
[----:B------:R-:W-:Y:S11]  /*1b2d0*/  @!UPT UIADD3 URZ, URZ, URZ, URZ ;  /* 0x0000003f3f3ff290 */ /* 0x000ff6000fffe03f */
[----:B------:R-:W-:Y:S01]  /*1b2e0*/  @!UPT UIADD3 URZ, URZ, URZ, URZ ;  /* 0x0000003f3f3ff290 */ /* 0x000fe2000fffe03f */
[----:B------:R-:W-:Y:S04]  /*1b2f0*/  STL.64 [R1+0x350], R80 ;  /* 0x0003505001007387 */ /* 0x000fe80000100a00 */
[----:B------:R-:W-:Y:S01]  /*1b300*/  STL.64 [R1+0x358], R82 ;  /* 0x0003585201007387 */ /* 0x000fe20000100a00 */
[----:B------:R-:W-:Y:S03]  /*1b310*/  HMMA.16816.F32 R12, R108, R84, R12 ;  /* 0x000000546c0c723c */ /* 0x000fe6000000180c */
[----:B------:R-:W0:Y:S05]  /*1b320*/  LDSM.16.M88.4 R80, [R113+0x49400] ;  /* 0x049400007150783b */ /* 0x000e2a0000000200 */
[----:B---3--:R-:W-:Y:S01]  /*1b330*/  HMMA.16816.F32 R100, R104, R96, R100 ;  /* 0x000000606864723c */ /* 0x008fe20000001864 */
[----:B------:R-:W2:Y:S11]  /*1b340*/  LDL.LU R104, [R1+0xa0] ;  /* 0x0000a00001687983 */ /* 0x000eb60000300800 */
[----:B------:R-:W-:Y:S11]  /*1b350*/  @!UPT UIADD3 URZ, URZ, URZ, URZ ;  /* 0x0000003f3f3ff290 */ /* 0x000ff6000fffe03f */
[----:B------:R-:W-:Y:S04]  /*1b360*/  STL.64 [R1+0x340], R100 ;  /* 0x0003406401007387 */ /* 0x000fe80000100a00 */
[----:B------:R-:W-:Y:S04]  /*1b370*/  STL.64 [R1+0x348], R102 ;  /* 0x0003486601007387 */ /* 0x000fe80000100a00 */
[----:B------:R-:W2:Y:S04]  /*1b380*/  LDL.LU R105, [R1+0xa4] ;  /* 0x0000a40001697983 */ /* 0x000ea80000300800 */
[----:B------:R-:W2:Y:S04]  /*1b390*/  LDL.LU R106, [R1+0xa8] ;  /* 0x0000a800016a7983 */ /* 0x000ea80000300800 */
[----:B------:R-:W2:Y:S01]  /*1b3a0*/  LDL.LU R107, [R1+0xac] ;  /* 0x0000ac00016b7983 */ /* 0x000ea20000300800 */
[C---:B------:R-:W-:Y:S08]  /*1b3b0*/  HMMA.16816.F32 R8, R108.reuse, R88, R8 ;  /* 0x000000586c08723c */ /* 0x040ff00000001808 */
[C---:B----4-:R-:W-:Y:S01]  /*1b3c0*/  HMMA.16816.F32 R116, R108.reuse, R96, R116 ;  /* 0x000000606c74723c */ /* 0x050fe20000001874 */
[----:B------:R-:W-:Y:S04]  /*1b3d0*/  STL.64 [R1+0x330], R12 ;  /* 0x0003300c01007387 */ /* 0x000fe80000100a00 */
[----:B------:R1:W-:Y:S04]  /*1b3e0*/  STL.64 [R1+0x338], R14 ;  /* 0x0003380e01007387 */ /* 0x0003e80000100a00 */
[----:B------:R-:W3:Y:S04]  /*1b3f0*/  LDSM.16.M88.4 R100, [R113+0x49800] ;  /* 0x049800007164783b */ /* 0x000ee80000000200 */
[----:B-1----:R-:W4:Y:S04]  /*1b400*/  LDL.LU.64 R14, [R1+0xd08] ;  /* 0x000d0800010e7983 */ /* 0x002f280000300a00 */
[----:B------:R-:W4:Y:S04]  /*1b410*/  LDL.LU.64 R12, [R1+0xd00] ;  /* 0x000d0000010c7983 */ /* 0x000f280000300a00 */
[----:B------:R-:W-:Y:S04]  /*1b420*/  STL.64 [R1+0x320], R8 ;  /* 0x0003200801007387 */ /* 0x000fe80000100a00 */
[----:B------:R1:W-:Y:S04]  /*1b430*/  STL.64 [R1+0x328], R10 ;  /* 0x0003280a01007387 */ /* 0x0003e80000100a00 */
[----:B-1----:R-:W3:Y:S04]  /*1b440*/  LDL.LU.64 R10, [R1+0xcf8] ;  /* 0x000cf800010a7983 */ /* 0x002ee80000300a00 */
[----:B------:R-:W3:Y:S01]  /*1b450*/  LDL.LU.64 R8, [R1+0xcf0] ;  /* 0x000cf00001087983 */ /* 0x000ee20000300a00 */
[----:B--2---:R-:W-:Y:S08]  /*1b460*/  HMMA.16816.F32 R104, R108, R92, R104 ;  /* 0x0000005c6c68723c */ /* 0x004ff00000001868 */
[----:B------:R-:W-:Y:S07]  /*1b470*/  HMMA.16816.F32 R108, R4, R84, R120 ;  /* 0x00000054046c723c */ /* 0x000fee0000001878 */
[----:B------:R-:W-:-:S08]  /*1b480*/  IMAD.MOV.U32 R120, RZ, RZ, R16 ;  /* 0x000000ffff787224 */ /* 0x000fd000078e0010 */
[----:B------:R-:W-:Y:S04]  /*1b490*/  STL.64 [R1+0x310], R104 ;  /* 0x0003106801007387 */ /* 0x000fe80000100a00 */
[----:B------:R-:W-:Y:S04]  /*1b4a0*/  STL.64 [R1+0x318], R106 ;  /* 0x0003186a01007387 */ /* 0x000fe80000100a00 */
[----:B------:R-:W-:Y:S04]  /*1b4b0*/  STL.64 [R1+0x300], R116 ;  /* 0x0003007401007387 */ /* 0x000fe80000100a00 */
[----:B------:R-:W-:Y:S04]  /*1b4c0*/  STL.64 [R1+0x308], R118 ;  /* 0x0003087601007387 */ /* 0x000fe80000100a00 */
[----:B------:R-:W2:Y:S01]  /*1b4d0*/  LDL.LU R16, [R1+0xcec] ;  /* 0x000cec0001107983 */ /* 0x000ea20000300800 */
[----:B------:R-:W-:Y:S01]  /*1b4e0*/  MOV R121, R21 ;  /* 0x0000001500797202 */ /* 0x000fe20000000f00 */
[----:B------:R-:W-:-:S02]  /*1b4f0*/  IMAD.MOV.U32 R122, RZ, RZ, R20 ;  /* 0x000000ffff7a7224 */ /* 0x000fc400078e0014 */
[----:B------:R-:W-:Y:S04]  /*1b500*/  STL.64 [R1+0x2f0], R108 ;  /* 0x0002f06c01007387 */ /* 0x000fe80000100a00 */
[----:B------:R3:W-:Y:S01]  /*1b510*/  STL.64 [R1+0x2f8], R110 ;  /* 0x0002f86e01007387 */ /* 0x0007e20000100a00 */
[----:B------:R-:W-:-:S03]  /*1b520*/  IMAD.MOV.U32 R123, RZ, RZ, R24 ;  /* 0x000000ffff7b7224 */ /* 0x000fc600078e0018 */
[----:B------:R-:W0:Y:S04]  /*1b530*/  LDL.LU R21, [R1+0xce8] ;  /* 0x000ce80001157983 */ /* 0x000e280000300800 */
[----:B------:R-:W0:Y:S04]  /*1b540*/  LDL.LU R20, [R1+0xce4] ;  /* 0x000ce40001147983 */ /* 0x000e280000300800 */
[----:B------:R-:W2:Y:S01]  /*1b550*/  LDL.LU R24, [R1+0xce0] ;  /* 0x000ce00001187983 */ /* 0x000ea20000300800 */
[C---:B---3--:R-:W-:Y:S03]  /*1b560*/  HMMA.16816.F32 R108, R4.reuse, R88, R8 ;  /* 0x00000058046c723c */ /* 0x048fe60000001808 */
[----:B------:R-:W1:Y:S04]  /*1b570*/  LDSM.16.M88.4 R104, [R113+0x49c00] ;  /* 0x049c00007168783b */ /* 0x000e680000000200 */
[----:B------:R-:W3:Y:S01]  /*1b580*/  LDSM.16.M88.4 R8, [R113+0x4a000] ;  /* 0x04a000007108783b */ /* 0x000ee20000000200 */
[C---:B----4-:R-:W-:Y:S11]  /*1b590*/  HMMA.16816.F32 R12, R4.reuse, R92, R12 ;  /* 0x0000005c040c723c */ /* 0x050ff6000000180c */
[----:B------:R-:W-:Y:S04]  /*1b5a0*/  @!UPT UIADD3 URZ, URZ, URZ, URZ ;  /* 0x0000003f3f3ff290 */ /* 0x000fe8000fffe03f */
[----:B------:R4:W-:Y:S04]  /*1b5b0*/  STL.64 [R1+0x2e0], R108 ;  /* 0x0002e06c01007387 */ /* 0x0009e80000100a00 */
[----:B------:R1:W-:Y:S04]  /*1b5c0*/  STL.64 [R1+0x2e8], R110 ;  /* 0x0002e86e01007387 */ /* 0x0003e80000100a00 */
[----:B------:R-:W-:Y:S04]  /*1b5d0*/  STL.64 [R1+0x2d0], R12 ;  /* 0x0002d00c01007387 */ /* 0x000fe80000100a00 */
[----:B------:R-:W-:Y:S01]  /*1b5e0*/  STL.64 [R1+0x2d8], R14 ;  /* 0x0002d80e01007387 */ /* 0x000fe20000100a00 */
[----:B--2---:R-:W-:Y:S01]  /*1b5f0*/  HMMA.16816.F32 R4, R4, R96, R16 ;  /* 0x000000600404723c */ /* 0x004fe20000001810 */
[----:B----4-:R-:W-:Y:S01]  /*1b600*/  IMAD.MOV.U32 R109, RZ, RZ, R53 ;  /* 0x000000ffff6d7224 */ /* 0x010fe200078e0035 */
[----:B-1----:R-:W-:Y:S01]  /*1b610*/  MOV R110, R52 ;  /* 0x00000034006e7202 */ /* 0x002fe20000000f00 */
[----:B------:R-:W1:Y:S05]  /*1b620*/  LDSM.16.M88.4 R12, [R113+0x4a400] ;  /* 0x04a40000710c783b */ /* 0x000e6a0000000200 */
[C---:B0-----:R-:W-:Y:S01]  /*1b630*/  HMMA.16816.F32 R16, R80.reuse, R84, R20 ;  /* 0x000000545010723c */ /* 0x041fe20000001814 */
[----:B------:R-:W0:Y:S11]  /*1b640*/  LDSM.16.M88.4 R20, [R113+0x4a800] ;  /* 0x04a800007114783b */ /* 0x000e360000000200 */
[----:B------:R-:W-:Y:S03]  /*1b650*/  @!UPT UIADD3 URZ, URZ, URZ, URZ ;  /* 0x0000003f3f3ff290 */ /* 0x000fe6000fffe03f */
[----:B------:R-:W-:Y:S04]  /*1b660*/  STL.64 [R1+0x2b0], R4 ;  /* 0x0002b00401007387 */ /* 0x000fe80000100a00 */
[----:B------:R2:W-:Y:S02]  /*1b670*/  STL.64 [R1+0x2b8], R6 ;  /* 0x0002b80601007387 */ /* 0x0005e40000100a00 */
[----:B--2---:R-:W-:Y:S02]  /*1b680*/  HMMA.16816.F32 R4, R80, R88, R24 ;  /* 0x000000585004723c */ /* 0x004fe40000001818 */
[----:B------:R-:W-:Y:S04]  /*1b690*/  STL.64 [R1+0x290], R16 ;  /* 0x0002901001007387 */ /* 0x000fe80000100a00 */
[----:B------:R2:W-:Y:S01]  /*1b6a0*/  STL.64 [R1+0x298], R18 ;  /* 0x0002981201007387 */ /* 0x0005e20000100a00 */
[----:B------:R-:W-:-:S03]  /*1b6b0*/  MOV R24, R36 ;  /* 0x0000002400187202 */ /* 0x000fc60000000f00 */
[----:B------:R-:W4:Y:S01]  /*1b6c0*/  LDL.LU R36, [R1+0xcdc] ;  /* 0x000cdc0001247983 */ /* 0x000f220000300800 */
[----:B------:R-:W-:Y:S02]  /*1b6d0*/  IMAD.MOV.U32 R25, RZ, RZ, R41 ;  /* 0x000000ffff197224 */ /* 0x000fe400078e0029 */
[----:B------:R-:W-:-:S10]  /*1b6e0*/  IMAD.MOV.U32 R26, RZ, RZ, R40 ;  /* 0x000000ffff1a7224 */ /* 0x000fd400078e0028 */
[----:B------:R-:W-:Y:S04]  /*1b6f0*/  STL.64 [R1+0x270], R4 ;  /* 0x0002700401007387 */ /* 0x000fe80000100a00 */
[----:B------:R0:W-:Y:S04]  /*1b700*/  STL.64 [R1+0x278], R6 ;  /* 0x0002780601007387 */ /* 0x0001e80000100a00 */
[----:B------:R-:W3:Y:S04]  /*1b710*/  LDL.LU R41, [R1+0xcd8] ;  /* 0x000cd80001297983 */ /* 0x000ee80000300800 */
[----:B------:R-:W3:Y:S01]  /*1b720*/  LDL.LU R40, [R1+0xcd4] ;  /* 0x000cd40001287983 */ /* 0x000ee20000300800 */
[----:B------:R-:W-:-:S03]  /*1b730*/  MOV R27, R44 ;  /* 0x0000002c001b7202 */ /* 0x000fc60000000f00 */
[----:B------:R-:W3:Y:S01]  /*1b740*/  LDL.LU R44, [R1+0xcd0] ;  /* 0x000cd000012c7983 */ /* 0x000ee20000300800 */
[C---:B--2---:R-:W-:Y:S08]  /*1b750*/  HMMA.16816.F32 R16, R80.reuse, R92, R28 ;  /* 0x0000005c5010723c */ /* 0x044ff0000000181c */
[----:B0-----:R-:W-:Y:S11]  /*1b760*/  HMMA.16816.F32 R4, R80, R96, R32 ;  /* 0x000000605004723c */ /* 0x001ff60000001820 */
[----:B------:R-:W-:Y:S04]  /*1b770*/  @!UPT UIADD3 URZ, URZ, URZ, URZ ;  /* 0x0000003f3f3ff290 */ /* 0x000fe8000fffe03f */
[----:B------:R-:W-:Y:S04]  /*1b780*/  STL.64 [R1+0x220], R16 ;  /* 0x0002201001007387 */ /* 0x000fe80000100a00 */
[----:B------:R3:W-:Y:S04]  /*1b790*/  STL.64 [R1+0x228], R18 ;  /* 0x0002281201007387 */ /* 0x0007e80000100a00 */
[----:B------:R-:W-:Y:S04]  /*1b7a0*/  STL.64 [R1+0x1d0], R4 ;  /* 0x0001d00401007387 */ /* 0x000fe80000100a00 */
[----:B------:R-:W-:Y:S01]  /*1b7b0*/  STL.64 [R1+0x1d8], R6 ;  /* 0x0001d80601007387 */ /* 0x000fe20000100a00 */
[C---:B----4-:R-:W-:Y:S01]  /*1b7c0*/  HMMA.16816.F32 R28, R100.reuse, R84, R36 ;  /* 0x00000054641c723c */ /* 0x050fe20000001824 */
[----:B------:R-:W-:Y:S01]  /*1b7d0*/  IMAD.MOV.U32 R82, RZ, RZ, R73 ;  /* 0x000000ffff527224 */ /* 0x000fe200078e0049 */
[----:B------:R-:W-:Y:S01]  /*1b7e0*/  MOV R83, R65 ;  /* 0x0000004100537202 */ /* 0x000fe20000000f00 */
[----:B------:R-:W0:Y:S05]  /*1b7f0*/  LDSM.16.M88.4 R4, [R113+0x4ac00] ;  /* 0x04ac00007104783b */ /* 0x000e2a0000000200 */
[----:B---3--:R-:W-:Y:S11]  /*1b800*/  HMMA.16816.F32 R16, R100, R88, R40 ;  /* 0x000000586410723c */ /* 0x008ff60000001828 */
[----:B------:R-:W-:Y:S04]  /*1b810*/  @!UPT UIADD3 URZ, URZ, URZ, URZ ;  /* 0x0000003f3f3ff290 */ /* 0x000fe8000fffe03f */
[----:B------:R-:W-:Y:S04]  /*1b820*/  STL.64 [R1+0x1f0], R28 ;  /* 0x0001f01c01007387 */ /* 0x000fe80000100a00 */
[----:B------:R-:W-:Y:S04]  /*1b830*/  STL.64 [R1+0x1f8], R30 ;  /* 0x0001f81e01007387 */ /* 0x000fe80000100a00 */
[----:B------:R2:W-:Y:S01]  /*1b840*/  STL [R1+0x210], R16 ;  /* 0x0002101001007387 */ /* 0x0005e20000100800 */
[----:B------:R-:W-:Y:S01]  /*1b850*/  IMAD.MOV.U32 R94, RZ, RZ, R17 ;  /* 0x000000ffff5e7224 */ /* 0x000fe200078e0011 */
[----:B------:R-:W-:Y:S01]  /*1b860*/  MOV R98, R19 ;  /* 0x0000001300627202 */ /* 0x000fe20000000f00 */
[----:B------:R-:W-:-:S02]  /*1b870*/  IMAD.MOV.U32 R95, RZ, RZ, R18 ;  /* 0x000000ffff5f7224 */ /* 0x000fc400078e0012 */
[----:B--2---:R-:W-:Y:S11]  /*1b880*/  HMMA.16816.F32 R16, R100, R92, R44 ;  /* 0x0000005c6410723c */ /* 0x004ff6000000182c */
[----:B------:R-:W-:Y:S11]  /*1b890*/  @!UPT UIADD3 URZ, URZ, URZ, URZ ;  /* 0x0000003f3f3ff290 */ /* 0x000ff6000fffe03f */
[----:B------:R-:W-:Y:S01]  /*1b8a0*/  @!UPT UIADD3 URZ, URZ, URZ, URZ ;  /* 0x0000003f3f3ff290 */ /* 0x000fe2000fffe03f */
[----:B------:R-:W-:Y:S01]  /*1b8b0*/  STL [R1+0x264], R17 ;  /* 0x0002641101007387 */ /* 0x000fe20000100800 */
[----:B------:R-:W-:-:S03]  /*1b8c0*/  IMAD.MOV.U32 R99, RZ, RZ, R16 ;  /* 0x000000ffff637224 */ /* 0x000fc600078e0010 */
[----:B------:R2:W-:Y:S04]  /*1b8d0*/  STL.64 [R1+0x268], R18 ;  /* 0x0002681201007387 */ /* 0x0005e80000100a00 */
[----:B------:R-:W3:Y:S01]  /*1b8e0*/  LDL.LU R108, [R1+0x100] ;  /* 0x00010000016c7983 */ /* 0x000ee20000300800 */
[----:B--2---:R-:W-:Y:S11]  /*1b8f0*/  HMMA.16816.F32 R16, R100, R96, R48 ;  /* 0x000000606410723c */ /* 0x004ff60000001830 */
[----:B------:R-:W-:Y:S11]  /*1b900*/  @!UPT UIADD3 URZ, URZ, URZ, URZ ;  /* 0x0000003f3f3ff290 */ /* 0x000ff6000fffe03f */
[----:B------:R-:W-:Y:S01]  /*1b910*/  @!UPT UIADD3 URZ, URZ, URZ, URZ ;  /* 0x0000003f3f3ff290 */ /* 0x000fe2000fffe03f */
[----:B------:R-:W-:Y:S04]  /*1b920*/  STL.64 [R1+0x250], R16 ;  /* 0x0002501001007387 */ /* 0x000fe80000100a00 */
[----:B------:R-:W-:Y:S04]  /*1b930*/  STL.64 [R1+0x258], R18 ;  /* 0x0002581201007387 */ /* 0x000fe80000100a00 */
[----:B------:R-:W2:Y:S04]  /*1b940*/  LDL.LU R53, [R1+0xccc] ;  /* 0x000ccc0001357983 */ /* 0x000ea80000300800 */
[----:B------:R-:W2:Y:S01]  /*1b950*/  LDL.LU R52, [R1+0xcc8] ;  /* 0x000cc80001347983 */ /* 0x000ea20000300800 */
[C---:B------:R-:W-:Y:S03]  /*1b960*/  HMMA.16816.F32 R32, R104.reuse, R88, R24 ;  /* 0x000000586820723c */ /* 0x040fe60000001818 */
[----:B------:R-:W3:Y:S04]  /*1b970*/  LDL.LU R111, [R1+0x10c] ;  /* 0x00010c00016f7983 */ /* 0x000ee80000300800 */
[----:B------:R-:W4:Y:S01]  /*1b980*/  LDL.LU R116, [R1+0xf0] ;  /* 0x0000f00001747983 */ /* 0x000f220000300800 */
[C---:B------:R-:W-:Y:S03]  /*1b990*/  HMMA.16816.F32 R24, R104.reuse, R92, R120 ;  /* 0x0000005c6818723c */ /* 0x040fe60000001878 */
[----:B------:R-:W4:Y:S04]  /*1b9a0*/  LDL.LU R117, [R1+0xf4] ;  /* 0x0000f40001757983 */ /* 0x000f280000300800 */
[----:B------:R-:W4:Y:S04]  /*1b9b0*/  LDL.LU R118, [R1+0xf8] ;  /* 0x0000f80001767983 */ /* 0x000f280000300800 */
[----:B------:R-:W4:Y:S01]  /*1b9c0*/  LDL.LU R119, [R1+0xfc] ;  /* 0x0000fc0001777983 */ /* 0x000f220000300800 */
[----:B------:R-:W-:Y:S01]  /*1b9d0*/  IMAD.MOV.U32 R38, RZ, RZ, R71 ;  /* 0x000000ffff267224 */ /* 0x000fe200078e0047 */
[----:B------:R-:W-:Y:S01]  /*1b9e0*/  MOV R39, R70 ;  /* 0x0000004600277202 */ /* 0x000fe20000000f00 */
[----:B------:R-:W-:Y:S01]  /*1b9f0*/  IMAD.MOV.U32 R43, RZ, RZ, R74 ;  /* 0x000000ffff2b7224 */ /* 0x000fe200078e004a */
[----:B------:R-:W-:Y:S01]  /*1ba00*/  MOV R42, R75 ;  /* 0x0000004b002a7202 */ /* 0x000fe20000000f00 */
[----:B------:R-:W-:Y:S01]  /*1ba10*/  IMAD.MOV.U32 R46, RZ, RZ, R67 ;  /* 0x000000ffff2e7224 */ /* 0x000fe200078e0043 */
[----:B------:R-:W0:Y:S01]  /*1ba20*/  LDSM.16.M88.4 R16, [R113+0x4b000] ;  /* 0x04b000007110783b */ /* 0x000e220000000200 */
[----:B--2---:R-:W-:Y:S01]  /*1ba30*/  HMMA.16816.F32 R28, R104, R84, R52 ;  /* 0x00000054681c723c */ /* 0x004fe20000001834 */
[----:B------:R-:W-:-:S02]  /*1ba40*/  IMAD.MOV.U32 R47, RZ, RZ, R66 ;  /* 0x000000ffff2f7224 */ /* 0x000fc400078e0042 */
[----:B------:R-:W-:Y:S11]  /*1ba50*/  LDSM.16.M88.4 R52, [R113+0x4bc00] ;  /* 0x04bc00007134783b */ /* 0x000ff60000000200 */
[----:B------:R-:W-:Y:S09]  /*1ba60*/  @!UPT UIADD3 URZ, URZ, URZ, URZ ;  /* 0x0000003f3f3ff290 */ /* 0x000ff2000fffe03f */
[----:B------:R2:W-:Y:S04]  /*1ba70*/  STL.64 [R1+0x240], R28 ;  /* 0x0002401c01007387 */ /* 0x0005e80000100a00 */
[----:B------:R0:W-:Y:S04]  /*1ba80*/  STL.64 [R1+0x248], R30 ;  /* 0x0002481e01007387 */ /* 0x0001e80000100a00 */
[----:B------:R-:W-:Y:S01]  /*1ba90*/  STL.64 [R1+0x120], R32 ;  /* 0x0001202001007387 */ /* 0x000fe20000100a00 */
[----:B--2---:R-:W-:-:S03]  /*1baa0*/  IMAD.MOV.U32 R28, RZ, RZ, R76 ;  /* 0x000000ffff1c7224 */ /* 0x004fc600078e004c */
[----:B------:R-:W-:Y:S01]  /*1bab0*/  STL.64 [R1+0x128], R34 ;  /* 0x0001282201007387 */ /* 0x000fe20000100a00 */
[----:B------:R-:W-:-:S03]  /*1bac0*/  IMAD.MOV.U32 R29, RZ, RZ, R77 ;  /* 0x000000ffff1d7224 */ /* 0x000fc600078e004d */
[----:B------:R-:W2:Y:S01]  /*1bad0*/  LDL.LU R76, [R1+0xcc4] ;  /* 0x000cc400014c7983 */ /* 0x000ea20000300800 */
[----:B0-----:R-:W-:-:S03]  /*1bae0*/  MOV R30, R78 ;  /* 0x0000004e001e7202 */ /* 0x001fc60000000f00 */
[----:B------:R-:W-:Y:S01]  /*1baf0*/  STL.64 [R1+0x110], R24 ;  /* 0x0001101801007387 */ /* 0x000fe20000100a00 */
[----:B------:R-:W-:-:S03]  /*1bb00*/  IMAD.MOV.U32 R31, RZ, RZ, R79 ;  /* 0x000000ffff1f7224 */ /* 0x000fc600078e004f */
[----:B------:R4:W-:Y:S04]  /*1bb10*/  STL.64 [R1+0x118], R26 ;  /* 0x0001181a01007387 */ /* 0x0009e80000100a00 */
        /* <DEDUP_REMOVED lines=11> */
[----:B---3--:R-:W-:Y:S08]  /*1bbd0*/  HMMA.16816.F32 R48, R104, R96, R108 ;  /* 0x000000606830723c */ /* 0x008ff0000000186c */
[----:B----4-:R-:W-:Y:S01]  /*1bbe0*/  HMMA.16816.F32 R24, R8, R84, R116 ;  /* 0x000000540818723c */ /* 0x010fe20000001874 */
[----:B------:R-:W-:Y:S01]  /*1bbf0*/  IMAD.MOV.U32 R32, RZ, RZ, R63 ;  /* 0x000000ffff207224 */ /* 0x000fe200078e003f */
[----:B------:R-:W-:Y:S01]  /*1bc00*/  MOV R34, R59 ;  /* 0x0000003b00227202 */ /* 0x000fe20000000f00 */
[----:B------:R-:W-:-:S02]  /*1bc10*/  IMAD.MOV.U32 R33, RZ, RZ, R62 ;  /* 0x000000ffff217224 */ /* 0x000fc400078e003e */
[----:B------:R-:W-:Y:S01]  /*1bc20*/  IMAD.MOV.U32 R35, RZ, RZ, R58 ;  /* 0x000000ffff237224 */ /* 0x000fe200078e003a */
[----:B------:R-:W-:Y:S01]  /*1bc30*/  MOV R109, R57 ;  /* 0x00000039006d7202 */ /* 0x000fe20000000f00 */
[----:B------:R-:W-:Y:S02]  /*1bc40*/  IMAD.MOV.U32 R108, RZ, RZ, R61 ;  /* 0x000000ffff6c7224 */ /* 0x000fe400078e003d */
[----:B------:R-:W-:Y:S02]  /*1bc50*/  IMAD.MOV.U32 R110, RZ, RZ, R56 ;  /* 0x000000ffff6e7224 */ /* 0x000fe400078e0038 */
[----:B------:R-:W-:Y:S01]  /*1bc60*/  IMAD.MOV.U32 R111, RZ, RZ, R60 ;  /* 0x000000ffff6f7224 */ /* 0x000fe200078e003c */
[----:B------:R-:W-:Y:S01]  /*1bc70*/  MOV R116, R64 ;  /* 0x0000004000747202 */ /* 0x000fe20000000f00 */
[----:B------:R-:W-:Y:S02]  /*1bc80*/  IMAD.MOV.U32 R117, RZ, RZ, R69 ;  /* 0x000000ffff757224 */ /* 0x000fe400078e0045 */
[----:B------:R-:W-:Y:S01]  /*1bc90*/  IMAD.MOV.U32 R118, RZ, RZ, R68 ;  /* 0x000000ffff767224 */ /* 0x000fe200078e0044 */
[----:B------:R-:W-:Y:S01]  /*1bca0*/  MOV R119, R72 ;  /* 0x0000004800777202 */ /* 0x000fe20000000f00 */
[----:B--2---:R-:W-:-:S02]  /*1bcb0*/  IMAD.MOV.U32 R81, RZ, RZ, R76 ;  /* 0x000000ffff517224 */ /* 0x004fc400078e004c */
[----:B------:R-:W-:Y:S02]  /*1bcc0*/  IMAD.MOV.U32 R41, RZ, RZ, R78 ;  /* 0x000000ffff297224 */ /* 0x000fe400078e004e */
[----:B------:R-:W-:Y:S02]  /*1bcd0*/  IMAD.MOV.U32 R40, RZ, RZ, R79 ;  /* 0x000000ffff287224 */ /* 0x000fe400078e004f */
[----:B------:R-:W2:Y:S04]  /*1bce0*/  LDL.LU R79, [R1+0xcac] ;  /* 0x000cac00014f7983 */ /* 0x000ea80000300800 */
[----:B------:R-:W2:Y:S04]  /*1bcf0*/  LDL.LU R78, [R1+0xca8] ;  /* 0x000ca800014e7983 */ /* 0x000ea80000300800 */
[----:B------:R-:W3:Y:S04]  /*1bd00*/  LDL.LU R75, [R1+0xca4] ;  /* 0x000ca400014b7983 */ /* 0x000ee80000300800 */
[----:B------:R-:W3:Y:S01]  /*1bd10*/  LDL.LU R74, [R1+0xca0] ;  /* 0x000ca000014a7983 */ /* 0x000ee20000300800 */
[----:B------:R-:W-:Y:S01]  /*1bd20*/  MOV R80, R77 ;  /* 0x0000004d00507202 */ /* 0x000fe20000000f00 */
[----:B------:R-:W-:-:S02]  /*1bd30*/  IMAD.MOV.U32 R44, RZ, RZ, R71 ;  /* 0x000000ffff2c7224 */ /* 0x000fc400078e0047 */
[----:B------:R-:W4:Y:S01]  /*1bd40*/  LDL.LU R71, [R1+0xc9c] ;  /* 0x000c9c0001477983 */ /* 0x000f220000300800 */
[----:B------:R-:W-:-:S03]  /*1bd50*/  MOV R45, R70 ;  /* 0x00000046002d7202 */ /* 0x000fc60000000f00 */
[----:B------:R-:W4:Y:S04]  /*1bd60*/  LDL.LU R70, [R1+0xc98] ;  /* 0x000c980001467983 */ /* 0x000f280000300800 */
[----:B------:R-:W1:Y:S04]  /*1bd70*/  LDL.LU R67, [R1+0xc94] ;  /* 0x000c940001437983 */ /* 0x000e680000300800 */
[----:B------:R-:W1:Y:S04]  /*1bd80*/  LDL.LU R66, [R1+0xc90] ;  /* 0x000c900001427983 */ /* 0x000e680000300800 */
[----:B------:R-:W2:Y:S04]  /*1bd90*/  LDL.LU R77, [R1+0xc8c] ;  /* 0x000c8c00014d7983 */ /* 0x000ea80000300800 */
[----:B------:R-:W2:Y:S04]  /*1bda0*/  LDL.LU R76, [R1+0xc88] ;  /* 0x000c8800014c7983 */ /* 0x000ea80000300800 */
[----:B------:R-:W3:Y:S04]  /*1bdb0*/  LDL.LU R73, [R1+0xc84] ;  /* 0x000c840001497983 */ /* 0x000ee80000300800 */
[----:B------:R-:W1:Y:S04]  /*1bdc0*/  LDL.LU R65, [R1+0xc80] ;  /* 0x000c800001417983 */ /* 0x000e680000300800 */
[----:B------:R-:W2:Y:S04]  /*1bdd0*/  LDL R2, [R1+0x404] ;  /* 0x0004040001027983 */ /* 0x000ea80000100800 */
[----:B------:R-:W-:Y:S04]  /*1bde0*/  STL.64 [R1+0x100], R48 ;  /* 0x0001003001007387 */ /* 0x000fe80000100a00 */
[----:B------:R0:W-:Y:S04]  /*1bdf0*/  STL.64 [R1+0x108], R50 ;  /* 0x0001083201007387 */ /* 0x0001e80000100a00 */
[----:B------:R-:W2:Y:S04]  /*1be00*/  LDL.LU R63, [R1+0xc7c] ;  /* 0x000c7c00013f7983 */ /* 0x000ea80000300800 */
[----:B------:R-:W-:Y:S04]  /*1be10*/  STL.64 [R1+0xf0], R24 ;  /* 0x0000f01801007387 */ /* 0x000fe80000100a00 */
[----:B------:R0:W-:Y:S04]  /*1be20*/  STL.64 [R1+0xf8], R26 ;  /* 0x0000f81a01007387 */ /* 0x0001e80000100a00 */
[----:B------:R-:W2:Y:S04]  /*1be30*/  LDL.LU R62, [R1+0xc78] ;  /* 0x000c7800013e7983 */ /* 0x000ea80000300800 */
[----:B------:R-:W2:Y:S04]  /*1be40*/  LDL.LU R59, [R1+0xc74] ;  /* 0x000c7400013b7983 */ /* 0x000ea80000300800 */
[----:B------:R-:W2:Y:S04]  /*1be50*/  LDL.LU R58, [R1+0xc70] ;  /* 0x000c7000013a7983 */ /* 0x000ea80000300800 */
[----:B------:R-:W2:Y:S04]  /*1be60*/  LDL.LU R61, [R1+0xc6c] ;  /* 0x000c6c00013d7983 */ /* 0x000ea80000300800 */
[----:B------:R-:W2:Y:S04]  /*1be70*/  LDL.LU R57, [R1+0xc68] ;  /* 0x000c680001397983 */ /* 0x000ea80000300800 */
[----:B------:R-:W2:Y:S04]  /*1be80*/  LDL.LU R56, [R1+0xc64] ;  /* 0x000c640001387983 */ /* 0x000ea80000300800 */
[----:B------:R-:W3:Y:S04]  /*1be90*/  LDL.LU R60, [R1+0xc60] ;  /* 0x000c6000013c7983 */ /* 0x000ee80000300800 */
[----:B------:R-:W1:Y:S04]  /*1bea0*/  LDL.LU R64, [R1+0xc5c] ;  /* 0x000c5c0001407983 */ /* 0x000e680000300800 */
[----:B------:R-:W4:Y:S04]  /*1beb0*/  LDL.LU R69, [R1+0xc58] ;  /* 0x000c580001457983 */ /* 0x000f280000300800 */
[----:B------:R-:W4:Y:S04]  /*1bec0*/  LDL.LU R68, [R1+0xc54] ;  /* 0x000c540001447983 */ /* 0x000f280000300800 */
[----:B------:R-:W4:Y:S01]  /*1bed0*/  LDL.LU R72, [R1+0xc50] ;  /* 0x000c500001487983 */ /* 0x000f220000300800 */
[C---:B0-----:R-:W-:Y:S11]  /*1bee0*/  HMMA.16816.F32 R48, R8.reuse, R88, R120 ;  /* 0x000000580830723c */ /* 0x041ff60000001878 */
[----:B------:R-:W-:Y:S11]  /*1bef0*/  @!UPT UIADD3 URZ, URZ, URZ, URZ ;  /* 0x0000003f3f3ff290 */ /* 0x000ff6000fffe03f */
[----:B------:R-:W-:Y:S01]  /*1bf00*/  @!UPT UIADD3 URZ, URZ, URZ, URZ ;  /* 0x0000003f3f3ff290 */ /* 0x000fe2000fffe03f */
[----:B------:R-:W-:Y:S04]  /*1bf10*/  STL.64 [R1+0xe0], R48 ;  /* 0x0000e03001007387 */ /* 0x000fe80000100a00 */
[----:B------:R1:W-:Y:S01]  /*1bf20*/  STL.64 [R1+0xe8], R50 ;  /* 0x0000e83201007387 */ /* 0x0003e20000100a00 */
[C---:B--2---:R-:W-:Y:S08]  /*1bf30*/  HMMA.16816.F32 R24, R8.reuse, R92, R56 ;  /* 0x0000005c0818723c */ /* 0x044ff00000001838 */
[----:B---3--:R-:W-:Y:S08]  /*1bf40*/  HMMA.16816.F32 R8, R8, R96, R60 ;  /* 0x000000600808723c */ /* 0x008ff0000000183c */
[C---:B-1----:R-:W-:Y:S07]  /*1bf50*/  HMMA.16816.F32 R48, R12.reuse, R84, R64 ;  /* 0x000000540c30723c */ /* 0x042fee0000001840 */
[----:B------:R-:W-:Y:S04]  /*1bf60*/  STL.64 [R1+0xd0], R24 ;  /* 0x0000d01801007387 */ /* 0x000fe80000100a00 */
[----:B------:R4:W-:Y:S04]  /*1bf70*/  STL.64 [R1+0xd8], R26 ;  /* 0x0000d81a01007387 */ /* 0x0009e80000100a00 */
[----:B------:R-:W-:Y:S04]  /*1bf80*/  STL.64 [R1+0xc0], R8 ;  /* 0x0000c00801007387 */ /* 0x000fe80000100a00 */
[----:B------:R0:W-:Y:S01]  /*1bf90*/  STL.64 [R1+0xc8], R10 ;  /* 0x0000c80a01007387 */ /* 0x0001e20000100a00 */
[C---:B----4-:R-:W-:Y:S08]  /*1bfa0*/  HMMA.16816.F32 R24, R12.reuse, R88, R68 ;  /* 0x000000580c18723c */ /* 0x050ff00000001844 */
[-C--:B0-----:R-:W-:Y:S01]  /*1bfb0*/  HMMA.16816.F32 R8, R12, R92.reuse, R72 ;  /* 0x0000005c0c08723c */ /* 0x081fe20000001848 */
[----:B------:R-:W-:Y:S04]  /*1bfc0*/  STL.64 [R1+0xb0], R48 ;  /* 0x0000b03001007387 */ /* 0x000fe80000100a00 */
[----:B------:R-:W-:Y:S04]  /*1bfd0*/  STL.64 [R1+0xb8], R50 ;  /* 0x0000b83201007387 */ /* 0x000fe80000100a00 */
[----:B------:R-:W2:Y:S06]  /*1bfe0*/  LDL.LU R120, [R1+0x1b0] ;  /* 0x0001b00001787983 */ /* 0x000eac0000300800 */
[----:B------:R-:W-:Y:S04]  /*1bff0*/  STL.64 [R1+0xa0], R24 ;  /* 0x0000a01801007387 */ /* 0x000fe80000100a00 */
[----:B------:R-:W-:Y:S04]  /*1c000*/  STL.64 [R1+0xa8], R26 ;  /* 0x0000a81a01007387 */ /* 0x000fe80000100a00 */
[----:B------:R-:W-:Y:S04]  /*1c010*/  STL.64 [R1+0x90], R8 ;  /* 0x0000900801007387 */ /* 0x000fe80000100a00 */
[----:B------:R0:W-:Y:S04]  /*1c020*/  STL.64 [R1+0x98], R10 ;  /* 0x0000980a01007387 */ /* 0x0001e80000100a00 */
[----:B------:R-:W2:Y:S01]  /*1c030*/  LDL.LU R121, [R1+0x1b4] ;  /* 0x0001b40001797983 */ /* 0x000ea20000300800 */
[----:B------:R-:W-:Y:S01]  /*1c040*/  HMMA.16816.F32 R36, R20, R92, R36 ;  /* 0x0000005c1424723c */ /* 0x000fe20000001824 */
[----:B------:R-:W-:-:S02]  /*1c050*/  IMAD.MOV.U32 R122, RZ, RZ, R112 ;  /* 0x000000ffff7a7224 */ /* 0x000fc400078e0070 */
[----:B------:R-:W-:Y:S01]  /*1c060*/  IMAD.MOV.U32 R123, RZ, RZ, R3 ;  /* 0x000000ffff7b7224 */ /* 0x000fe200078e0003 */
[----:B------:R-:W1:Y:S04]  /*1c070*/  LDSM.16.M88.4 R24, [R113+0x4b400] ;  /* 0x04b400007118783b */ /* 0x000e680000000200 */
[----:B0-----:R-:W-:Y:S08]  /*1c080*/  HMMA.16816.F32 R8, R12, R96, R76 ;  /* 0x000000600c08723c */ /* 0x001ff0000000184c */
[C---:B------:R-:W-:Y:S11]  /*1c090*/  HMMA.16816.F32 R12, R20.reuse, R84, R44 ;  /* 0x00000054140c723c */ /* 0x040ff6000000182c */
[----:B------:R-:W-:Y:S04]  /*1c0a0*/  @!UPT UIADD3 URZ, URZ, URZ, URZ ;  /* 0x0000003f3f3ff290 */ /* 0x000fe8000fffe03f */
[----:B------:R-:W-:Y:S04]  /*1c0b0*/  STL.64 [R1+0x80], R8 ;  /* 0x0000800801007387 */ /* 0x000fe80000100a00 */
[----:B------:R0:W-:Y:S02]  /*1c0c0*/  STL.64 [R1+0x88], R10 ;  /* 0x0000880a01007387 */ /* 0x0001e40000100a00 */
[C---:B0-----:R-:W-:Y:S02]  /*1c0d0*/  HMMA.16816.F32 R8, R20.reuse, R88, R40 ;  /* 0x000000581408723c */ /* 0x041fe40000001828 */
[----:B------:R-:W-:Y:S04]  /*1c0e0*/  STL.64 [R1+0x70], R12 ;  /* 0x0000700c01007387 */ /* 0x000fe80000100a00 */
[----:B------:R0:W-:Y:S02]  /*1c0f0*/  STL.64 [R1+0x78], R14 ;  /* 0x0000780e01007387 */ /* 0x0001e40000100a00 */
[----:B0-----:R-:W-:Y:S11]  /*1c100*/  HMMA.16816.F32 R12, R20, R96, R80 ;  /* 0x00000060140c723c */ /* 0x001ff60000001850 */
[----:B------:R-:W-:Y:S04]  /*1c110*/  @!UPT UIADD3 URZ, URZ, URZ, URZ ;  /* 0x0000003f3f3ff290 */ /* 0x000fe8000fffe03f */
[----:B------:R-:W-:Y:S04]  /*1c120*/  STL.64 [R1+0x60], R8 ;  /* 0x0000600801007387 */ /* 0x000fe80000100a00 */
[----:B------:R0:W-:Y:S02]  /*1c130*/  STL.64 [R1+0x68], R10 ;  /* 0x0000680a01007387 */ /* 0x0001e40000100a00 */
[-C--:B0-----:R-:W-:Y:S02]  /*1c140*/  HMMA.16816.F32 R8, R4, R84.reuse, R28 ;  /* 0x000000540408723c */ /* 0x081fe4000000181c */
[----:B------:R-:W-:Y:S04]  /*1c150*/  STL.64 [R1+0x50], R36 ;  /* 0x0000502401007387 */ /* 0x000fe80000100a00 */
[----:B------:R-:W-:Y:S04]  /*1c160*/  STL.64 [R1+0x58], R38 ;  /* 0x0000582601007387 */ /* 0x000fe80000100a00 */
[----:B------:R-:W-:Y:S04]  /*1c170*/  STL.64 [R1+0x40], R12 ;  /* 0x0000400c01007387 */ /* 0x000fe80000100a00 */
[----:B------:R0:W-:Y:S01]  /*1c180*/  STL.64 [R1+0x48], R14 ;  /* 0x0000480e01007387 */ /* 0x0001e20000100a00 */
[----:B------:R-:W-:Y:S01]  /*1c190*/  MOV R47, R0 ;  /* 0x00000000002f7202 */ /* 0x000fe20000000f00 */
[----:B--2---:R-:W-:Y:S08]  /*1c1a0*/  HMMA.16816.F32 R120, R16, R84, R120 ;  /* 0x000000541078723c */ /* 0x004ff00000001878 */
[----:B------:R-:W-:Y:S01]  /*1c1b0*/  MOV R125, R9 ;  /* 0x00000009007d7202 */ /* 0x000fe20000000f00 */
[----:B------:R-:W-:Y:S01]  /*1c1c0*/  IMAD.MOV.U32 R3, RZ, RZ, R10 ;  /* 0x000000ffff037224 */ /* 0x000fe200078e000a */
[----:B------:R2:W-:Y:S01]  /*1c1d0*/  STL [R1+0x30], R8 ;  /* 0x0000300801007387 */ /* 0x0005e20000100800 */
[----:B------:R-:W-:-:S03]  /*1c1e0*/  IMAD.MOV.U32 R112, RZ, RZ, R11 ;  /* 0x000000ffff707224 */ /* 0x000fc600078e000b */
[----:B------:R-:W3:Y:S01]  /*1c1f0*/  LDL.LU R30, [R1+0x668] ;  /* 0x00066800011e7983 */ /* 0x000ee20000300800 */
[C---:B0-----:R-:W-:Y:S03]  /*1c200*/  HMMA.16816.F32 R12, R4.reuse, R88, R32 ;  /* 0x00000058040c723c */ /* 0x041fe60000001820 */
[----:B------:R-:W3:Y:S01]  /*1c210*/  LDL R31, [R1+0x408] ;  /* 0x00040800011f7983 */ /* 0x000ee20000100800 */
[----:B------:R-:W-:Y:S01]  /*1c220*/  IMAD.MOV.U32 R82, RZ, RZ, R115 ;  /* 0x000000ffff527224 */ /* 0x000fe200078e0073 */
[----:B------:R-:W-:Y:S02]  /*1c230*/  MOV R83, R114 ;  /* 0x0000007200537202 */ /* 0x000fe40000000f00 */
[----:B------:R-:W0:Y:S01]  /*1c240*/  LDSM.16.M88.4 R36, [R113+0x4b800] ;  /* 0x04b800007124783b */ /* 0x000e220000000200 */
[C---:B--2---:R-:W-:Y:S08]  /*1c250*/  HMMA.16816.F32 R8, R4.reuse, R92, R108 ;  /* 0x0000005c0408723c */ /* 0x044ff0000000186c */
[----:B------:R-:W-:Y:S01]  /*1c260*/  HMMA.16816.F32 R4, R4, R96, R116 ;  /* 0x000000600404723c */ /* 0x000fe20000001874 */
[----:B------:R2:W-:Y:S04]  /*1c270*/  STL [R1+0xb40], R112 ;  /* 0x000b407001007387 */ /* 0x0005e80000100800 */
[----:B------:R4:W-:Y:S04]  /*1c280*/  STL [R1+0xb3c], R3 ;  /* 0x000b3c0301007387 */ /* 0x0009e80000100800 */
[----:B------:R0:W-:Y:S04]  /*1c290*/  STL [R1+0xb38], R125 ;  /* 0x000b387d01007387 */ /* 0x0001e80000100800 */
[----:B------:R-:W-:Y:S04]  /*1c2a0*/  STL.64 [R1+0x20], R12 ;  /* 0x0000200c01007387 */ /* 0x000fe80000100a00 */
[----:B------:R-:W-:Y:S04]  /*1c2b0*/  STL.64 [R1+0x28], R14 ;  /* 0x0000280e01007387 */ /* 0x000fe80000100a00 */
[----:B------:R-:W-:Y:S04]  /*1c2c0*/  STL [R1+0x10], R8 ;  /* 0x0000100801007387 */ /* 0x000fe80000100800 */
[----:B------:R-:W3:Y:S04]  /*1c2d0*/  LDL.LU R116, [R1+0x1c0] ;  /* 0x0001c00001747983 */ /* 0x000ee80000300800 */
[----:B------:R3:W-:Y:S04]  /*1c2e0*/  STL.64 [R1], R4 ;  /* 0x0000000401007387 */ /* 0x0007e80000100a00 */
[----:B------:R0:W-:Y:S04]  /*1c2f0*/  STL.64 [R1+0x8], R6 ;  /* 0x0000080601007387 */ /* 0x0001e80000100a00 */
[----:B------:R-:W3:Y:S04]  /*1c300*/  LDL.LU R117, [R1+0x1c4] ;  /* 0x0001c40001757983 */ /* 0x000ee80000300800 */
        /* <DEDUP_REMOVED lines=10> */
[----:B------:R-:W1:Y:S04]  /*1c3b0*/  LDL.LU R48, [R1+0x230] ;  /* 0x0002300001307983 */ /* 0x000e680000300800 */
[----:B------:R-:W1:Y:S04]  /*1c3c0*/  LDL.LU R49, [R1+0x234] ;  /* 0x0002340001317983 */ /* 0x000e680000300800 */
[----:B------:R-:W1:Y:S04]  /*1c3d0*/  LDL.LU R50, [R1+0x238] ;  /* 0x0002380001327983 */ /* 0x000e680000300800 */
[----:B------:R-:W1:Y:S04]  /*1c3e0*/  LDL.LU R51, [R1+0x23c] ;  /* 0x00023c0001337983 */ /* 0x000e680000300800 */
[----:B------:R-:W3:Y:S04]  /*1c3f0*/  LDL.LU R44, [R1+0x280] ;  /* 0x00028000012c7983 */ /* 0x000ee80000300800 */
[----:B------:R-:W3:Y:S04]  /*1c400*/  LDL.LU R45, [R1+0x284] ;  /* 0x00028400012d7983 */ /* 0x000ee80000300800 */
[----:B------:R-:W3:Y:S04]  /*1c410*/  LDL.LU R46, [R1+0x288] ;  /* 0x00028800012e7983 */ /* 0x000ee80000300800 */
[----:B------:R-:W3:Y:S04]  /*1c420*/  LDL.LU R0, [R1+0xc4c] ;  /* 0x000c4c0001007983 */ /* 0x000ee80000300800 */
[----:B------:R-:W-:Y:S04]  /*1c430*/  STL.64 [R1+0xac0], R122 ;  /* 0x000ac07a01007387 */ /* 0x000fe80000100a00 */
[----:B------:R-:W-:Y:S04]  /*1c440*/  STL.64 [R1+0xab8], R120 ;  /* 0x000ab87801007387 */ /* 0x000fe80000100a00 */
[----:B------:R-:W3:Y:S04]  /*1c450*/  LDL.LU R40, [R1+0x2a0] ;  /* 0x0002a00001287983 */ /* 0x000ee80000300800 */
[----:B------:R-:W3:Y:S04]  /*1c460*/  LDL.LU R41, [R1+0x2a4] ;  /* 0x0002a40001297983 */ /* 0x000ee80000300800 */
[----:B------:R-:W3:Y:S04]  /*1c470*/  LDL.LU R42, [R1+0x2a8] ;  /* 0x0002a800012a7983 */ /* 0x000ee80000300800 */
[----:B------:R-:W3:Y:S04]  /*1c480*/  LDL.LU R43, [R1+0x2ac] ;  /* 0x0002ac00012b7983 */ /* 0x000ee80000300800 */
[----:B------:R-:W3:Y:S01]  /*1c490*/  LDL.LU R80, [R1+0x2c0] ;  /* 0x0002c00001507983 */ /* 0x000ee20000300800 */
[----:B--2---:R-:W-:Y:S01]  /*1c4a0*/  MOV R112, R9 ;  /* 0x0000000900707202 */ /* 0x004fe20000000f00 */
[----:B----4-:R-:W-:-:S02]  /*1c4b0*/  IMAD.MOV.U32 R3, RZ, RZ, R10 ;  /* 0x000000ffff037224 */ /* 0x010fc400078e000a */
[----:B0-----:R-:W-:Y:S02]  /*1c4c0*/  IMAD.MOV.U32 R125, RZ, RZ, R11 ;  /* 0x000000ffff7d7224 */ /* 0x001fe400078e000b */
[----:B---3--:R-:W-:-:S04]  /*1c4d0*/  FADD R4, -R31, R30 ;  /* 0x0000001e1f047221 */ /* 0x008fc80000000100 */
[----:B------:R-:W-:-:S04]  /*1c4e0*/  FMUL R4, R4, 1.4426950216293334961 ;  /* 0x3fb8aa3b04047820 */ /* 0x000fc80000400000 */
[----:B------:R0:W2:Y:S01]  /*1c4f0*/  MUFU.EX2 R115, R4 ;  /* 0x0000000400737308 */ /* 0x0000a20000000800 */
[C---:B------:R-:W-:Y:S08]  /*1c500*/  HMMA.16816.F32 R116, R16.reuse, R88, R116 ;  /* 0x000000581074723c */ /* 0x040ff00000001874 */
[C---:B------:R-:W-:Y:S08]  /*1c510*/  HMMA.16816.F32 R108, R16.reuse, R92, R108 ;  /* 0x0000005c106c723c */ /* 0x040ff0000000186c */
[----:B0-----:R-:W-:Y:S08]  /*1c520*/  HMMA.16816.F32 R4, R16, R96, R100 ;  /* 0x000000601004723c */ /* 0x001ff00000001864 */
[C---:B-1----:R-:W-:Y:S08]  /*1c530*/  HMMA.16816.F32 R8, R24.reuse, R84, R48 ;  /* 0x000000541808723c */ /* 0x042ff00000001830 */
[----:B------:R-:W-:Y:S01]  /*1c540*/  HMMA.16816.F32 R12, R24, R88, R44 ;  /* 0x00000058180c723c */ /* 0x000fe2000000182c */
[----:B------:R-:W-:-:S02]  /*1c550*/  IMAD.MOV.U32 R81, RZ, RZ, R0 ;  /* 0x000000ffff517224 */ /* 0x000fc400078e0000 */
[----:B------:R-:W3:Y:S04]  /*1c560*/  LDL.LU R0, [R1+0xc48] ;  /* 0x000c480001007983 */ /* 0x000ee80000300800 */
[----:B------:R-:W4:Y:S04]  /*1c570*/  LDL.LU R28, [R1+0x66c] ;  /* 0x00066c00011c7983 */ /* 0x000f280000300800 */
[----:B------:R-:W-:Y:S04]  /*1c580*/  STL.64 [R1+0xad0], R118 ;  /* 0x000ad07601007387 */ /* 0x000fe80000100a00 */
[----:B------:R-:W-:Y:S04]  /*1c590*/  STL.64 [R1+0xac8], R116 ;  /* 0x000ac87401007387 */ /* 0x000fe80000100a00 */
[----:B------:R-:W2:Y:S04]  /*1c5a0*/  LDL.LU R35, [R1+0x5a0] ;  /* 0x0005a00001237983 */ /* 0x000ea80000300800 */
[----:B------:R-:W3:Y:S04]  /*1c5b0*/  LDL.LU R34, [R1+0x5a4] ;  /* 0x0005a40001227983 */ /* 0x000ee80000300800 */
[----:B------:R-:W3:Y:S04]  /*1c5c0*/  LDL.LU R33, [R1+0x5a8] ;  /* 0x0005a80001217983 */ /* 0x000ee80000300800 */
[----:B------:R-:W3:Y:S04]  /*1c5d0*/  LDL.LU R32, [R1+0x5ac] ;  /* 0x0005ac0001207983 */ /* 0x000ee80000300800 */
[----:B------:R-:W3:Y:S04]  /*1c5e0*/  LDL.LU R114, [R1+0x670] ;  /* 0x0006700001727983 */ /* 0x000ee80000300800 */
[----:B------:R-:W-:Y:S04]  /*1c5f0*/  STL.64 [R1+0xae0], R110 ;  /* 0x000ae06e01007387 */ /* 0x000fe80000100a00 */
[----:B------:R-:W-:Y:S04]  /*1c600*/  STL.64 [R1+0xad8], R108 ;  /* 0x000ad86c01007387 */ /* 0x000fe80000100a00 */
[----:B------:R0:W-:Y:S04]  /*1c610*/  STL.64 [R1+0xaf0], R6 ;  /* 0x000af00601007387 */ /* 0x0001e80000100a00 */
[----:B------:R-:W-:Y:S04]  /*1c620*/  STL.64 [R1+0xae8], R4 ;  /* 0x000ae80401007387 */ /* 0x000fe80000100a00 */
[----:B------:R-:W-:Y:S04]  /*1c630*/  STL.64 [R1+0xb00], R10 ;  /* 0x000b000a01007387 */ /* 0x000fe80000100a00 */
[----:B------:R-:W-:Y:S04]  /*1c640*/  STL.64 [R1+0xaf8], R8 ;  /* 0x000af80801007387 */ /* 0x000fe80000100a00 */
[----:B------:R-:W3:Y:S04]  /*1c650*/  LDL.LU R31, [R1+0x5b0] ;  /* 0x0005b000011f7983 */ /* 0x000ee80000300800 */
[----:B------:R-:W3:Y:S04]  /*1c660*/  LDL.LU R29, [R1+0x5b4] ;  /* 0x0005b400011d7983 */ /* 0x000ee80000300800 */
[----:B------:R-:W3:Y:S04]  /*1c670*/  LDL.LU R30, [R1+0x5b8] ;  /* 0x0005b800011e7983 */ /* 0x000ee80000300800 */
[----:B------:R-:W-:Y:S01]  /*1c680*/  STL.64 [R1+0xb10], R14 ;  /* 0x000b100e01007387 */ /* 0x000fe20000100a00 */
[C---:B------:R-:W-:Y:S03]  /*1c690*/  HMMA.16816.F32 R16, R24.reuse, R92, R40 ;  /* 0x0000005c1810723c */ /* 0x040fe60000001828 */
[----:B------:R-:W-:Y:S04]  /*1c6a0*/  STL.64 [R1+0xb08], R12 ;  /* 0x000b080c01007387 */ /* 0x000fe80000100a00 */
[----:B0-----:R-:W3:Y:S01]  /*1c6b0*/  LDL.LU R7, [R1+0x5bc] ;  /* 0x0005bc0001077983 */ /* 0x001ee20000300800 */
[----:B------:R-:W-:Y:S11]  /*1c6c0*/  HMMA.16816.F32 R20, R24, R96, R80 ;  /* 0x000000601814723c */ /* 0x000ff60000001850 */
[----:B------:R-:W-:Y:S04]  /*1c6d0*/  @!UPT UIADD3 URZ, URZ, URZ, URZ ;  /* 0x0000003f3f3ff290 */ /* 0x000fe8000fffe03f */
[----:B------:R-:W-:Y:S04]  /*1c6e0*/  STL.64 [R1+0xb20], R18 ;  /* 0x000b201201007387 */ /* 0x000fe80000100a00 */
[----:B------:R0:W-:Y:S04]  /*1c6f0*/  STL.64 [R1+0xb18], R16 ;  /* 0x000b181001007387 */ /* 0x0001e80000100a00 */
[----:B0-----:R-:W3:Y:S04]  /*1c700*/  LDL.LU R16, [R1+0x5c0] ;  /* 0x0005c00001107983 */ /* 0x001ee80000300800 */
        /* <DEDUP_REMOVED lines=12> */
[----:B------:R-:W3:Y:S01]  /*1c7d0*/  LDL.LU R8, [R1+0x5ec] ;  /* 0x0005ec0001087983 */ /* 0x000ee20000300800 */
[----:B----4-:R-:W-:-:S02]  /*1c7e0*/  FADD R28, -R2, R28 ;  /* 0x0000001c021c7221 */ /* 0x010fc40000000100 */
[C---:B--2---:R-:W-:Y:S02]  /*1c7f0*/  FMUL R24, R124.reuse, R35 ;  /* 0x000000237c187220 */ /* 0x044fe40000400000 */
[----:B---3--:R-:W-:Y:S02]  /*1c800*/  FMUL R25, R124, R34 ;  /* 0x000000227c197220 */ /* 0x008fe40000400000 */
[C---:B------:R-:W-:Y:S02]  /*1c810*/  FMUL R26, R115.reuse, R33 ;  /* 0x00000021731a7220 */ /* 0x040fe40000400000 */
[----:B------:R-:W-:Y:S02]  /*1c820*/  FMUL R33, R28, 1.4426950216293334961 ;  /* 0x3fb8aa3b1c217820 */ /* 0x000fe40000400000 */
[----:B------:R-:W-:-:S07]  /*1c830*/  FMUL R27, R115, R32 ;  /* 0x00000020731b7220 */ /* 0x000fce0000400000 */
[----:B------:R-:W-:Y:S01]  /*1c840*/  HMMA.16816.F32 R24, R36, R84, R24 ;  /* 0x000000542418723c */ /* 0x000fe20000001818 */
[C---:B------:R-:W-:Y:S02]  /*1c850*/  FMUL R28, R124.reuse, R31 ;  /* 0x0000001f7c1c7220 */ /* 0x040fe40000400000 */
[----:B------:R-:W-:Y:S02]  /*1c860*/  FMUL R29, R124, R29 ;  /* 0x0000001d7c1d7220 */ /* 0x000fe40000400000 */
[C---:B------:R-:W-:Y:S02]  /*1c870*/  FMUL R30, R115.reuse, R30 ;  /* 0x0000001e731e7220 */ /* 0x040fe40000400000 */
[----:B------:R-:W-:-:S07]  /*1c880*/  FMUL R31, R115, R7 ;  /* 0x00000007731f7220 */ /* 0x000fce0000400000 */
[----:B------:R-:W-:Y:S01]  /*1c890*/  HMMA.16816.F32 R28, R36, R88, R28 ;  /* 0x00000058241c723c */ /* 0x000fe2000000181c */
[----:B------:R-:W-:-:S08]  /*1c8a0*/  FADD R32, -R0, R114 ;  /* 0x0000007200207221 */ /* 0x000fd00000000100 */
[----:B------:R-:W-:Y:S01]  /*1c8b0*/  STL.64 [R1+0xb50], R26 ;  /* 0x000b501a01007387 */ /* 0x000fe20000100a00 */
[----:B------:R0:W1:Y:S01]  /*1c8c0*/  MUFU.EX2 R114, R33 ;  /* 0x0000002100727308 */ /* 0x0000620000000800 */
[----:B------:R-:W-:Y:S02]  /*1c8d0*/  FMUL R40, R32, 1.4426950216293334961 ;  /* 0x3fb8aa3b20287820 */ /* 0x000fe40000400000 */
[----:B------:R-:W-:Y:S04]  /*1c8e0*/  STL.64 [R1+0xb48], R24 ;  /* 0x000b481801007387 */ /* 0x000fe80000100a00 */
[----:B------:R-:W2:Y:S01]  /*1c8f0*/  LDL.LU R7, [R1+0x5f0] ;  /* 0x0005f00001077983 */ /* 0x000ea20000300800 */
[----:B------:R3:W4:Y:S05]  /*1c900*/  MUFU.EX2 R113, R40 ;  /* 0x0000002800717308 */ /* 0x00072a0000000800 */
[----:B------:R-:W-:Y:S04]  /*1c910*/  STL.64 [R1+0xb60], R30 ;  /* 0x000b601e01007387 */ /* 0x000fe80000100a00 */
[----:B------:R-:W-:Y:S01]  /*1c920*/  STL.64 [R1+0xb58], R28 ;  /* 0x000b581c01007387 */ /* 0x000fe20000100a00 */
[----:B0-----:R-:W-:-:S03]  /*1c930*/  FMUL R33, R124, R6 ;  /* 0x000000067c217220 */ /* 0x001fc60000400000 */
[----:B------:R-:W2:Y:S01]  /*1c940*/  LDL.LU R6, [R1+0x5f4] ;  /* 0x0005f40001067983 */ /* 0x000ea20000300800 */
[----:B------:R-:W-:-:S03]  /*1c950*/  FMUL R34, R115, R5 ;  /* 0x0000000573227220 */ /* 0x000fc60000400000 */
[----:B------:R-:W2:Y:S01]  /*1c960*/  LDL.LU R5, [R1+0x5f8] ;  /* 0x0005f80001057983 */ /* 0x000ea20000300800 */
[C---:B------:R-:W-:Y:S02]  /*1c970*/  FMUL R32, R124.reuse, R16 ;  /* 0x000000107c207220 */ /* 0x040fe40000400000 */
[C---:B------:R-:W-:Y:S02]  /*1c980*/  FMUL R35, R115.reuse, R4 ;  /* 0x0000000473237220 */ /* 0x040fe40000400000 */
[----:B------:R-:W2:Y:S01]  /*1c990*/  LDL.LU R4, [R1+0x5fc] ;  /* 0x0005fc0001047983 */ /* 0x000ea20000300800 */
[C---:B---3--:R-:W-:Y:S02]  /*1c9a0*/  FMUL R40, R124.reuse, R15 ;  /* 0x0000000f7c287220 */ /* 0x048fe40000400000 */
[----:B------:R-:W-:Y:S02]  /*1c9b0*/  FMUL R41, R124, R14 ;  /* 0x0000000e7c297220 */ /* 0x000fe40000400000 */
[----:B------:R-:W3:Y:S01]  /*1c9c0*/  LDL R124, [R1+0x9ec] ;  /* 0x0009ec00017c7983 */ /* 0x000ee20000100800 */
[----:B------:R-:W-:-:S02]  /*1c9d0*/  FMUL R42, R115, R13 ;  /* 0x0000000d732a7220 */ /* 0x000fc40000400000 */
[----:B------:R-:W-:Y:S01]  /*1c9e0*/  FMUL R43, R115, R12 ;  /* 0x0000000c732b7220 */ /* 0x000fe20000400000 */
[C---:B------:R-:W-:Y:S08]  /*1c9f0*/  HMMA.16816.F32 R32, R36.reuse, R92, R32 ;  /* 0x0000005c2420723c */ /* 0x040ff00000001820 */
[----:B------:R-:W-:Y:S07]  /*1ca00*/  HMMA.16816.F32 R36, R36, R96, R40 ;  /* 0x000000602424723c */ /* 0x000fee0000001828 */
[----:B-1----:R-:W-:-:S02]  /*1ca10*/  FMUL R40, R114, R11 ;  /* 0x0000000b72287220 */ /* 0x002fc40000400000 */
[----:B------:R-:W-:Y:S02]  /*1ca20*/  FMUL R41, R114, R10 ;  /* 0x0000000a72297220 */ /* 0x000fe40000400000 */
[C---:B----4-:R-:W-:Y:S02]  /*1ca30*/  FMUL R42, R113.reuse, R9 ;  /* 0x00000009712a7220 */ /* 0x050fe40000400000 */
[----:B------:R-:W-:-:S07]  /*1ca40*/  FMUL R43, R113, R8 ;  /* 0x00000008712b7220 */ /* 0x000fce0000400000 */
[----:B------:R-:W-:Y:S01]  /*1ca50*/  HMMA.16816.F32 R40, R52, R84, R40 ;  /* 0x000000543428723c */ /* 0x000fe20000001828 */
[----:B------:R-:W-:Y:S04]  /*1ca60*/  STL.64 [R1+0xb70], R34 ;  /* 0x000b702201007387 */ /* 0x000fe80000100a00 */
[----:B------:R-:W-:Y:S04]  /*1ca70*/  STL.64 [R1+0xb68], R32 ;  /* 0x000b682001007387 */ /* 0x000fe80000100a00 */
[----:B------:R-:W-:Y:S04]  /*1ca80*/  STL.64 [R1+0xb80], R38 ;  /* 0x000b802601007387 */ /* 0x000fe80000100a00 */
[----:B------:R-:W-:Y:S04]  /*1ca90*/  STL.64 [R1+0xb78], R36 ;  /* 0x000b782401007387 */ /* 0x000fe80000100a00 */
[----:B------:R-:W4:Y:S04]  /*1caa0*/  LDL.LU R11, [R1+0x600] ;  /* 0x00060000010b7983 */ /* 0x000f280000300800 */
[----:B------:R-:W4:Y:S04]  /*1cab0*/  LDL.LU R10, [R1+0x604] ;  /* 0x00060400010a7983 */ /* 0x000f280000300800 */
[----:B------:R-:W4:Y:S04]  /*1cac0*/  LDL.LU R9, [R1+0x608] ;  /* 0x0006080001097983 */ /* 0x000f280000300800 */
[----:B------:R-:W4:Y:S04]  /*1cad0*/  LDL.LU R8, [R1+0x60c] ;  /* 0x00060c0001087983 */ /* 0x000f280000300800 */
[----:B------:R-:W-:Y:S04]  /*1cae0*/  STL.64 [R1+0xb90], R42 ;  /* 0x000b902a01007387 */ /* 0x000fe80000100a00 */
[----:B------:R-:W-:Y:S01]  /*1caf0*/  STL.64 [R1+0xb88], R40 ;  /* 0x000b882801007387 */ /* 0x000fe20000100a00 */
[----:B------:R-:W-:Y:S01]  /*1cb00*/  IMAD.MOV.U32 R100, RZ, RZ, R90 ;  /* 0x000000ffff647224 */ /* 0x000fe200078e005a */
[----:B------:R-:W-:Y:S01]  /*1cb10*/  MOV R102, R86 ;  /* 0x0000005600667202 */ /* 0x000fe20000000f00 */
[----:B------:R-:W-:-:S02]  /*1cb20*/  IMAD.MOV.U32 R101, RZ, RZ, R91 ;  /* 0x000000ffff657224 */ /* 0x000fc400078e005b */
[----:B------:R-:W-:Y:S02]  /*1cb30*/  IMAD.MOV.U32 R103, RZ, RZ, R87 ;  /* 0x000000ffff677224 */ /* 0x000fe400078e0057 */
[C---:B--2---:R-:W-:Y:S01]  /*1cb40*/  FMUL R44, R114.reuse, R7 ;  /* 0x00000007722c7220 */ /* 0x044fe20000400000 */
[----:B---3--:R-:W0:Y:S01]  /*1cb50*/  LDSM.16.M88.4 R72, [R124+0x48400] ;  /* 0x048400007c48783b */ /* 0x008e220000000200 */
[----:B------:R-:W-:Y:S02]  /*1cb60*/  FMUL R45, R114, R6 ;  /* 0x00000006722d7220 */ /* 0x000fe40000400000 */
[C---:B------:R-:W-:Y:S01]  /*1cb70*/  FMUL R46, R113.reuse, R5 ;  /* 0x00000005712e7220 */ /* 0x040fe20000400000 */
[----:B------:R-:W-:Y:S01]  /*1cb80*/  LDSM.16.M88.4 R76, [R124+0x48000] ;  /* 0x048000007c4c783b */ /* 0x000fe20000000200 */
[----:B------:R-:W-:-:S03]  /*1cb90*/  FMUL R47, R113, R4 ;  /* 0x00000004712f7220 */ /* 0x000fc60000400000 */
[----:B------:R-:W1:Y:S04]  /*1cba0*/  LDSM.16.M88.4 R68, [R124+0x48800] ;  /* 0x048800007c44783b */ /* 0x000e680000000200 */
[----:B------:R-:W2:Y:S04]  /*1cbb0*/  LDSM.16.M88.4 R64, [R124+0x48c00] ;  /* 0x048c00007c40783b */ /* 0x000ea80000000200 */
[----:B------:R-:W2:Y:S04]  /*1cbc0*/  LDSM.16.M88.4 R60, [R124+0x49000] ;  /* 0x049000007c3c783b */ /* 0x000ea80000000200 */
[----:B------:R-:W1:Y:S01]  /*1cbd0*/  LDSM.16.M88.4 R56, [R124+0x49400] ;  /* 0x049400007c38783b */ /* 0x000e620000000200 */
[----:B------:R-:W-:Y:S01]  /*1cbe0*/  IMAD.MOV.U32 R117, RZ, RZ, R94 ;  /* 0x000000ffff757224 */ /* 0x000fe200078e005e */
[----:B------:R-:W-:Y:S01]  /*1cbf0*/  MOV R118, R95 ;  /* 0x0000005f00767202 */ /* 0x000fe20000000f00 */
[----:B------:R-:W-:Y:S01]  /*1cc00*/  IMAD.MOV.U32 R119, RZ, RZ, R98 ;  /* 0x000000ffff777224 */ /* 0x000fe200078e0062 */
[----:B------:R-:W1:Y:S04]  /*1cc10*/  LDSM.16.M88.4 R104, [R124+0x49800] ;  /* 0x049800007c68783b */ /* 0x000e680000000200 */
[----:B0-----:R-:W-:Y:S04]  /*1cc20*/  STL.64 [R1+0xc10], R74 ;  /* 0x000c104a01007387 */ /* 0x001fe80000100a00 */
        /* <DEDUP_REMOVED lines=13> */
[C---:B----4-:R-:W-:Y:S01]  /*1cd00*/  FMUL R48, R114.reuse, R11 ;  /* 0x0000000b72307220 */ /* 0x050fe20000400000 */
[----:B------:R-:W-:Y:S01]  /*1cd10*/  HMMA.16816.F32 R44, R52, R88, R44 ;  /* 0x00000058342c723c */ /* 0x000fe2000000182c */
[----:B------:R-:W-:-:S02]  /*1cd20*/  FMUL R49, R114, R10 ;  /* 0x0000000a72317220 */ /* 0x000fc40000400000 */
[C---:B------:R-:W-:Y:S02]  /*1cd30*/  FMUL R50, R113.reuse, R9 ;  /* 0x0000000971327220 */ /* 0x040fe40000400000 */
[----:B------:R-:W-:-:S07]  /*1cd40*/  FMUL R51, R113, R8 ;  /* 0x0000000871337220 */ /* 0x000fce0000400000 */
[----:B------:R-:W-:Y:S01]  /*1cd50*/  HMMA.16816.F32 R48, R52, R92, R48 ;  /* 0x0000005c3430723c */ /* 0x000fe20000001830 */
[----:B-1----:R-:W-:Y:S04]  /*1cd60*/  STL.64 [R1+0xbe0], R70 ;  /* 0x000be04601007387 */ /* 0x002fe80000100a00 */
[----:B------:R-:W-:Y:S04]  /*1cd70*/  STL.64 [R1+0xbd8], R68 ;  /* 0x000bd84401007387 */ /* 0x000fe80000100a00 */
[----:B--2---:R-:W-:Y:S04]  /*1cd80*/  STL.64 [R1+0xbf0], R66 ;  /* 0x000bf04201007387 */ /* 0x004fe80000100a00 */
[----:B------:R-:W-:Y:S04]  /*1cd90*/  STL.64 [R1+0xbe8], R64 ;  /* 0x000be84001007387 */ /* 0x000fe80000100a00 */
        /* <DEDUP_REMOVED lines=9> */
[----:B------:R-:W-:Y:S01]  /*1ce30*/  STL.64 [R1+0xbb8], R112 ;  /* 0x000bb87001007387 */ /* 0x000fe20000100a00 */
[----:B---3--:R-:W-:-:S02]  /*1ce40*/  FMUL R80, R114, R7 ;  /* 0x0000000772507220 */ /* 0x008fc40000400000 */
[----:B------:R-:W-:Y:S02]  /*1ce50*/  FMUL R81, R114, R6 ;  /* 0x0000000672517220 */ /* 0x000fe40000400000 */
[C---:B------:R-:W-:Y:S02]  /*1ce60*/  FMUL R82, R113.reuse, R5 ;  /* 0x0000000571527220 */ /* 0x040fe40000400000 */
[----:B------:R-:W-:Y:S02]  /*1ce70*/  FMUL R83, R113, R4 ;  /* 0x0000000471537220 */ /* 0x000fe40000400000 */
[----:B------:R-:W-:Y:S08]  /*1ce80*/  HMMA.16816.F32 R4, R76, R90, R100 ;  /* 0x0000005a4c04723c */ /* 0x000ff00000001864 */
[----:B------:R-:W-:Y:S08]  /*1ce90*/  HMMA.16816.F32 R52, R52, R96, R80 ;  /* 0x000000603434723c */ /* 0x000ff00000001850 */
[----:B------:R-:W-:Y:S11]  /*1cea0*/  HMMA.16816.F32 R8, R76, R86, R120 ;  /* 0x000000564c08723c */ /* 0x000ff60000001878 */
[----:B------:R-:W-:Y:S04]  /*1ceb0*/  @!UPT UIADD3 URZ, URZ, URZ, URZ ;  /* 0x0000003f3f3ff290 */ /* 0x000fe8000fffe03f */
[----:B------:R-:W-:Y:S04]  /*1cec0*/  STL.64 [R1+0xbd0], R54 ;  /* 0x000bd03601007387 */ /* 0x000fe80000100a00 */
[----:B------:R-:W-:Y:S04]  /*1ced0*/  STL.64 [R1+0xbc8], R52 ;  /* 0x000bc83401007387 */ /* 0x000fe80000100a00 */
[----:B------:R-:W2:Y:S04]  /*1cee0*/  LDL.LU R100, [R1+0x1d0] ;  /* 0x0001d00001647983 */ /* 0x000ea80000300800 */
[----:B------:R-:W-:Y:S04]  /*1cef0*/  STL.64 [R1+0x160], R8 ;  /* 0x0001600801007387 */ /* 0x000fe80000100a00 */
[----:B------:R-:W-:Y:S04]  /*1cf00*/  STL.64 [R1+0x168], R10 ;  /* 0x0001680a01007387 */ /* 0x000fe80000100a00 */
[----:B------:R0:W-:Y:S04]  /*1cf10*/  STL.64 [R1+0x150], R4 ;  /* 0x0001500401007387 */ /* 0x0001e80000100a00 */
[----:B------:R1:W-:Y:S04]  /*1cf20*/  STL.64 [R1+0x158], R6 ;  /* 0x0001580601007387 */ /* 0x0003e80000100a00 */
[----:B------:R-:W2:Y:S04]  /*1cf30*/  LDL.LU R101, [R1+0x1d4] ;  /* 0x0001d40001657983 */ /* 0x000ea80000300800 */
[----:B------:R-:W2:Y:S04]  /*1cf40*/  LDL.LU R102, [R1+0x1d8] ;  /* 0x0001d80001667983 */ /* 0x000ea80000300800 */
[----:B------:R-:W2:Y:S04]  /*1cf50*/  LDL.LU R103, [R1+0x1dc] ;  /* 0x0001dc0001677983 */ /* 0x000ea80000300800 */
[----:B0-----:R-:W3:Y:S04]  /*1cf60*/  LDL.LU R4, [R1+0x220] ;  /* 0x0002200001047983 */ /* 0x001ee80000300800 */
[----:B------:R-:W3:Y:S04]  /*1cf70*/  LDL.LU R5, [R1+0x224] ;  /* 0x0002240001057983 */ /* 0x000ee80000300800 */
[----:B-1----:R-:W3:Y:S04]  /*1cf80*/  LDL.LU R6, [R1+0x228] ;  /* 0x0002280001067983 */ /* 0x002ee80000300800 */
[----:B------:R-:W3:Y:S04]  /*1cf90*/  LDL.LU R7, [R1+0x22c] ;  /* 0x00022c0001077983 */ /* 0x000ee80000300800 */
[----:B------:R-:W4:Y:S04]  /*1cfa0*/  LDL.LU R8, [R1+0x270] ;  /* 0x0002700001087983 */ /* 0x000f280000300800 */
[----:B------:R-:W4:Y:S04]  /*1cfb0*/  LDL.LU R9, [R1+0x274] ;  /* 0x0002740001097983 */ /* 0x000f280000300800 */
[----:B------:R-:W4:Y:S04]  /*1cfc0*/  LDL.LU R10, [R1+0x278] ;  /* 0x00027800010a7983 */ /* 0x000f280000300800 */
[----:B------:R-:W4:Y:S04]  /*1cfd0*/  LDL.LU R11, [R1+0x27c] ;  /* 0x00027c00010b7983 */ /* 0x000f280000300800 */
        /* <DEDUP_REMOVED lines=80> */
[----:B------:R-:W3:Y:S04]  /*1d4e0*/  LDL.LU R98, [R1+0xc2c] ;  /* 0x000c2c0001627983 */ /* 0x000ee80000300800 */
[----:B------:R-:W3:Y:S04]  /*1d4f0*/  LDL.LU R99, [R1+0xc28] ;  /* 0x000c280001637983 */ /* 0x000ee80000300800 */
[----:B------:R-:W4:Y:S04]  /*1d500*/  LDL.LU R121, [R1+0x264] ;  /* 0x0002640001797983 */ /* 0x000f280000300800 */
[----:B------:R-:W4:Y:S04]  /*1d510*/  LDL.LU R122, [R1+0x268] ;  /* 0x00026800017a7983 */ /* 0x000f280000300800 */
[----:B------:R-:W4:Y:S01]  /*1d520*/  LDL.LU R123, [R1+0x26c] ;  /* 0x00026c00017b7983 */ /* 0x000f220000300800 */
[C---:B--2---:R-:W-:Y:S08]  /*1d530*/  HMMA.16816.F32 R56, R76.reuse, R94, R56 ;  /* 0x0000005e4c38723c */ /* 0x044ff00000001838 */
[----:B---3--:R-:W-:Y:S11]  /*1d540*/  HMMA.16816.F32 R76, R76, R98, R72 ;  /* 0x000000624c4c723c */ /* 0x008ff60000001848 */
[----:B------:R-:W-:Y:S04]  /*1d550*/  @!UPT UIADD3 URZ, URZ, URZ, URZ ;  /* 0x0000003f3f3ff290 */ /* 0x000fe8000fffe03f */
[----:B------:R-:W-:Y:S04]  /*1d560*/  STL.64 [R1+0x140], R56 ;  /* 0x0001403801007387 */ /* 0x000fe80000100a00 */
[----:B------:R0:W-:Y:S04]  /*1d570*/  STL.64 [R1+0x148], R58 ;  /* 0x0001483a01007387 */ /* 0x0001e80000100a00 */
[----:B0-----:R-:W2:Y:S04]  /*1d580*/  LDL.LU.64 R58, [R1+0xc20] ;  /* 0x000c2000013a7983 */ /* 0x001ea80000300a00 */
[----:B------:R-:W2:Y:S04]  /*1d590*/  LDL.LU.64 R56, [R1+0xc18] ;  /* 0x000c180001387983 */ /* 0x000ea80000300a00 */
[----:B------:R-:W3:Y:S04]  /*1d5a0*/  LDL.LU.64 R74, [R1+0xc10] ;  /* 0x000c1000014a7983 */ /* 0x000ee80000300a00 */
[----:B------:R-:W3:Y:S04]  /*1d5b0*/  LDL.LU.64 R72, [R1+0xc08] ;  /* 0x000c080001487983 */ /* 0x000ee80000300a00 */
[----:B------:R0:W-:Y:S04]  /*1d5c0*/  STL.64 [R1+0x130], R76 ;  /* 0x0001304c01007387 */ /* 0x0001e80000100a00 */
[----:B------:R1:W-:Y:S04]  /*1d5d0*/  STL.64 [R1+0x138], R78 ;  /* 0x0001384e01007387 */ /* 0x0003e80000100a00 */
[----:B0-----:R-:W2:Y:S04]  /*1d5e0*/  LDL.LU R76, [R1+0x380] ;  /* 0x00038000014c7983 */ /* 0x001ea80000300800 */
[----:B------:R-:W2:Y:S04]  /*1d5f0*/  LDL.LU R77, [R1+0x384] ;  /* 0x00038400014d7983 */ /* 0x000ea80000300800 */
[----:B-1----:R-:W2:Y:S04]  /*1d600*/  LDL.LU R78, [R1+0x388] ;  /* 0x00038800014e7983 */ /* 0x002ea80000300800 */
[----:B------:R-:W2:Y:S01]  /*1d610*/  LDL.LU R79, [R1+0x38c] ;  /* 0x00038c00014f7983 */ /* 0x000ea20000300800 */
[C---:B---3--:R-:W-:Y:S08]  /*1d620*/  HMMA.16816.F32 R60, R72.reuse, R86, R60 ;  /* 0x00000056483c723c */ /* 0x048ff0000000183c */
[C---:B------:R-:W-:Y:S08]  /*1d630*/  HMMA.16816.F32 R64, R72.reuse, R90, R64 ;  /* 0x0000005a4840723c */ /* 0x040ff00000001840 */
[C---:B------:R-:W-:Y:S07]  /*1d640*/  HMMA.16816.F32 R68, R72.reuse, R94, R68 ;  /* 0x0000005e4844723c */ /* 0x040fee0000001844 */
        /* <DEDUP_REMOVED lines=11> */
[----:B------:R-:W3:Y:S01]  /*1d700*/  LDL.LU.64 R68, [R1+0xbd8] ;  /* 0x000bd80001447983 */ /* 0x000ee20000300a00 */
[----:B--2---:R-:W-:Y:S11]  /*1d710*/  HMMA.16816.F32 R72, R72, R98, R76 ;  /* 0x000000624848723c */ /* 0x004ff6000000184c */
[----:B------:R-:W-:Y:S11]  /*1d720*/  @!UPT UIADD3 URZ, URZ, URZ, URZ ;  /* 0x0000003f3f3ff290 */ /* 0x000ff6000fffe03f */
[----:B------:R-:W-:Y:S01]  /*1d730*/  @!UPT UIADD3 URZ, URZ, URZ, URZ ;  /* 0x0000003f3f3ff290 */ /* 0x000fe2000fffe03f */
[----:B------:R-:W-:Y:S04]  /*1d740*/  STL.64 [R1+0x170], R72 ;  /* 0x0001704801007387 */ /* 0x000fe80000100a00 */
[----:B------:R0:W-:Y:S01]  /*1d750*/  STL.64 [R1+0x178], R74 ;  /* 0x0001784a01007387 */ /* 0x0001e20000100a00 */
[C---:B---3--:R-:W-:Y:S08]  /*1d760*/  HMMA.16816.F32 R52, R68.reuse, R86, R52 ;  /* 0x000000564434723c */ /* 0x048ff00000001834 */
[C---:B------:R-:W-:Y:S01]  /*1d770*/  HMMA.16816.F32 R76, R68.reuse, R90, R80 ;  /* 0x0000005a444c723c */ /* 0x040fe20000001850 */
[----:B------:R-:W-:Y:S07]  /*1d780*/  LDSM.16.M88.4 R80, [R124+0x4a000] ;  /* 0x04a000007c50783b */ /* 0x000fee0000000200 */
[C---:B0-----:R-:W-:Y:S07]  /*1d790*/  HMMA.16816.F32 R72, R68.reuse, R94, R112 ;  /* 0x0000005e4448723c */ /* 0x041fee0000001870 */
[----:B------:R-:W-:Y:S04]  /*1d7a0*/  STL.64 [R1+0x1c0], R52 ;  /* 0x0001c03401007387 */ /* 0x000fe80000100a00 */
[----:B------:R0:W-:Y:S02]  /*1d7b0*/  STL.64 [R1+0x1c8], R54 ;  /* 0x0001c83601007387 */ /* 0x0001e40000100a00 */
[----:B0-----:R-:W-:Y:S02]  /*1d7c0*/  HMMA.16816.F32 R52, R68, R98, R48 ;  /* 0x000000624434723c */ /* 0x001fe40000001830 */
[----:B------:R-:W-:Y:S04]  /*1d7d0*/  STL.64 [R1+0x200], R76 ;  /* 0x0002004c01007387 */ /* 0x000fe80000100a00 */
[----:B------:R-:W-:Y:S02]  /*1d7e0*/  LDSM.16.M88.4 R68, [R124+0x4ac00] ;  /* 0x04ac00007c44783b */ /* 0x000fe40000000200 */
[C---:B------:R-:W-:Y:S08]  /*1d7f0*/  HMMA.16816.F32 R48, R64.reuse, R86, R44 ;  /* 0x000000564030723c */ /* 0x040ff0000000182c */
[C---:B------:R-:W-:Y:S08]  /*1d800*/  HMMA.16816.F32 R44, R64.reuse, R90, R40 ;  /* 0x0000005a402c723c */ /* 0x040ff00000001828 */
[C---:B------:R-:W-:Y:S08]  /*1d810*/  HMMA.16816.F32 R40, R64.reuse, R94, R36 ;  /* 0x0000005e4028723c */ /* 0x040ff00000001824 */
[----:B------:R-:W-:Y:S01]  /*1d820*/  HMMA.16816.F32 R36, R64, R98, R32 ;  /* 0x000000624024723c */ /* 0x000fe20000001820 */
[----:B------:R-:W-:Y:S04]  /*1d830*/  STL.64 [R1+0x208], R78 ;  /* 0x0002084e01007387 */ /* 0x000fe80000100a00 */
[----:B------:R-:W-:Y:S03]  /*1d840*/  LDSM.16.M88.4 R64, [R124+0x4b000] ;  /* 0x04b000007c40783b */ /* 0x000fe60000000200 */
[C---:B------:R-:W-:Y:S01]  /*1d850*/  HMMA.16816.F32 R32, R60.reuse, R86, R28 ;  /* 0x000000563c20723c */ /* 0x040fe2000000181c */
[----:B------:R-:W-:Y:S07]  /*1d860*/  LDSM.16.M88.4 R76, [R124+0x4a400] ;  /* 0x04a400007c4c783b */ /* 0x000fee0000000200 */
[C---:B------:R-:W-:Y:S01]  /*1d870*/  HMMA.16816.F32 R28, R60.reuse, R90, R24 ;  /* 0x0000005a3c1c723c */ /* 0x040fe20000001818 */
[----:B------:R-:W-:Y:S07]  /*1d880*/  STL.64 [R1+0x1e0], R72 ;  /* 0x0001e04801007387 */ /* 0x000fee0000100a00 */
[C---:B------:R-:W-:Y:S01]  /*1d890*/  HMMA.16816.F32 R24, R60.reuse, R94, R20 ;  /* 0x0000005e3c18723c */ /* 0x040fe20000001814 */
[----:B------:R-:W-:Y:S07]  /*1d8a0*/  STL.64 [R1+0x1e8], R74 ;  /* 0x0001e84a01007387 */ /* 0x000fee0000100a00 */
[----:B------:R-:W-:Y:S01]  /*1d8b0*/  HMMA.16816.F32 R20, R60, R98, R16 ;  /* 0x000000623c14723c */ /* 0x000fe20000001810 */
[----:B------:R-:W-:Y:S04]  /*1d8c0*/  STL.64 [R1+0x1b0], R52 ;  /* 0x0001b03401007387 */ /* 0x000fe80000100a00 */
[----:B------:R-:W-:Y:S03]  /*1d8d0*/  LDSM.16.M88.4 R72, [R124+0x4a800] ;  /* 0x04a800007c48783b */ /* 0x000fe60000000200 */
[C---:B------:R-:W-:Y:S01]  /*1d8e0*/  HMMA.16816.F32 R16, R56.reuse, R86, R12 ;  /* 0x000000563810723c */ /* 0x040fe2000000180c */
[----:B------:R-:W-:Y:S04]  /*1d8f0*/  STL.64 [R1+0x1b8], R54 ;  /* 0x0001b83601007387 */ /* 0x000fe80000100a00 */
[----:B------:R-:W-:Y:S03]  /*1d900*/  LDSM.16.M88.4 R60, [R124+0x4b400] ;  /* 0x04b400007c3c783b */ /* 0x000fe60000000200 */
[C---:B----4-:R-:W-:Y:S01]  /*1d910*/  HMMA.16816.F32 R12, R56.reuse, R90, R8 ;  /* 0x0000005a380c723c */ /* 0x050fe20000001808 */
[----:B------:R-:W-:Y:S07]  /*1d920*/  STL.64 [R1+0x330], R48 ;  /* 0x0003303001007387 */ /* 0x000fee0000100a00 */
[C---:B------:R-:W-:Y:S01]  /*1d930*/  HMMA.16816.F32 R8, R56.reuse, R94, R4 ;  /* 0x0000005e3808723c */ /* 0x040fe20000001804 */
[----:B------:R-:W-:Y:S04]  /*1d940*/  STL.64 [R1+0x338], R50 ;  /* 0x0003383201007387 */ /* 0x000fe80000100a00 */
[----:B------:R-:W-:Y:S03]  /*1d950*/  STL.64 [R1+0x2c0], R44 ;  /* 0x0002c02c01007387 */ /* 0x000fe60000100a00 */
[----:B------:R-:W-:Y:S01]  /*1d960*/  HMMA.16816.F32 R4, R56, R98, R100 ;  /* 0x000000623804723c */ /* 0x000fe20000001864 */
        /* <DEDUP_REMOVED lines=20> */
[----:B------:R0:W-:Y:S04]  /*1dab0*/  STL.64 [R1+0x318], R6 ;  /* 0x0003180601007387 */ /* 0x0001e80000100a00 */
[----:B------:R-:W1:Y:S04]  /*1dac0*/  LDSM.16.M88.4 R100, [R124+0x49c00] ;  /* 0x049c00007c64783b */ /* 0x000e680000000200 */
[----:B------:R-:W2:Y:S01]  /*1dad0*/  LDSM.16.M88.4 R56, [R124+0x4b800] ;  /* 0x04b800007c38783b */ /* 0x000ea20000000200 */
[C---:B0-----:R-:W-:Y:S11]  /*1dae0*/  HMMA.16816.F32 R4, R104.reuse, R86, R108 ;  /* 0x000000566804723c */ /* 0x041ff6000000186c */
[----:B------:R-:W-:Y:S11]  /*1daf0*/  @!UPT UIADD3 URZ, URZ, URZ, URZ ;  /* 0x0000003f3f3ff290 */ /* 0x000ff6000fffe03f */
[----:B------:R-:W-:Y:S01]  /*1db00*/  @!UPT UIADD3 URZ, URZ, URZ, URZ ;  /* 0x0000003f3f3ff290 */ /* 0x000fe2000fffe03f */
[----:B------:R-:W-:Y:S04]  /*1db10*/  STL.64 [R1+0x380], R4 ;  /* 0x0003800401007387 */ /* 0x000fe80000100a00 */
[----:B------:R0:W-:Y:S02]  /*1db20*/  STL.64 [R1+0x388], R6 ;  /* 0x0003880601007387 */ /* 0x0001e40000100a00 */
[C---:B0-----:R-:W-:Y:S11]  /*1db30*/  HMMA.16816.F32 R4, R104.reuse, R90, R116 ;  /* 0x0000005a6804723c */ /* 0x041ff60000001874 */
[----:B------:R-:W-:Y:S11]  /*1db40*/  @!UPT UIADD3 URZ, URZ, URZ, URZ ;  /* 0x0000003f3f3ff290 */ /* 0x000ff6000fffe03f */
[----:B------:R-:W-:Y:S01]  /*1db50*/  @!UPT UIADD3 URZ, URZ, URZ, URZ ;  /* 0x0000003f3f3ff290 */ /* 0x000fe2000fffe03f */
[----:B------:R-:W-:Y:S04]  /*1db60*/  STL.64 [R1+0x370], R4 ;  /* 0x0003700401007387 */ /* 0x000fe80000100a00 */
[----:B------:R0:W-:Y:S02]  /*1db70*/  STL.64 [R1+0x378], R6 ;  /* 0x0003780601007387 */ /* 0x0001e40000100a00 */
[----:B0-----:R-:W-:Y:S02]  /*1db80*/  HMMA.16816.F32 R4, R104, R94, R120 ;  /* 0x0000005e6804723c */ /* 0x001fe40000001878 */
[----:B------:R-:W3:Y:S11]  /*1db90*/  LDL.LU R120, [R1+0x40] ;  /* 0x0000400001787983 */ /* 0x000ef60000300800 */
[----:B------:R-:W-:Y:S10]  /*1dba0*/  @!UPT UIADD3 URZ, URZ, URZ, URZ ;  /* 0x0000003f3f3ff290 */ /* 0x000ff4000fffe03f */
[----:B------:R0:W-:Y:S04]  /*1dbb0*/  STL.64 [R1+0x390], R4 ;  /* 0x0003900401007387 */ /* 0x0001e80000100a00 */
[----:B------:R4:W-:Y:S04]  /*1dbc0*/  STL.64 [R1+0x398], R6 ;  /* 0x0003980601007387 */ /* 0x0009e80000100a00 */
[----:B------:R-:W3:Y:S04]  /*1dbd0*/  LDL.LU R121, [R1+0x44] ;  /* 0x0000440001797983 */ /* 0x000ee80000300800 */
[----:B------:R-:W3:Y:S04]  /*1dbe0*/  LDL.LU R122, [R1+0x48] ;  /* 0x00004800017a7983 */ /* 0x000ee80000300800 */
[----:B------:R-:W3:Y:S04]  /*1dbf0*/  LDL.LU R123, [R1+0x4c] ;  /* 0x00004c00017b7983 */ /* 0x000ee80000300800 */
        /* <DEDUP_REMOVED lines=28> */
[----:B------:R-:W1:Y:S04]  /*1ddc0*/  LDL.LU R112, [R1+0x240] ;  /* 0x0002400001707983 */ /* 0x000e680000300800 */
[----:B------:R-:W1:Y:S04]  /*1ddd0*/  LDL.LU R113, [R1+0x244] ;  /* 0x0002440001717983 */ /* 0x000e680000300800 */
[----:B------:R-:W1:Y:S04]  /*1dde0*/  LDL.LU R114, [R1+0x248] ;  /* 0x0002480001727983 */ /* 0x000e680000300800 */
[----:B------:R-:W1:Y:S04]  /*1ddf0*/  LDL.LU R115, [R1+0x24c] ;  /* 0x00024c0001737983 */ /* 0x000e680000300800 */
[----:B------:R-:W2:Y:S04]  /*1de00*/  LDL.LU R52, [R1+0x250] ;  /* 0x0002500001347983 */ /* 0x000ea80000300800 */
[----:B------:R-:W2:Y:S04]  /*1de10*/  LDL.LU R53, [R1+0x254] ;  /* 0x0002540001357983 */ /* 0x000ea80000300800 */
[----:B------:R-:W2:Y:S04]  /*1de20*/  LDL.LU R54, [R1+0x258] ;  /* 0x0002580001367983 */ /* 0x000ea80000300800 */
[----:B------:R-:W2:Y:S04]  /*1de30*/  LDL.LU R55, [R1+0x25c] ;  /* 0x00025c0001377983 */ /* 0x000ea80000300800 */
        /* <DEDUP_REMOVED lines=20> */
[----:B0-----:R-:W3:Y:S04]  /*1df80*/  LDL.LU R4, [R1+0x70] ;  /* 0x0000700001047983 */ /* 0x001ee80000300800 */
[----:B------:R-:W3:Y:S04]  /*1df90*/  LDL.LU R5, [R1+0x74] ;  /* 0x0000740001057983 */ /* 0x000ee80000300800 */
[----:B----4-:R-:W4:Y:S04]  /*1dfa0*/  LDL.LU R6, [R1+0x78] ;  /* 0x0000780001067983 */ /* 0x010f280000300800 */
[----:B------:R-:W4:Y:S04]  /*1dfb0*/  LDL.LU R7, [R1+0x7c] ;  /* 0x00007c0001077983 */ /* 0x000f280000300800 */
[----:B------:R-:W4:Y:S04]  /*1dfc0*/  LDL.LU R116, [R1+0x50] ;  /* 0x0000500001747983 */ /* 0x000f280000300800 */
[----:B------:R-:W4:Y:S04]  /*1dfd0*/  LDL.LU R117, [R1+0x54] ;  /* 0x0000540001757983 */ /* 0x000f280000300800 */
[----:B------:R-:W4:Y:S04]  /*1dfe0*/  LDL.LU R118, [R1+0x58] ;  /* 0x0000580001767983 */ /* 0x000f280000300800 */
[----:B------:R-:W4:Y:S01]  /*1dff0*/  LDL.LU R119, [R1+0x5c] ;  /* 0x00005c0001777983 */ /* 0x000f220000300800 */
[----:B-1----:R-:W-:Y:S08]  /*1e000*/  HMMA.16816.F32 R112, R100, R86, R112 ;  /* 0x000000566470723c */ /* 0x002ff00000001870 */
[----:B--2---:R-:W-:Y:S01]  /*1e010*/  HMMA.16816.F32 R104, R104, R98, R52 ;  /* 0x000000626868723c */ /* 0x004fe20000001834 */
[----:B------:R-:W2:Y:S04]  /*1e020*/  LDL.LU.64 R54, [R1+0xbd0] ;  /* 0x000bd00001367983 */ /* 0x000ea80000300a00 */
[----:B------:R-:W2:Y:S11]  /*1e030*/  LDL.LU.64 R52, [R1+0xbc8] ;  /* 0x000bc80001347983 */ /* 0x000eb60000300a00 */
[----:B------:R-:W-:Y:S07]  /*1e040*/  @!UPT UIADD3 URZ, URZ, URZ, URZ ;  /* 0x0000003f3f3ff290 */ /* 0x000fee000fffe03f */
[----:B------:R-:W-:Y:S04]  /*1e050*/  STL.64 [R1+0x360], R104 ;  /* 0x0003606801007387 */ /* 0x000fe80000100a00 */
[----:B------:R-:W-:Y:S04]  /*1e060*/  STL.64 [R1+0x368], R106 ;  /* 0x0003686a01007387 */ /* 0x000fe80000100a00 */
[----:B------:R-:W-:Y:S04]  /*1e070*/  STL.64 [R1+0x3a0], R112 ;  /* 0x0003a07001007387 */ /* 0x000fe80000100a00 */
[----:B------:R0:W-:Y:S01]  /*1e080*/  STL.64 [R1+0x3a8], R114 ;  /* 0x0003a87201007387 */ /* 0x0001e20000100a00 */
[C---:B------:R-:W-:Y:S03]  /*1e090*/  HMMA.16816.F32 R48, R100.reuse, R90, R48 ;  /* 0x0000005a6430723c */ /* 0x040fe60000001830 */
[----:B------:R-:W1:Y:S04]  /*1e0a0*/  LDSM.16.M88.4 R104, [R124+0x4bc00] ;  /* 0x04bc00007c68783b */ /* 0x000e680000000200 */
[----:B0-----:R-:W2:Y:S04]  /*1e0b0*/  LDL.LU.64 R114, [R1+0xbc0] ;  /* 0x000bc00001727983 */ /* 0x001ea80000300a00 */
[----:B------:R-:W2:Y:S01]  /*1e0c0*/  LDL.LU.64 R112, [R1+0xbb8] ;  /* 0x000bb80001707983 */ /* 0x000ea20000300a00 */
[C---:B---3--:R-:W-:Y:S08]  /*1e0d0*/  HMMA.16816.F32 R44, R100.reuse, R94, R44 ;  /* 0x0000005e642c723c */ /* 0x048ff0000000182c */
[----:B------:R-:W-:Y:S03]  /*1e0e0*/  HMMA.16816.F32 R100, R100, R98, R40 ;  /* 0x000000626464723c */ /* 0x000fe60000001828 */
[----:B------:R-:W-:Y:S05]  /*1e0f0*/  STL.64 [R1+0x120], R48 ;  /* 0x0001203001007387 */ /* 0x000fea0000100a00 */
[C---:B------:R-:W-:Y:S01]  /*1e100*/  HMMA.16816.F32 R36, R80.reuse, R86, R36 ;  /* 0x000000565024723c */ /* 0x040fe20000001824 */
[----:B------:R0:W-:Y:S07]  /*1e110*/  STL.64 [R1+0x128], R50 ;  /* 0x0001283201007387 */ /* 0x0001ee0000100a00 */
[C---:B------:R-:W-:Y:S01]  /*1e120*/  HMMA.16816.F32 R32, R80.reuse, R90, R32 ;  /* 0x0000005a5020723c */ /* 0x040fe20000001820 */
[----:B0-----:R-:W3:Y:S07]  /*1e130*/  LDL.LU.64 R50, [R1+0xbb0] ;  /* 0x000bb00001327983 */ /* 0x001eee0000300a00 */
[C---:B------:R-:W-:Y:S01]  /*1e140*/  HMMA.16816.F32 R28, R80.reuse, R94, R28 ;  /* 0x0000005e501c723c */ /* 0x040fe2000000181c */
[----:B------:R-:W3:Y:S04]  /*1e150*/  LDL.LU.64 R48, [R1+0xba8] ;  /* 0x000ba80001307983 */ /* 0x000ee80000300a00 */
[----:B------:R-:W-:Y:S04]  /*1e160*/  STL.64 [R1+0x110], R44 ;  /* 0x0001102c01007387 */ /* 0x000fe80000100a00 */
[----:B------:R0:W-:Y:S01]  /*1e170*/  STL.64 [R1+0x118], R46 ;  /* 0x0001182e01007387 */ /* 0x0001e20000100a00 */
[----:B------:R-:W-:Y:S03]  /*1e180*/  HMMA.16816.F32 R80, R80, R98, R24 ;  /* 0x000000625050723c */ /* 0x000fe60000001818 */
[----:B0-----:R-:W3:Y:S04]  /*1e190*/  LDL.LU.64 R46, [R1+0xba0] ;  /* 0x000ba000012e7983 */ /* 0x001ee80000300a00 */
[----:B------:R-:W3:Y:S04]  /*1e1a0*/  LDL.LU.64 R44, [R1+0xb98] ;  /* 0x000b9800012c7983 */ /* 0x000ee80000300a00 */
[----:B------:R-:W1:Y:S04]  /*1e1b0*/  LDL.LU.64 R42, [R1+0xb90] ;  /* 0x000b9000012a7983 */ /* 0x000e680000300a00 */
[----:B------:R-:W1:Y:S01]  /*1e1c0*/  LDL.LU.64 R40, [R1+0xb88] ;  /* 0x000b880001287983 */ /* 0x000e620000300a00 */
[C---:B------:R-:W-:Y:S03]  /*1e1d0*/  HMMA.16816.F32 R20, R76.reuse, R86, R20 ;  /* 0x000000564c14723c */ /* 0x040fe60000001814 */
[----:B------:R0:W-:Y:S04]  /*1e1e0*/  STL.64 [R1+0x100], R100 ;  /* 0x0001006401007387 */ /* 0x0001e80000100a00 */
[----:B------:R4:W-:Y:S01]  /*1e1f0*/  STL.64 [R1+0x108], R102 ;  /* 0x0001086601007387 */ /* 0x0009e20000100a00 */
[C---:B------:R-:W-:Y:S03]  /*1e200*/  HMMA.16816.F32 R16, R76.reuse, R90, R16 ;  /* 0x0000005a4c10723c */ /* 0x040fe60000001810 */
[----:B0-----:R-:W3:Y:S04]  /*1e210*/  LDL.LU R100, [R1] ;  /* 0x0000000001647983 */ /* 0x001ee80000300800 */
[----:B------:R-:W3:Y:S04]  /*1e220*/  LDL.LU R101, [R1+0x4] ;  /* 0x0000040001657983 */ /* 0x000ee80000300800 */
[----:B----4-:R-:W3:Y:S04]  /*1e230*/  LDL.LU R102, [R1+0x8] ;  /* 0x0000080001667983 */ /* 0x010ee80000300800 */
[----:B------:R-:W3:Y:S04]  /*1e240*/  LDL.LU R103, [R1+0xc] ;  /* 0x00000c0001677983 */ /* 0x000ee80000300800 */
[----:B------:R-:W-:Y:S04]  /*1e250*/  STL.64 [R1+0xf0], R36 ;  /* 0x0000f02401007387 */ /* 0x000fe80000100a00 */
[----:B------:R0:W-:Y:S01]  /*1e260*/  STL.64 [R1+0xf8], R38 ;  /* 0x0000f82601007387 */ /* 0x0001e20000100a00 */
[C---:B------:R-:W-:Y:S03]  /*1e270*/  HMMA.16816.F32 R12, R76.reuse, R94, R12 ;  /* 0x0000005e4c0c723c */ /* 0x040fe6000000180c */
[----:B0-----:R-:W4:Y:S04]  /*1e280*/  LDL.LU.64 R38, [R1+0xb80] ;  /* 0x000b800001267983 */ /* 0x001f280000300a00 */
[----:B------:R-:W4:Y:S04]  /*1e290*/  LDL.LU.64 R36, [R1+0xb78] ;  /* 0x000b780001247983 */ /* 0x000f280000300a00 */
[----:B------:R-:W-:Y:S04]  /*1e2a0*/  STL.64 [R1+0xe0], R32 ;  /* 0x0000e02001007387 */ /* 0x000fe80000100a00 */
[----:B------:R0:W-:Y:S01]  /*1e2b0*/  STL.64 [R1+0xe8], R34 ;  /* 0x0000e82201007387 */ /* 0x0001e20000100a00 */
[----:B------:R-:W-:Y:S03]  /*1e2c0*/  HMMA.16816.F32 R76, R76, R98, R8 ;  /* 0x000000624c4c723c */ /* 0x000fe60000001808 */
[----:B0-----:R-:W3:Y:S04]  /*1e2d0*/  LDL.LU.64 R34, [R1+0xb70] ;  /* 0x000b700001227983 */ /* 0x001ee80000300a00 */
[----:B------:R-:W3:Y:S04]  /*1e2e0*/  LDL.LU.64 R32, [R1+0xb68] ;  /* 0x000b680001207983 */ /* 0x000ee80000300a00 */
[----:B------:R-:W-:Y:S04]  /*1e2f0*/  STL.64 [R1+0x3d0], R28 ;  /* 0x0003d01c01007387 */ /* 0x000fe80000100a00 */
[----:B------:R0:W-:Y:S01]  /*1e300*/  STL.64 [R1+0x3d8], R30 ;  /* 0x0003d81e01007387 */ /* 0x0001e20000100a00 */
[C---:B------:R-:W-:Y:S03]  /*1e310*/  HMMA.16816.F32 R4, R72.reuse, R86, R4 ;  /* 0x000000564804723c */ /* 0x040fe60000001804 */
[----:B0-----:R-:W3:Y:S04]  /*1e320*/  LDL.LU.64 R30, [R1+0xb60] ;  /* 0x000b6000011e7983 */ /* 0x001ee80000300a00 */
[----:B------:R-:W3:Y:S04]  /*1e330*/  LDL.LU.64 R28, [R1+0xb58] ;  /* 0x000b5800011c7983 */ /* 0x000ee80000300a00 */
[----:B------:R-:W3:Y:S04]  /*1e340*/  LDL.LU.64 R26, [R1+0xb50] ;  /* 0x000b5000011a7983 */ /* 0x000ee80000300a00 */
[----:B------:R-:W3:Y:S04]  /*1e350*/  LDL.LU.64 R24, [R1+0xb48] ;  /* 0x000b480001187983 */ /* 0x000ee80000300a00 */
[----:B------:R0:W-:Y:S04]  /*1e360*/  STL.64 [R1+0x3b0], R80 ;  /* 0x0003b05001007387 */ /* 0x0001e80000100a00 */
[----:B------:R0:W-:Y:S01]  /*1e370*/  STL.64 [R1+0x3b8], R82 ;  /* 0x0003b85201007387 */ /* 0x0001e20000100a00 */
[----:B------:R-:W-:Y:S03]  /*1e380*/  HMMA.16816.F32 R108, R72, R90, R108 ;  /* 0x0000005a486c723c */ /* 0x000fe6000000186c */
[----:B0-----:R-:W3:Y:S01]  /*1e390*/  LDL.LU R80, [R1+0x10] ;  /* 0x0000100001507983 */ /* 0x001ee20000300800 */
[----:B------:R-:W-:-:S02]  /*1e3a0*/  IMAD.MOV.U32 R82, RZ, RZ, R3 ;  /* 0x000000ffff527224 */ /* 0x000fc400078e0003 */
[----:B------:R-:W-:Y:S02]  /*1e3b0*/  IMAD.MOV.U32 R83, RZ, RZ, R125 ;  /* 0x000000ffff537224 */ /* 0x000fe400078e007d */
[C---:B------:R-:W-:Y:S08]  /*1e3c0*/  HMMA.16816.F32 R116, R72.reuse, R94, R116 ;  /* 0x0000005e4874723c */ /* 0x040ff00000001874 */
[----:B------:R-:W-:Y:S01]  /*1e3d0*/  HMMA.16816.F32 R72, R72, R98, R120 ;  /* 0x000000624848723c */ /* 0x000fe20000001878 */
[----:B--2---:R-:W-:-:S02]  /*1e3e0*/  MOV R81, R112 ;  /* 0x0000007000517202 */ /* 0x004fc40000000f00 */
[----:B------:R-:W2:Y:S04]  /*1e3f0*/  LDL.LU R112, [R1+0xb40] ;  /* 0x000b400001707983 */ /* 0x000ea80000300800 */
[----:B------:R-:W4:Y:S04]  /*1e400*/  LDL.LU R3, [R1+0xb3c] ;  /* 0x000b3c0001037983 */ /* 0x000f280000300800 */
[----:B------:R-:W4:Y:S04]  /*1e410*/  LDL.LU R125, [R1+0xb38] ;  /* 0x000b3800017d7983 */ /* 0x000f280000300800 */
[----:B------:R-:W-:Y:S04]  /*1e420*/  STL.64 [R1+0x490], R20 ;  /* 0x0004901401007387 */ /* 0x000fe80000100a00 */
[----:B------:R0:W-:Y:S04]  /*1e430*/  STL.64 [R1+0x498], R22 ;  /* 0x0004981601007387 */ /* 0x0001e80000100a00 */
[----:B0-----:R-:W4:Y:S04]  /*1e440*/  LDL.LU.64 R22, [R1+0xb30] ;  /* 0x000b300001167983 */ /* 0x001f280000300a00 */
[----:B------:R-:W4:Y:S04]  /*1e450*/  LDL.LU.64 R20, [R1+0xb28] ;  /* 0x000b280001147983 */ /* 0x000f280000300a00 */
        /* <DEDUP_REMOVED lines=8> */
[----:B------:R-:W4:Y:S04]  /*1e4e0*/  LDL.LU.64 R10, [R1+0xb00] ;  /* 0x000b0000010a7983 */ /* 0x000f280000300a00 */
[----:B------:R-:W4:Y:S04]  /*1e4f0*/  LDL.LU.64 R8, [R1+0xaf8] ;  /* 0x000af80001087983 */ /* 0x000f280000300a00 */
[----:B------:R0:W-:Y:S04]  /*1e500*/  STL.64 [R1+0x3c0], R76 ;  /* 0x0003c04c01007387 */ /* 0x0001e80000100a00 */
[----:B------:R1:W-:Y:S04]  /*1e510*/  STL.64 [R1+0x3c8], R78 ;  /* 0x0003c84e01007387 */ /* 0x0003e80000100a00 */
[----:B0-----:R-:W4:Y:S04]  /*1e520*/  LDL.LU R76, [R1+0x20] ;  /* 0x00002000014c7983 */ /* 0x001f280000300800 */
[----:B------:R-:W4:Y:S04]  /*1e530*/  LDL.LU R77, [R1+0x24] ;  /* 0x00002400014d7983 */ /* 0x000f280000300800 */
[----:B-1----:R-:W4:Y:S04]  /*1e540*/  LDL.LU R78, [R1+0x28] ;  /* 0x00002800014e7983 */ /* 0x002f280000300800 */
        /* <DEDUP_REMOVED lines=17> */
[----:B0-----:R-:W4:Y:S01]  /*1e660*/  LDL.LU R72, [R1+0x30] ;  /* 0x0000300001487983 */ /* 0x001f220000300800 */
[----:B---3--:R-:W-:Y:S01]  /*1e670*/  HMMA.16816.F32 R80, R68, R94, R80 ;  /* 0x0000005e4450723c */ /* 0x008fe20000001850 */
[----:B--2---:R-:W-:-:S02]  /*1e680*/  IMAD.MOV.U32 R75, RZ, RZ, R112 ;  /* 0x000000ffff4b7224 */ /* 0x004fc400078e0070 */
[----:B----4-:R-:W-:Y:S01]  /*1e690*/  IMAD.MOV.U32 R74, RZ, RZ, R3 ;  /* 0x000000ffff4a7224 */ /* 0x010fe200078e0003 */
[----:B------:R-:W-:Y:S02]  /*1e6a0*/  MOV R73, R125 ;  /* 0x0000007d00497202 */ /* 0x000fe40000000f00 */
[----:B------:R-:W2:Y:S04]  /*1e6b0*/  LDL.LU R125, [R1+0xab0] ;  /* 0x000ab000017d7983 */ /* 0x000ea80000300800 */
[----:B------:R-:W3:Y:S04]  /*1e6c0*/  LDL.LU R3, [R1+0xaac] ;  /* 0x000aac0001037983 */ /* 0x000ee80000300800 */
[----:B------:R-:W4:Y:S04]  /*1e6d0*/  LDL.LU R112, [R1+0xaa8] ;  /* 0x000aa80001707983 */ /* 0x000f280000300800 */
[----:B------:R-:W2:Y:S04]  /*1e6e0*/  LDL.LU R85, [R1+0x488] ;  /* 0x0004880001557983 */ /* 0x000ea80000300800 */
[----:B------:R-:W2:Y:S01]  /*1e6f0*/  LDL.LU R124, [R1+0x484] ;  /* 0x00048400017c7983 */ /* 0x000ea20000300800 */
[----:B------:R-:W-:Y:S08]  /*1e700*/  HMMA.16816.F32 R12, R60, R90, R12 ;  /* 0x0000005a3c0c723c */ /* 0x000ff0000000180c */
[C---:B------:R-:W-:Y:S11]  /*1e710*/  HMMA.16816.F32 R72, R68.reuse, R86, R72 ;  /* 0x000000564448723c */ /* 0x040ff60000001848 */
[----:B------:R-:W-:Y:S11]  /*1e720*/  @!UPT UIADD3 URZ, URZ, URZ, URZ ;  /* 0x0000003f3f3ff290 */ /* 0x000ff6000fffe03f */
[----:B------:R-:W-:Y:S01]  /*1e730*/  @!UPT UIADD3 URZ, URZ, URZ, URZ ;  /* 0x0000003f3f3ff290 */ /* 0x000fe2000fffe03f */
[----:B------:R-:W-:Y:S04]  /*1e740*/  STL.64 [R1+0x4e0], R72 ;  /* 0x0004e04801007387 */ /* 0x000fe80000100a00 */
[----:B------:R0:W-:Y:S02]  /*1e750*/  STL.64 [R1+0x4e8], R74 ;  /* 0x0004e84a01007387 */ /* 0x0001e40000100a00 */
[C---:B0-----:R-:W-:Y:S08]  /*1e760*/  HMMA.16816.F32 R72, R68.reuse, R90, R76 ;  /* 0x0000005a4448723c */ /* 0x041ff0000000184c */
[----:B------:R-:W-:Y:S08]  /*1e770*/  HMMA.16816.F32 R76, R68, R98, R100 ;  /* 0x00000062444c723c */ /* 0x000ff00000001864 */
[C---:B------:R-:W-:Y:S07]  /*1e780*/  HMMA.16816.F32 R68, R64.reuse, R90, R116 ;  /* 0x0000005a4044723c */ /* 0x040fee0000001874 */
[----:B------:R-:W-:Y:S04]  /*1e790*/  STL.64 [R1+0x4f0], R72 ;  /* 0x0004f04801007387 */ /* 0x000fe80000100a00 */
[----:B------:R0:W-:Y:S01]  /*1e7a0*/  STL.64 [R1+0x4f8], R74 ;  /* 0x0004f84a01007387 */ /* 0x0001e20000100a00 */
[C---:B------:R-:W-:Y:S08]  /*1e7b0*/  HMMA.16816.F32 R108, R64.reuse, R94, R108 ;  /* 0x0000005e406c723c */ /* 0x040ff0000000186c */
[C---:B0-----:R-:W-:Y:S08]  /*1e7c0*/  HMMA.16816.F32 R72, R64.reuse, R86, R120 ;  /* 0x000000564048723c */ /* 0x041ff00000001878 */
[----:B------:R-:W-:Y:S08]  /*1e7d0*/  HMMA.16816.F32 R64, R64, R98, R4 ;  /* 0x000000624040723c */ /* 0x000ff00000001804 */
[C---:B------:R-:W-:Y:S01]  /*1e7e0*/  HMMA.16816.F32 R4, R60.reuse, R86, R8 ;  /* 0x000000563c04723c */ /* 0x040fe20000001808 */
        /* <DEDUP_REMOVED lines=10> */
[----:B------:R-:W2:Y:S04]  /*1e890*/  LDL.LU R8, [R1+0x768] ;  /* 0x0007680001087983 */ /* 0x000ea80000300800 */
[----:B------:R-:W-:Y:S04]  /*1e8a0*/  STL.64 [R1+0x560], R4 ;  /* 0x0005600401007387 */ /* 0x000fe80000100a00 */
[----:B------:R0:W-:Y:S04]  /*1e8b0*/  STL.64 [R1+0x568], R6 ;  /* 0x0005680601007387 */ /* 0x0001e80000100a00 */
[----:B0-----:R-:W2:Y:S04]  /*1e8c0*/  LDL.LU R7, [R1+0x76c] ;  /* 0x00076c0001077983 */ /* 0x001ea80000300800 */
[----:B------:R-:W-:Y:S04]  /*1e8d0*/  STL.64 [R1+0x570], R12 ;  /* 0x0005700c01007387 */ /* 0x000fe80000100a00 */
[----:B------:R0:W-:Y:S04]  /*1e8e0*/  STL.64 [R1+0x578], R14 ;  /* 0x0005780e01007387 */ /* 0x0001e80000100a00 */
[----:B------:R-:W2:Y:S01]  /*1e8f0*/  LDL.LU R6, [R1+0x968] ;  /* 0x0009680001067983 */ /* 0x000ea20000300800 */
[C---:B------:R-:W-:Y:S08]  /*1e900*/  HMMA.16816.F32 R64, R60.reuse, R94, R16 ;  /* 0x0000005e3c40723c */ /* 0x040ff00000001810 */
[----:B------:R-:W-:Y:S08]  /*1e910*/  HMMA.16816.F32 R16, R60, R98, R20 ;  /* 0x000000623c10723c */ /* 0x000ff00000001814 */
[C---:B0-----:R-:W-:Y:S07]  /*1e920*/  HMMA.16816.F32 R12, R56.reuse, R86, R24 ;  /* 0x00000056380c723c */ /* 0x041fee0000001818 */
[----:B------:R-:W-:Y:S01]  /*1e930*/  STL.64 [R1+0x580], R64 ;  /* 0x0005804001007387 */ /* 0x000fe20000100a00 */
[C---:B------:R-:W-:Y:S03]  /*1e940*/  HMMA.16816.F32 R20, R56.reuse, R90, R28 ;  /* 0x0000005a3814723c */ /* 0x040fe6000000181c */
[----:B------:R-:W-:Y:S04]  /*1e950*/  STL.64 [R1+0x588], R66 ;  /* 0x0005884201007387 */ /* 0x000fe80000100a00 */
[----:B------:R-:W-:Y:S04]  /*1e960*/  STL.64 [R1+0x590], R16 ;  /* 0x0005901001007387 */ /* 0x000fe80000100a00 */
[----:B------:R0:W-:Y:S04]  /*1e970*/  STL.64 [R1+0x598], R18 ;  /* 0x0005981201007387 */ /* 0x0001e80000100a00 */
[----:B------:R-:W-:Y:S04]  /*1e980*/  STL.64 [R1+0x5a0], R12 ;  /* 0x0005a00c01007387 */ /* 0x000fe80000100a00 */
[----:B------:R1:W-:Y:S01]  /*1e990*/  STL.64 [R1+0x5a8], R14 ;  /* 0x0005a80e01007387 */ /* 0x0003e20000100a00 */
[C---:B0-----:R-:W-:Y:S08]  /*1e9a0*/  HMMA.16816.F32 R16, R56.reuse, R94, R32 ;  /* 0x0000005e3810723c */ /* 0x041ff00000001820 */
[----:B-1----:R-:W-:Y:S01]  /*1e9b0*/  HMMA.16816.F32 R12, R56, R98, R36 ;  /* 0x00000062380c723c */ /* 0x002fe20000001824 */
[----:B------:R-:W-:Y:S04]  /*1e9c0*/  STL.64 [R1+0x5b0], R20 ;  /* 0x0005b01401007387 */ /* 0x000fe80000100a00 */
[----:B------:R-:W-:Y:S10]  /*1e9d0*/  STL.64 [R1+0x5b8], R22 ;  /* 0x0005b81601007387 */ /* 0x000ff40000100a00 */
[----:B------:R-:W-:Y:S04]  /*1e9e0*/  STL.64 [R1+0x5c0], R16 ;  /* 0x0005c01001007387 */ /* 0x000fe80000100a00 */
[----:B------:R0:W-:Y:S04]  /*1e9f0*/  STL.64 [R1+0x5c8], R18 ;  /* 0x0005c81201007387 */ /* 0x0001e80000100a00 */
[----:B------:R-:W-:Y:S04]  /*1ea00*/  STL.64 [R1+0x5d0], R12 ;  /* 0x0005d00c01007387 */ /* 0x000fe80000100a00 */
[----:B------:R1:W-:Y:S01]  /*1ea10*/  STL.64 [R1+0x5d8], R14 ;  /* 0x0005d80e01007387 */ /* 0x0003e20000100a00 */
[C---:B0-----:R-:W-:Y:S08]  /*1ea20*/  HMMA.16816.F32 R16, R104.reuse, R86, R40 ;  /* 0x000000566810723c */ /* 0x041ff00000001828 */
[C---:B-1----:R-:W-:Y:S01]  /*1ea30*/  HMMA.16816.F32 R12, R104.reuse, R90, R44 ;  /* 0x0000005a680c723c */ /* 0x042fe2000000182c */
[----:B------:R-:W0:Y:S11]  /*1ea40*/  S2R R84, SR_CTAID.X ;  /* 0x0000000000547919 */ /* 0x000e360000002500 */
[----:B------:R-:W-:Y:S03]  /*1ea50*/  @!UPT UIADD3 URZ, URZ, URZ, URZ ;  /* 0x0000003f3f3ff290 */ /* 0x000fe6000fffe03f */
[----:B------:R-:W-:Y:S04]  /*1ea60*/  STL.64 [R1+0x5e0], R16 ;  /* 0x0005e01001007387 */ /* 0x000fe80000100a00 */
[----:B------:R-:W-:Y:S04]  /*1ea70*/  STL.64 [R1+0x5e8], R18 ;  /* 0x0005e81201007387 */ /* 0x000fe80000100a00 */
[----:B------:R-:W-:Y:S04]  /*1ea80*/  STL.64 [R1+0x5f0], R12 ;  /* 0x0005f00c01007387 */ /* 0x000fe80000100a00 */
[----:B------:R1:W-:Y:S02]  /*1ea90*/  STL.64 [R1+0x5f8], R14 ;  /* 0x0005f80e01007387 */ /* 0x0003e40000100a00 */
[----:B-1----:R-:W-:Y:S01]  /*1eaa0*/  HMMA.16816.F32 R12, R104, R94, R48 ;  /* 0x0000005e680c723c */ /* 0x002fe20000001830 */
[----:B------:R-:W-:Y:S01]  /*1eab0*/  UIADD3 UR4, UP0, UR4, 0x20, URZ ;  /* 0x0000002004047890 */ /* 0x000fe2000ff1e03f */
[----:B0-----:R-:W-:-:S03]  /*1eac0*/  SHF.L.U32 R4, R84, 0x8, RZ ;  /* 0x0000000854047819 */ /* 0x001fc600000006ff */
[----:B------:R-:W-:Y:S01]  /*1ead0*/  UIADD3.X UR5, URZ, UR5, URZ, UP0, !UPT ;  /* 0x000000053f057290 */ /* 0x000fe200087fe43f */
[----:B------:R-:W-:Y:S01]  /*1eae0*/  IADD3 R4, R4, 0x100, RZ ;  /* 0x0000010004047810 */ /* 0x000fe20007ffe0ff */
[----:B------:R-:W-:-:S03]  /*1eaf0*/  IMAD.MOV.U32 R5, RZ, RZ, 0x20 ;  /* 0x00000020ff057424 */ /* 0x000fc600078e00ff */
[----:B------:R-:W-:Y:S01]  /*1eb00*/  ISETP.LE.U32.AND P0, PT, R4, UR4, PT ;  /* 0x0000000404007c0c */ /* 0x000fe2000bf03070 */
[----:B------:R-:W-:Y:S02]  /*1eb10*/  IMAD.U32 R4, RZ, RZ, UR5 ;  /* 0x00000005ff047e24 */ /* 0x000fe4000f8e00ff */
[C---:B---3--:R-:W-:Y:S02]  /*1eb20*/  IMAD R3, R5.reuse, c[0x0][0x1b4], R3 ;  /* 0x00006d0005037a24 */ /* 0x048fe400078e0203 */
[----:B----4-:R-:W-:Y:S01]  /*1eb30*/  IMAD R112, R5, c[0x0][0x1a4], R112 ;  /* 0x0000690005707a24 */ /* 0x010fe200078e0270 */
[----:B------:R-:W-:-:S07]  /*1eb40*/  ISETP.GE.U32.AND.EX P0, PT, R4, RZ, PT, P0 ;  /* 0x000000ff0400720c */ /* 0x000fce0003f06100 */
[----:B------:R-:W-:Y:S04]  /*1eb50*/  STL.64 [R1+0x600], R12 ;  /* 0x0006000c01007387 */ /* 0x000fe80000100a00 */
[----:B------:R-:W-:Y:S01]  /*1eb60*/  STL.64 [R1+0x608], R14 ;  /* 0x0006080e01007387 */ /* 0x000fe20000100a00 */
[----:B--2---:R-:W-:Y:S02]  /*1eb70*/  FFMA R8, R115, R8, R85 ;  /* 0x0000000873087223 */ /* 0x004fe40000000055 */
[----:B------:R-:W-:Y:S02]  /*1eb80*/  FFMA R7, R114, R7, R124 ;  /* 0x0000000772077223 */ /* 0x000fe4000000007c */
[----:B------:R-:W-:-:S05]  /*1eb90*/  FFMA R6, R113, R6, R125 ;  /* 0x0000000671067223 */ /* 0x000fca000000007d */
[----:B------:R-:W-:Y:S04]  /*1eba0*/  STL [R1+0x968], R6 ;  /* 0x0009680601007387 */ /* 0x000fe80000100800 */
[----:B------:R-:W-:Y:S04]  /*1ebb0*/  STL [R1+0x768], R8 ;  /* 0x0007680801007387 */ /* 0x000fe80000100800 */
[----:B------:R0:W-:Y:S04]  /*1ebc0*/  STL [R1+0x76c], R7 ;  /* 0x00076c0701007387 */ /* 0x0001e80000100800 */
[----:B------:R1:W5:Y:S01]  /*1ebd0*/  LDL R116, [R1+0x474] ;  /* 0x0004740001747983 */ /* 0x0003620000100800 */
[----:B0-----:R-:W-:Y:S11]  /*1ebe0*/  HMMA.16816.F32 R4, R104, R98, R52 ;  /* 0x000000626804723c */ /* 0x001ff60000001834 */
[----:B------:R-:W-:Y:S11]  /*1ebf0*/  @!UPT UIADD3 URZ, URZ, URZ, URZ ;  /* 0x0000003f3f3ff290 */ /* 0x000ff6000fffe03f */
[----:B------:R-:W-:Y:S01]  /*1ec00*/  @!UPT UIADD3 URZ, URZ, URZ, URZ ;  /* 0x0000003f3f3ff290 */ /* 0x000fe2000fffe03f */
[----:B------:R0:W-:Y:S04]  /*1ec10*/  STL.64 [R1+0x610], R4 ;  /* 0x0006100401007387 */ /* 0x0001e80000100a00 */
[----:B------:R-:W-:Y:S04]  /*1ec20*/  STL.64 [R1+0x618], R6 ;  /* 0x0006180601007387 */ /* 0x000fe80000100a00 */
[----:B------:R1:W5:Y:S04]  /*1ec30*/  LDL R117, [R1+0x470] ;  /* 0x0004700001757983 */ /* 0x0003680000100800 */
[----:B0-----:R-:W2:Y:S04]  /*1ec40*/  LDL R5, [R1+0x47c] ;  /* 0x00047c0001057983 */ /* 0x001ea80000100800 */
[----:B------:R-:W3:Y:S04]  /*1ec50*/  LDL R4, [R1+0x478] ;  /* 0x0004780001047983 */ /* 0x000ee80000100800 */
[----:B------:R1:W5:Y:S04]  /*1ec60*/  LDL R118, [R1+0x46c] ;  /* 0x00046c0001767983 */ /* 0x0003680000100800 */
[----:B------:R1:W5:Y:S04]  /*1ec70*/  LDL R119, [R1+0x468] ;  /* 0x0004680001777983 */ /* 0x0003680000100800 */
[----:B--2---:R0:W-:Y:S04]  /*1ec80*/  STL [R1+0x10], R5 ;  /* 0x0000100501007387 */ /* 0x0041e80000100800 */
[----:B0-----:R-:W2:Y:S04]  /*1ec90*/  LDL R5, [R1+0x464] ;  /* 0x0004640001057983 */ /* 0x001ea80000100800 */
[----:B---3--:R0:W-:Y:S04]  /*1eca0*/  STL [R1+0x14], R4 ;  /* 0x0000140401007387 */ /* 0x0081e80000100800 */
[----:B0-----:R-:W3:Y:S04]  /*1ecb0*/  LDL R4, [R1+0x460] ;  /* 0x0004600001047983 */ /* 0x001ee80000100800 */
        /* <DEDUP_REMOVED lines=44> */
[----:B--2---:R0:W-:Y:S02]  /*1ef80*/  STL [R1+0x660], R5 ;  /* 0x0006600501007387 */ /* 0x0041e40000100800 */
[----:B0-----:R-:W-:-:S02]  /*1ef90*/  MOV R5, R2 ;  /* 0x0000000200057202 */ /* 0x001fc40000000f00 */
[----:B------:R1:W5:Y:S04]  /*1efa0*/  LDL.LU R2, [R1+0xaa4] ;  /* 0x000aa40001027983 */ /* 0x0003680000300800 */
[----:B---3--:R0:W-:Y:S02]  /*1efb0*/  STL [R1+0x668], R4 ;  /* 0x0006680401007387 */ /* 0x0081e40000100800 */
[----:B0-----:R-:W-:Y:S02]  /*1efc0*/  IMAD.MOV.U32 R4, RZ, RZ, R0 ;  /* 0x000000ffff047224 */ /* 0x001fe400078e0000 */
[----:B------:R1:W5:Y:S04]  /*1efd0*/  LDL.LU R0, [R1+0xaa0] ;  /* 0x000aa00001007983 */ /* 0x0003680000300800 */
[----:B------:R1:W-:Y:S04]  /*1efe0*/  STL [R1+0x66c], R5 ;  /* 0x00066c0501007387 */ /* 0x0003e80000100800 */
[----:B------:R1:W-:Y:S01]  /*1eff0*/  STL [R1+0x670], R4 ;  /* 0x0006700401007387 */ /* 0x0003e20000100800 */
[----:B------:R-:W-:Y:S01]  /*1f000*/  @P0 CALL.REL.NOINC `(.L_x_0) ;  /* 0x0000001000000944 */ /* 0x000fe20003c00000 */
[----:B------:R-:W-:Y:S05]  /*1f010*/  BRA `(.L_x_1) ;  /* 0xfffec46000007947 */ /* 0x000fea000383ffff */
.L_x_0:
[----:B------:R-:W2:Y:S04]  /*1f020*/  LDL.LU R10, [R1+0x76c] ;  /* 0x00076c00010a7983 */ /* 0x000ea80000300800 */
[----:B------:R-:W3:Y:S04]  /*1f030*/  LDL.LU R9, [R1+0x768] ;  /* 0x0007680001097983 */ /* 0x000ee80000300800 */
[----:B------:R-:W4:Y:S04]  /*1f040*/  LDL.LU R123, [R1+0x674] ;  /* 0x00067400017b7983 */ /* 0x000f280000300800 */
[----:B------:R-:W2:Y:S01]  /*1f050*/  LDL.LU R124, [R1+0x678] ;  /* 0x00067800017c7983 */ /* 0x000ea20000300800 */
[----:B------:R-:W-:Y:S01]  /*1f060*/  IMAD.MOV.U32 R55, RZ, RZ, 0x3dc6b27f ;  /* 0x3dc6b27fff377424 */ /* 0x000fe200078e00ff */
[----:B-----5:R-:W-:Y:S01]  /*1f070*/  LOP3.LUT R118, R118, 0xffffffef, RZ, 0xc0, !PT ;  /* 0xffffffef76767812 */ /* 0x020fe200078ec0ff */
[----:B------:R-:W-:-:S02]  /*1f080*/  IMAD.MOV.U32 R64, RZ, RZ, R109 ;  /* 0x000000ffff407224 */ /* 0x000fc400078e006d */
[----:B------:R-:W-:Y:S01]  /*1f090*/  IMAD.MOV.U32 R65, RZ, RZ, R108 ;  /* 0x000000ffff417224 */ /* 0x000fe200078e006c */
[----:B------:R-:W-:Y:S01]  /*1f0a0*/  MOV R63, R110 ;  /* 0x0000006e003f7202 */ /* 0x000fe20000000f00 */
[----:B------:R-:W-:Y:S01]  /*1f0b0*/  IMAD.MOV.U32 R62, RZ, RZ, R111 ;  /* 0x000000ffff3e7224 */ /* 0x000fe200078e006f */
[----:B------:R-:W-:Y:S06]  /*1f0c0*/  BAR.SYNC.DEFER_BLOCKING 0x0 ;  /* 0x0000000000007b1d */ /* 0x000fec0000010000 */
[----:B----4-:R-:W-:Y:S01]  /*1f0d0*/  STL [R1+0xd60], R123 ;  /* 0x000d607b01007387 */ /* 0x010fe20000100800 */
[C---:B-1----:R-:W-:Y:S01]  /*1f0e0*/  FMUL R4, R123.reuse, 8388608 ;  /* 0x4b0000007b047820 */ /* 0x042fe20000400000 */
[----:B------:R-:W-:-:S02]  /*1f0f0*/  FSETP.GEU.AND P0, PT, R123, 1.175494350822287508e-38, PT ;  /* 0x008000007b00780b */ /* 0x000fc40003f0e000 */
[----:B--2---:R0:W-:Y:S01]  /*1f100*/  STL [R1+0xd64], R124 ;  /* 0x000d647c01007387 */ /* 0x0041e20000100800 */
[C---:B------:R-:W-:Y:S01]  /*1f110*/  FMUL R5, R124.reuse, 8388608 ;  /* 0x4b0000007c057820 */ /* 0x040fe20000400000 */
[----:B------:R-:W-:Y:S02]  /*1f120*/  FSETP.GEU.AND P1, PT, R124, 1.175494350822287508e-38, PT ;  /* 0x008000007c00780b */ /* 0x000fe40003f2e000 */
[----:B------:R-:W2:Y:S01]  /*1f130*/  LDL.LU R125, [R1+0x67c] ;  /* 0x00067c00017d7983 */ /* 0x000ea20000300800 */
[----:B------:R-:W-:Y:S02]  /*1f140*/  FSEL R4, R4, R123, !P0 ;  /* 0x0000007b04047208 */ /* 0x000fe40004000000 */
[----:B------:R-:W-:Y:S02]  /*1f150*/  FSEL R5, R5, R124, !P1 ;  /* 0x0000007c05057208 */ /* 0x000fe40004800000 */
[----:B------:R-:W-:Y:S02]  /*1f160*/  IADD3 R0, R4, -0x3f3504f3, RZ ;  /* 0xc0cafb0d04007810 */ /* 0x000fe40007ffe0ff */
[----:B------:R-:W-:-:S02]  /*1f170*/  IADD3 R6, R5, -0x3f3504f3, RZ ;  /* 0xc0cafb0d05067810 */ /* 0x000fc40007ffe0ff */
[----:B------:R-:W-:Y:S02]  /*1f180*/  LOP3.LUT R0, R0, 0xff800000, RZ, 0xc0, !PT ;  /* 0xff80000000007812 */ /* 0x000fe400078ec0ff */
[----:B------:R-:W-:Y:S02]  /*1f190*/  LOP3.LUT R6, R6, 0xff800000, RZ, 0xc0, !PT ;  /* 0xff80000006067812 */ /* 0x000fe400078ec0ff */
[----:B------:R1:W4:Y:S01]  /*1f1a0*/  I2F R12, R0 ;  /* 0x00000000000c7306 */ /* 0x0003220000201400 */
[----:B------:R-:W-:Y:S01]  /*1f1b0*/  IMAD.IADD R2, R4, 0x1, -R0 ;  /* 0x0000000104027824 */ /* 0x000fe200078e0a00 */
[----:B------:R-:W-:-:S03]  /*1f1c0*/  IADD3 R3, R5, -R6, RZ ;  /* 0x8000000605037210 */ /* 0x000fc60007ffe0ff */
[----:B------:R-:W-:Y:S02]  /*1f1d0*/  FADD R2, R2, -1 ;  /* 0xbf80000002027421 */ /* 0x000fe40000000000 */
[----:B------:R-:W-:Y:S02]  /*1f1e0*/  FADD R3, R3, -1 ;  /* 0xbf80000003037421 */ /* 0x000fe40000000000 */
[CC--:B------:R-:W-:Y:S02]  /*1f1f0*/  FFMA.FTZ R8, R2.reuse, R55.reuse, -0.16845393180847167969 ;  /* 0xbe2c7f3002087423 */ /* 0x0c0fe40000010037 */
[C---:B------:R-:W-:Y:S02]  /*1f200*/  FFMA.FTZ R7, R3.reuse, R55, -0.16845393180847167969 ;  /* 0xbe2c7f3003077423 */ /* 0x040fe40000010037 */
[----:B------:R-:W-:Y:S02]  /*1f210*/  FFMA.FTZ R8, R2, R8, 0.1716887056827545166 ;  /* 0x3e2fcf2a02087423 */ /* 0x000fe40000010008 */
[----:B-1----:R-:W-:-:S02]  /*1f220*/  FFMA.FTZ R0, R3, R7, 0.1716887056827545166 ;  /* 0x3e2fcf2a03007423 */ /* 0x002fc40000010007 */
[----:B------:R-:W-:Y:S01]  /*1f230*/  FFMA.FTZ R7, R2, R8, -0.17900948226451873779 ;  /* 0xbe374e4302077423 */ /* 0x000fe20000010008 */
[----:B--2---:R-:W-:Y:S04]  /*1f240*/  STL [R1+0xd70], R125 ;  /* 0x000d707d01007387 */ /* 0x004fe80000100800 */
[----:B0-----:R-:W2:Y:S04]  /*1f250*/  LDL.LU R124, [R1+0x680] ;  /* 0x00068000017c7983 */ /* 0x001ea80000300800 */
[----:B--2---:R-:W-:Y:S04]  /*1f260*/  STL [R1+0xd7c], R124 ;  /* 0x000d7c7c01007387 */ /* 0x004fe80000100800 */
[----:B------:R-:W2:Y:S04]  /*1f270*/  LDL.LU R122, [R1+0x684] ;  /* 0x00068400017a7983 */ /* 0x000ea80000300800 */
[----:B--2---:R-:W-:Y:S04]  /*1f280*/  STL [R1+0xd90], R122 ;  /* 0x000d907a01007387 */ /* 0x004fe80000100800 */
[----:B------:R-:W2:Y:S04]  /*1f290*/  LDL.LU R120, [R1+0x688] ;  /* 0x0006880001787983 */ /* 0x000ea80000300800 */
[----:B------:R-:W3:Y:S04]  /*1f2a0*/  LDL.LU R121, [R1+0x68c] ;  /* 0x00068c0001797983 */ /* 0x000ee80000300800 */
[----:B--2---:R-:W-:Y:S04]  /*1f2b0*/  STL [R1+0xda4], R120 ;  /* 0x000da47801007387 */ /* 0x004fe80000100800 */
[----:B---3--:R-:W-:Y:S04]  /*1f2c0*/  STL [R1+0xdbc], R121 ;  /* 0x000dbc7901007387 */ /* 0x008fe80000100800 */
        /* <DEDUP_REMOVED lines=18> */
[----:B------:R-:W2:Y:S01]  /*1f3f0*/  LDL.LU R104, [R1+0x6b4] ;  /* 0x0006b40001687983 */ /* 0x000ea20000300800 */
[----:B------:R-:W-:-:S02]  /*1f400*/  FFMA.FTZ R0, R3, R0, -0.17900948226451873779 ;  /* 0xbe374e4303007423 */ /* 0x000fc40000010000 */
[C---:B------:R-:W-:Y:S01]  /*1f410*/  FFMA.FTZ R7, R2.reuse, R7, 0.20512372255325317383 ;  /* 0x3e520bf402077423 */ /* 0x040fe20000010007 */
[----:B------:R0:W1:Y:S01]  /*1f420*/  I2F R11, R6 ;  /* 0x00000006000b7306 */ /* 0x0000620000201400 */
[----:B------:R-:W-:Y:S01]  /*1f430*/  FFMA.FTZ R0, R3, R0, 0.20512372255325317383 ;  /* 0x3e520bf403007423 */ /* 0x000fe20000010000 */
[C---:B------:R-:W-:Y:S01]  /*1f440*/  FSETP.GEU.AND P2, PT, R125.reuse, 1.175494350822287508e-38, PT ;  /* 0x008000007d00780b */ /* 0x040fe20003f4e000 */
[----:B------:R-:W-:Y:S02]  /*1f450*/  FMUL R8, R125, 8388608 ;  /* 0x4b0000007d087820 */ /* 0x000fe40000400000 */
[----:B------:R-:W-:Y:S02]  /*1f460*/  FFMA.FTZ R0, R3, R0, -0.24046532809734344482 ;  /* 0xbe763c8b03007423 */ /* 0x000fe40000010000 */
[----:B0-----:R-:W-:-:S04]  /*1f470*/  FFMA.FTZ R6, R2, R7, -0.24046532809734344482 ;  /* 0xbe763c8b02067423 */ /* 0x001fc80000010007 */
[----:B------:R-:W-:Y:S01]  /*1f480*/  FFMA.FTZ R7, R2, R6, 0.28857114911079406738 ;  /* 0x3e93bf9902077423 */ /* 0x000fe20000010006 */
[----:B------:R-:W-:Y:S01]  /*1f490*/  FSEL R6, R8, R125, !P2 ;  /* 0x0000007d08067208 */ /* 0x000fe20005000000 */
[C---:B------:R-:W-:Y:S02]  /*1f4a0*/  FFMA.FTZ R0, R3.reuse, R0, 0.28857114911079406738 ;  /* 0x3e93bf9903007423 */ /* 0x040fe40000010000 */
[----:B------:R-:W-:Y:S01]  /*1f4b0*/  FFMA.FTZ R7, R2, R7, -0.36067417263984680176 ;  /* 0xbeb8aa4902077423 */ /* 0x000fe20000010007 */
[----:B------:R-:W-:Y:S01]  /*1f4c0*/  IADD3 R8, R6, -0x3f3504f3, RZ ;  /* 0xc0cafb0d06087810 */ /* 0x000fe20007ffe0ff */
[C---:B------:R-:W-:Y:S02]  /*1f4d0*/  FFMA.FTZ R0, R3.reuse, R0, -0.36067417263984680176 ;  /* 0xbeb8aa4903007423 */ /* 0x040fe40000010000 */
[----:B------:R-:W-:Y:S02]  /*1f4e0*/  FFMA.FTZ R7, R2, R7, 0.48089820146560668945 ;  /* 0x3ef6384a02077423 */ /* 0x000fe40000010007 */
[----:B------:R-:W-:Y:S01]  /*1f4f0*/  IMAD.MOV.U32 R16, RZ, RZ, R10 ;  /* 0x000000ffff107224 */ /* 0x000fe200078e000a */
[----:B------:R-:W-:Y:S01]  /*1f500*/  FSEL R10, RZ, -23, P0 ;  /* 0xc1b80000ff0a7808 */ /* 0x000fe20000000000 */
[----:B------:R-:W-:Y:S01]  /*1f510*/  FFMA.FTZ R0, R3, R0, 0.48089820146560668945 ;  /* 0x3ef6384a03007423 */ /* 0x000fe20000010000 */
[----:B------:R-:W-:Y:S01]  /*1f520*/  LOP3.LUT R8, R8, 0xff800000, RZ, 0xc0, !PT ;  /* 0xff80000008087812 */ /* 0x000fe200078ec0ff */
[----:B------:R-:W-:Y:S01]  /*1f530*/  FFMA.FTZ R7, R2, R7, -0.72134751081466674805 ;  /* 0xbf38aa3b02077423 */ /* 0x000fe20000010007 */
[----:B------:R-:W-:-:S02]  /*1f540*/  MOV R15, R9 ;  /* 0x00000009000f7202 */ /* 0x000fc40000000f00 */
[----:B------:R-:W-:Y:S01]  /*1f550*/  FSEL R9, RZ, -23, P1 ;  /* 0xc1b80000ff097808 */ /* 0x000fe20000800000 */
[----:B----4-:R-:W-:Y:S02]  /*1f560*/  FFMA.FTZ R14, R12, 1.1920928955078125e-07, R10 ;  /* 0x340000000c0e7823 */ /* 0x010fe4000001000a */
[----:B------:R-:W-:Y:S02]  /*1f570*/  FFMA.FTZ R0, R3, R0, -0.72134751081466674805 ;  /* 0xbf38aa3b03007423 */ /* 0x000fe40000010000 */
[----:B------:R-:W-:Y:S02]  /*1f580*/  FMUL R7, R2, R7 ;  /* 0x0000000702077220 */ /* 0x000fe40000400000 */
[----:B------:R-:W-:Y:S02]  /*1f590*/  IMAD.IADD R10, R6, 0x1, -R8 ;  /* 0x00000001060a7824 */ /* 0x000fe400078e0a08 */
[----:B-1----:R-:W-:Y:S02]  /*1f5a0*/  FFMA.FTZ R13, R11, 1.1920928955078125e-07, R9 ;  /* 0x340000000b0d7823 */ /* 0x002fe40000010009 */
[----:B------:R-:W-:-:S02]  /*1f5b0*/  FMUL R9, R3, R0 ;  /* 0x0000000003097220 */ /* 0x000fc40000400000 */
[----:B------:R-:W-:Y:S02]  /*1f5c0*/  FMUL R7, R2, R7 ;  /* 0x0000000702077220 */ /* 0x000fe40000400000 */
[----:B------:R-:W-:Y:S01]  /*1f5d0*/  FADD R0, R10, -1 ;  /* 0xbf8000000a007421 */ /* 0x000fe20000000000 */
[----:B------:R-:W-:Y:S01]  /*1f5e0*/  ISETP.GE.U32.AND P0, PT, R4, 0x7f800000, PT ;  /* 0x7f8000000400780c */ /* 0x000fe20003f06070 */
[C---:B------:R-:W-:Y:S01]  /*1f5f0*/  FMUL R11, R124.reuse, 8388608 ;  /* 0x4b0000007c0b7820 */ /* 0x040fe20000400000 */
[----:B------:R-:W-:Y:S01]  /*1f600*/  FSETP.GEU.AND P3, PT, R124, 1.175494350822287508e-38, PT ;  /* 0x008000007c00780b */ /* 0x000fe20003f6e000 */
[----:B------:R-:W-:Y:S02]  /*1f610*/  FMUL R9, R3, R9 ;  /* 0x0000000903097220 */ /* 0x000fe40000400000 */
[----:B------:R-:W-:Y:S02]  /*1f620*/  FFMA.FTZ R10, R2, 1.4426950216293334961, R7 ;  /* 0x3fb8aa3b020a7823 */ /* 0x000fe40000010007 */
[----:B------:R-:W-:Y:S01]  /*1f630*/  FFMA.FTZ R2, R0, R55, -0.16845393180847167969 ;  /* 0xbe2c7f3000027423 */ /* 0x000fe20000010037 */
[----:B------:R-:W-:Y:S01]  /*1f640*/  FSEL R7, R11, R124, !P3 ;  /* 0x0000007c0b077208 */ /* 0x000fe20005800000 */
[----:B------:R-:W-:-:S02]  /*1f650*/  FFMA.FTZ R3, R3, 1.4426950216293334961, R9 ;  /* 0x3fb8aa3b03037823 */ /* 0x000fc40000010009 */
[C---:B------:R-:W-:Y:S01]  /*1f660*/  FFMA.FTZ R2, R0.reuse, R2, 0.1716887056827545166 ;  /* 0x3e2fcf2a00027423 */ /* 0x040fe20000010002 */
[----:B------:R-:W-:Y:S01]  /*1f670*/  ISETP.GE.U32.AND P4, PT, R5, 0x7f800000, PT ;  /* 0x7f8000000500780c */ /* 0x000fe20003f86070 */
[----:B------:R-:W-:Y:S01]  /*1f680*/  FADD R53, R13, R3 ;  /* 0x000000030d357221 */ /* 0x000fe20000000000 */
[C---:B------:R-:W-:Y:S01]  /*1f690*/  IADD3 R12, R7.reuse, -0x3f3504f3, RZ ;  /* 0xc0cafb0d070c7810 */ /* 0x040fe20007ffe0ff */
[----:B------:R-:W-:Y:S02]  /*1f6a0*/  FFMA.FTZ R3, R0, R2, -0.17900948226451873779 ;  /* 0xbe374e4300037423 */ /* 0x000fe40000010002 */
[----:B------:R-:W-:Y:S01]  /*1f6b0*/  @P0 IMAD.MOV.U32 R2, RZ, RZ, 0x7f800000 ;  /* 0x7f800000ff020424 */ /* 0x000fe200078e00ff */
[----:B------:R-:W-:Y:S01]  /*1f6c0*/  LOP3.LUT R12, R12, 0xff800000, RZ, 0xc0, !PT ;  /* 0xff8000000c0c7812 */ /* 0x000fe200078ec0ff */
[----:B------:R-:W-:Y:S01]  /*1f6d0*/  FFMA.FTZ R3, R0, R3, 0.20512372255325317383 ;  /* 0x3e520bf400037423 */ /* 0x000fe20000010003 */
[----:B------:R-:W-:Y:S01]  /*1f6e0*/  FSETP.NEU.AND P1, PT, R4, RZ, PT ;  /* 0x000000ff0400720b */ /* 0x000fe20003f2d000 */
[----:B------:R-:W-:Y:S01]  /*1f6f0*/  FADD R54, R14, R10 ;  /* 0x0000000a0e367221 */ /* 0x000fe20000000000 */
[----:B------:R-:W-:Y:S01]  /*1f700*/  IADD3 R9, R7, -R12, RZ ;  /* 0x8000000c07097210 */ /* 0x000fe20007ffe0ff */
[----:B------:R-:W-:-:S02]  /*1f710*/  @P0 FFMA.FTZ R54, R4, R2, +INF ;  /* 0x7f80000004360423 */ /* 0x000fc40000010002 */
[C---:B------:R-:W-:Y:S02]  /*1f720*/  FFMA.FTZ R4, R0.reuse, R3, -0.24046532809734344482 ;  /* 0xbe763c8b00047423 */ /* 0x040fe40000010003 */
[----:B------:R-:W-:Y:S02]  /*1f730*/  @P4 IMAD.MOV.U32 R3, RZ, RZ, 0x7f800000 ;  /* 0x7f800000ff034424 */ /* 0x000fe400078e00ff */
[----:B------:R-:W-:Y:S02]  /*1f740*/  FFMA.FTZ R4, R0, R4, 0.28857114911079406738 ;  /* 0x3e93bf9900047423 */ /* 0x000fe40000010004 */
[----:B------:R-:W-:Y:S01]  /*1f750*/  FADD R2, R9, -1 ;  /* 0xbf80000009027421 */ /* 0x000fe20000000000 */
[C---:B------:R-:W-:Y:S01]  /*1f760*/  FSETP.GEU.AND P6, PT, R122.reuse, 1.175494350822287508e-38, PT ;  /* 0x008000007a00780b */ /* 0x040fe20003fce000 */
[----:B------:R-:W-:Y:S02]  /*1f770*/  FMUL R10, R122, 8388608 ;  /* 0x4b0000007a0a7820 */ /* 0x000fe40000400000 */
[----:B------:R-:W-:-:S02]  /*1f780*/  @P4 FFMA.FTZ R53, R5, R3, +INF ;  /* 0x7f80000005354423 */ /* 0x000fc40000010003 */
[----:B------:R-:W-:Y:S02]  /*1f790*/  FFMA.FTZ R9, R0, R4, -0.36067417263984680176 ;  /* 0xbeb8aa4900097423 */ /* 0x000fe40000010004 */
[----:B------:R-:W-:Y:S01]  /*1f7a0*/  FFMA.FTZ R3, R2, R55, -0.16845393180847167969 ;  /* 0xbe2c7f3002037423 */ /* 0x000fe20000010037 */
[----:B------:R-:W-:Y:S02]  /*1f7b0*/  FSEL R4, R10, R122, !P6 ;  /* 0x0000007a0a047208 */ /* 0x000fe40007000000 */
[----:B------:R-:W-:Y:S01]  /*1f7c0*/  FSETP.NEU.AND P0, PT, R5, RZ, PT ;  /* 0x000000ff0500720b */ /* 0x000fe20003f0d000 */
[----:B--2---:R-:W-:Y:S04]  /*1f7d0*/  STL [R1+0xee4], R104 ;  /* 0x000ee46801007387 */ /* 0x004fe80000100800 */
[----:B------:R-:W2:Y:S01]  /*1f7e0*/  LDL.LU R103, [R1+0x6b8] ;  /* 0x0006b80001677983 */ /* 0x000ea20000300800 */
[----:B------:R-:W-:-:S02]  /*1f7f0*/  FFMA.FTZ R5, R0, R9, 0.48089820146560668945 ;  /* 0x3ef6384a00057423 */ /* 0x000fc40000010009 */
[----:B------:R-:W-:Y:S01]  /*1f800*/  FFMA.FTZ R3, R2, R3, 0.1716887056827545166 ;  /* 0x3e2fcf2a02037423 */ /* 0x000fe20000010003 */
[----:B------:R-:W-:Y:S01]  /*1f810*/  IADD3 R11, R4, -0x3f3504f3, RZ ;  /* 0xc0cafb0d040b7810 */ /* 0x000fe20007ffe0ff */
[----:B------:R-:W-:Y:S02]  /*1f820*/  FFMA.FTZ R5, R0, R5, -0.72134751081466674805 ;  /* 0xbf38aa3b00057423 */ /* 0x000fe40000010005 */
[----:B------:R-:W-:Y:S01]  /*1f830*/  FFMA.FTZ R3, R2, R3, -0.17900948226451873779 ;  /* 0xbe374e4302037423 */ /* 0x000fe20000010003 */
[----:B------:R-:W-:Y:S01]  /*1f840*/  LOP3.LUT R11, R11, 0xff800000, RZ, 0xc0, !PT ;  /* 0xff8000000b0b7812 */ /* 0x000fe200078ec0ff */
[----:B------:R-:W-:Y:S02]  /*1f850*/  FMUL R5, R0, R5 ;  /* 0x0000000500057220 */ /* 0x000fe40000400000 */
[----:B------:R-:W-:Y:S02]  /*1f860*/  FFMA.FTZ R3, R2, R3, 0.20512372255325317383 ;  /* 0x3e520bf402037423 */ /* 0x000fe40000010003 */
[----:B------:R-:W-:-:S02]  /*1f870*/  IMAD.IADD R9, R4, 0x1, -R11 ;  /* 0x0000000104097824 */ /* 0x000fc400078e0a0b */
[----:B------:R-:W-:Y:S02]  /*1f880*/  FMUL R10, R0, R5 ;  /* 0x00000005000a7220 */ /* 0x000fe40000400000 */
[C---:B------:R-:W-:Y:S02]  /*1f890*/  FFMA.FTZ R5, R2.reuse, R3, -0.24046532809734344482 ;  /* 0xbe763c8b02057423 */ /* 0x040fe40000010003 */
[----:B------:R-:W-:Y:S02]  /*1f8a0*/  FADD R3, R9, -1 ;  /* 0xbf80000009037421 */ /* 0x000fe40000000000 */
[----:B------:R-:W-:Y:S02]  /*1f8b0*/  FFMA.FTZ R5, R2, R5, 0.28857114911079406738 ;  /* 0x3e93bf9902057423 */ /* 0x000fe40000010005 */
[----:B------:R-:W-:Y:S02]  /*1f8c0*/  FFMA.FTZ R10, R0, 1.4426950216293334961, R10 ;  /* 0x3fb8aa3b000a7823 */ /* 0x000fe4000001000a */
[----:B------:R-:W-:-:S02]  /*1f8d0*/  FFMA.FTZ R0, R3, R55, -0.16845393180847167969 ;  /* 0xbe2c7f3003007423 */ /* 0x000fc40000010037 */
[C---:B------:R-:W-:Y:S02]  /*1f8e0*/  FFMA.FTZ R5, R2.reuse, R5, -0.36067417263984680176 ;  /* 0xbeb8aa4902057423 */ /* 0x040fe40000010005 */
[C---:B------:R-:W-:Y:S01]  /*1f8f0*/  FFMA.FTZ R0, R3.reuse, R0, 0.1716887056827545166 ;  /* 0x3e2fcf2a03007423 */ /* 0x040fe20000010000 */
[----:B------:R0:W1:Y:S01]  /*1f900*/  I2F R9, R8 ;  /* 0x0000000800097306 */ /* 0x0000620000201400 */
[----:B------:R-:W-:Y:S01]  /*1f910*/  FFMA.FTZ R5, R2, R5, 0.48089820146560668945 ;  /* 0x3ef6384a02057423 */ /* 0x000fe20000010005 */
[----:B------:R-:W-:Y:S01]  /*1f920*/  ISETP.GE.U32.AND P4, PT, R6, 0x7f800000, PT ;  /* 0x7f8000000600780c */ /* 0x000fe20003f86070 */
[C---:B------:R-:W-:Y:S02]  /*1f930*/  FFMA.FTZ R0, R3.reuse, R0, -0.17900948226451873779 ;  /* 0xbe374e4303007423 */ /* 0x040fe40000010000 */
[----:B------:R-:W-:Y:S02]  /*1f940*/  FFMA.FTZ R5, R2, R5, -0.72134751081466674805 ;  /* 0xbf38aa3b02057423 */ /* 0x000fe40000010005 */
[----:B------:R-:W-:-:S02]  /*1f950*/  FFMA.FTZ R0, R3, R0, 0.20512372255325317383 ;  /* 0x3e520bf403007423 */ /* 0x000fc40000010000 */
[C---:B------:R-:W-:Y:S01]  /*1f960*/  FMUL R5, R2.reuse, R5 ;  /* 0x0000000502057220 */ /* 0x040fe20000400000 */
[----:B0-----:R-:W-:Y:S01]  /*1f970*/  FSEL R8, RZ, -23, P2 ;  /* 0xc1b80000ff087808 */ /* 0x001fe20001000000 */
[C---:B------:R-:W-:Y:S02]  /*1f980*/  FFMA.FTZ R0, R3.reuse, R0, -0.24046532809734344482 ;  /* 0xbe763c8b03007423 */ /* 0x040fe40000010000 */
[C---:B------:R-:W-:Y:S02]  /*1f990*/  FMUL R5, R2.reuse, R5 ;  /* 0x0000000502057220 */ /* 0x040fe40000400000 */
[----:B------:R-:W-:Y:S02]  /*1f9a0*/  FFMA.FTZ R0, R3, R0, 0.28857114911079406738 ;  /* 0x3e93bf9903007423 */ /* 0x000fe40000010000 */
[----:B------:R-:W-:Y:S01]  /*1f9b0*/  FFMA.FTZ R32, R2, 1.4426950216293334961, R5 ;  /* 0x3fb8aa3b02207823 */ /* 0x000fe20000010005 */
[----:B------:R-:W-:Y:S01]  /*1f9c0*/  @P4 MOV R2, 0x7f800000 ;  /* 0x7f80000000024802 */ /* 0x000fe20000000f00 */
[----:B-1----:R-:W-:-:S02]  /*1f9d0*/  FFMA.FTZ R8, R9, 1.1920928955078125e-07, R8 ;  /* 0x3400000009087823 */ /* 0x002fc40000010008 */
[C---:B------:R-:W-:Y:S02]  /*1f9e0*/  FFMA.FTZ R0, R3.reuse, R0, -0.36067417263984680176 ;  /* 0xbeb8aa4903007423 */ /* 0x040fe40000010000 */
[----:B------:R-:W-:Y:S02]  /*1f9f0*/  FADD R52, R8, R10 ;  /* 0x0000000a08347221 */ /* 0x000fe40000000000 */
[----:B------:R-:W-:Y:S01]  /*1fa00*/  @P4 FFMA.FTZ R52, R6, R2, +INF ;  /* 0x7f80000006344423 */ /* 0x000fe20000010002 */
[C---:B------:R-:W-:Y:S01]  /*1fa10*/  FSETP.GEU.AND P4, PT, R120.reuse, 1.175494350822287508e-38, PT ;  /* 0x008000007800780b */ /* 0x040fe20003f8e000 */
[----:B------:R-:W-:Y:S02]  /*1fa20*/  FMUL R30, R120, 8388608 ;  /* 0x4b000000781e7820 */ /* 0x000fe40000400000 */
[----:B------:R-:W-:-:S03]  /*1fa30*/  FFMA.FTZ R0, R3, R0, 0.48089820146560668945 ;  /* 0x3ef6384a03007423 */ /* 0x000fc60000010000 */
[----:B------:R-:W-:Y:S01]  /*1fa40*/  FSEL R30, R30, R120, !P4 ;  /* 0x000000781e1e7208 */ /* 0x000fe20006000000 */
[----:B------:R-:W-:Y:S01]  /*1fa50*/  FFMA.FTZ R0, R3, R0, -0.72134751081466674805 ;  /* 0xbf38aa3b03007423 */ /* 0x000fe20000010000 */
[C---:B------:R-:W-:Y:S01]  /*1fa60*/  FSETP.GEU.AND P5, PT, R121.reuse, 1.175494350822287508e-38, PT ;  /* 0x008000007900780b */ /* 0x040fe20003fae000 */
[----:B------:R-:W-:Y:S01]  /*1fa70*/  FMUL R29, R121, 8388608 ;  /* 0x4b000000791d7820 */ /* 0x000fe20000400000 */
[----:B------:R-:W-:Y:S01]  /*1fa80*/  IADD3 R10, R30, -0x3f3504f3, RZ ;  /* 0xc0cafb0d1e0a7810 */ /* 0x000fe20007ffe0ff */
[----:B------:R-:W-:-:S03]  /*1fa90*/  FMUL R0, R3, R0 ;  /* 0x0000000003007220 */ /* 0x000fc60000400000 */
[----:B------:R-:W-:Y:S01]  /*1faa0*/  LOP3.LUT R10, R10, 0xff800000, RZ, 0xc0, !PT ;  /* 0xff8000000a0a7812 */ /* 0x000fe200078ec0ff */
[----:B------:R-:W-:Y:S01]  /*1fab0*/  FMUL R0, R3, R0 ;  /* 0x0000000003007220 */ /* 0x000fe20000400000 */
[----:B------:R-:W-:-:S03]  /*1fac0*/  FSEL R29, R29, R121, !P5 ;  /* 0x000000791d1d7208 */ /* 0x000fc60006800000 */
[----:B------:R-:W-:Y:S01]  /*1fad0*/  FFMA.FTZ R31, R3, 1.4426950216293334961, R0 ;  /* 0x3fb8aa3b031f7823 */ /* 0x000fe20000010000 */
[----:B------:R-:W-:Y:S01]  /*1fae0*/  IADD3 R9, R29, -0x3f3504f3, RZ ;  /* 0xc0cafb0d1d097810 */ /* 0x000fe20007ffe0ff */
[----:B------:R-:W-:-:S03]  /*1faf0*/  IMAD.IADD R0, R30, 0x1, -R10 ;  /* 0x000000011e007824 */ /* 0x000fc600078e0a0a */
[----:B------:R-:W-:Y:S01]  /*1fb00*/  LOP3.LUT R9, R9, 0xff800000, RZ, 0xc0, !PT ;  /* 0xff80000009097812 */ /* 0x000fe200078ec0ff */
[----:B------:R-:W-:-:S04]  /*1fb10*/  FADD R0, R0, -1 ;  /* 0xbf80000000007421 */ /* 0x000fc80000000000 */
[C---:B------:R-:W-:Y:S02]  /*1fb20*/  FFMA.FTZ R5, R0.reuse, R55, -0.16845393180847167969 ;  /* 0xbe2c7f3000057423 */ /* 0x040fe40000010037 */
[----:B------:R-:W-:Y:S02]  /*1fb30*/  IMAD.IADD R2, R29, 0x1, -R9 ;  /* 0x000000011d027824 */ /* 0x000fe400078e0a09 */
[----:B------:R-:W-:Y:S02]  /*1fb40*/  FFMA.FTZ R5, R0, R5, 0.1716887056827545166 ;  /* 0x3e2fcf2a00057423 */ /* 0x000fe40000010005 */
[----:B------:R-:W-:Y:S02]  /*1fb50*/  FADD R2, R2, -1 ;  /* 0xbf80000002027421 */ /* 0x000fe40000000000 */
[----:B------:R-:W-:Y:S02]  /*1fb60*/  FFMA.FTZ R5, R0, R5, -0.17900948226451873779 ;  /* 0xbe374e4300057423 */ /* 0x000fe40000010005 */
[----:B------:R-:W-:-:S02]  /*1fb70*/  FFMA.FTZ R3, R2, R55, -0.16845393180847167969 ;  /* 0xbe2c7f3002037423 */ /* 0x000fc40000010037 */
[----:B------:R-:W-:Y:S02]  /*1fb80*/  FFMA.FTZ R5, R0, R5, 0.20512372255325317383 ;  /* 0x3e520bf400057423 */ /* 0x000fe40000010005 */
[----:B------:R-:W-:Y:S02]  /*1fb90*/  FFMA.FTZ R3, R2, R3, 0.1716887056827545166 ;  /* 0x3e2fcf2a02037423 */ /* 0x000fe40000010003 */
[----:B------:R-:W-:Y:S02]  /*1fba0*/  FFMA.FTZ R5, R0, R5, -0.24046532809734344482 ;  /* 0xbe763c8b00057423 */ /* 0x000fe40000010005 */
[----:B------:R-:W-:Y:S02]  /*1fbb0*/  FFMA.FTZ R3, R2, R3, -0.17900948226451873779 ;  /* 0xbe374e4302037423 */ /* 0x000fe40000010003 */
[----:B------:R-:W-:Y:S02]  /*1fbc0*/  FFMA.FTZ R5, R0, R5, 0.28857114911079406738 ;  /* 0x3e93bf9900057423 */ /* 0x000fe40000010005 */
[----:B------:R-:W-:-:S02]  /*1fbd0*/  FFMA.FTZ R3, R2, R3, 0.20512372255325317383 ;  /* 0x3e520bf402037423 */ /* 0x000fc40000010003 */
[----:B------:R-:W-:Y:S02]  /*1fbe0*/  FFMA.FTZ R5, R0, R5, -0.36067417263984680176 ;  /* 0xbeb8aa4900057423 */ /* 0x000fe40000010005 */
[----:B------:R-:W-:Y:S02]  /*1fbf0*/  FFMA.FTZ R3, R2, R3, -0.24046532809734344482 ;  /* 0xbe763c8b02037423 */ /* 0x000fe40000010003 */
[----:B------:R-:W-:Y:S02]  /*1fc00*/  FFMA.FTZ R5, R0, R5, 0.48089820146560668945 ;  /* 0x3ef6384a00057423 */ /* 0x000fe40000010005 */
[----:B------:R-:W-:Y:S02]  /*1fc10*/  FFMA.FTZ R3, R2, R3, 0.28857114911079406738 ;  /* 0x3e93bf9902037423 */ /* 0x000fe40000010003 */
[----:B------:R-:W-:Y:S02]  /*1fc20*/  FFMA.FTZ R5, R0, R5, -0.72134751081466674805 ;  /* 0xbf38aa3b00057423 */ /* 0x000fe40000010005 */
[----:B------:R-:W-:Y:S01]  /*1fc30*/  FFMA.FTZ R3, R2, R3, -0.36067417263984680176 ;  /* 0xbeb8aa4902037423 */ /* 0x000fe20000010003 */
[----:B------:R-:W-:Y:S01]  /*1fc40*/  FSEL R22, RZ, -23, P6 ;  /* 0xc1b80000ff167808 */ /* 0x000fe20003000000 */
[----:B------:R-:W-:Y:S01]  /*1fc50*/  FMUL R5, R0, R5 ;  /* 0x0000000500057220 */ /* 0x000fe20000400000 */
[C---:B------:R-:W-:Y:S01]  /*1fc60*/  FSETP.GEU.AND P6, PT, R117.reuse, 1.175494350822287508e-38, PT ;  /* 0x008000007500780b */ /* 0x040fe20003fce000 */
[----:B------:R-:W-:-:S02]  /*1fc70*/  FMUL R27, R117, 8388608 ;  /* 0x4b000000751b7820 */ /* 0x000fc40000400000 */
[----:B------:R-:W-:Y:S01]  /*1fc80*/  FFMA.FTZ R3, R2, R3, 0.48089820146560668945 ;  /* 0x3ef6384a02037423 */ /* 0x000fe20000010003 */
[----:B------:R-:W-:Y:S01]  /*1fc90*/  FSEL R21, RZ, -23, P3 ;  /* 0xc1b80000ff157808 */ /* 0x000fe20001800000 */
[C---:B------:R-:W-:Y:S01]  /*1fca0*/  FMUL R28, R116.reuse, 8388608 ;  /* 0x4b000000741c7820 */ /* 0x040fe20000400000 */
[----:B------:R-:W-:Y:S01]  /*1fcb0*/  FSETP.GEU.AND P3, PT, R116, 1.175494350822287508e-38, PT ;  /* 0x008000007400780b */ /* 0x000fe20003f6e000 */
[----:B------:R-:W-:Y:S01]  /*1fcc0*/  FMUL R5, R0, R5 ;  /* 0x0000000500057220 */ /* 0x000fe20000400000 */
[----:B------:R-:W-:Y:S01]  /*1fcd0*/  FSEL R27, R27, R117, !P6 ;  /* 0x000000751b1b7208 */ /* 0x000fe20007000000 */
[----:B------:R-:W-:Y:S01]  /*1fce0*/  FFMA.FTZ R3, R2, R3, -0.72134751081466674805 ;  /* 0xbf38aa3b02037423 */ /* 0x000fe20000010003 */
[----:B------:R-:W-:Y:S01]  /*1fcf0*/  FSEL R28, R28, R116, !P3 ;  /* 0x000000741c1c7208 */ /* 0x000fe20005800000 */
[----:B------:R-:W-:Y:S01]  /*1fd00*/  FFMA.FTZ R24, R0, 1.4426950216293334961, R5 ;  /* 0x3fb8aa3b00187823 */ /* 0x000fe20000010005 */
[----:B------:R-:W-:Y:S01]  /*1fd10*/  IADD3 R5, R27, -0x3f3504f3, RZ ;  /* 0xc0cafb0d1b057810 */ /* 0x000fe20007ffe0ff */
[----:B------:R-:W-:Y:S01]  /*1fd20*/  FMUL R3, R2, R3 ;  /* 0x0000000302037220 */ /* 0x000fe20000400000 */
[----:B------:R-:W-:-:S02]  /*1fd30*/  FSETP.NEU.AND P2, PT, R6, RZ, PT ;  /* 0x000000ff0600720b */ /* 0x000fc40003f4d000 */
[----:B------:R-:W-:Y:S01]  /*1fd40*/  IADD3 R6, R28, -0x3f3504f3, RZ ;  /* 0xc0cafb0d1c067810 */ /* 0x000fe20007ffe0ff */
[----:B------:R-:W-:Y:S01]  /*1fd50*/  FMUL R3, R2, R3 ;  /* 0x0000000302037220 */ /* 0x000fe20000400000 */
[----:B------:R-:W-:Y:S02]  /*1fd60*/  LOP3.LUT R5, R5, 0xff800000, RZ, 0xc0, !PT ;  /* 0xff80000005057812 */ /* 0x000fe400078ec0ff */
[----:B------:R-:W-:Y:S01]  /*1fd70*/  LOP3.LUT R6, R6, 0xff800000, RZ, 0xc0, !PT ;  /* 0xff80000006067812 */ /* 0x000fe200078ec0ff */
[----:B------:R-:W-:Y:S02]  /*1fd80*/  FFMA.FTZ R23, R2, 1.4426950216293334961, R3 ;  /* 0x3fb8aa3b02177823 */ /* 0x000fe40000010003 */
[----:B------:R-:W-:Y:S01]  /*1fd90*/  IMAD.IADD R2, R27, 0x1, -R5 ;  /* 0x000000011b027824 */ /* 0x000fe200078e0a05 */
[----:B------:R-:W-:-:S03]  /*1fda0*/  IADD3 R0, R28, -R6, RZ ;  /* 0x800000061c007210 */ /* 0x000fc60007ffe0ff */
[----:B------:R-:W-:Y:S02]  /*1fdb0*/  FADD R2, R2, -1 ;  /* 0xbf80000002027421 */ /* 0x000fe40000000000 */
[----:B------:R-:W-:Y:S02]  /*1fdc0*/  FADD R0, R0, -1 ;  /* 0xbf80000000007421 */ /* 0x000fe40000000000 */
[-C--:B------:R-:W-:Y:S02]  /*1fdd0*/  FFMA.FTZ R3, R2, R55.reuse, -0.16845393180847167969 ;  /* 0xbe2c7f3002037423 */ /* 0x080fe40000010037 */
[----:B------:R-:W-:Y:S02]  /*1fde0*/  FFMA.FTZ R8, R0, R55, -0.16845393180847167969 ;  /* 0xbe2c7f3000087423 */ /* 0x000fe40000010037 */
[----:B------:R-:W-:Y:S02]  /*1fdf0*/  FFMA.FTZ R3, R2, R3, 0.1716887056827545166 ;  /* 0x3e2fcf2a02037423 */ /* 0x000fe40000010003 */
[----:B------:R-:W-:-:S02]  /*1fe00*/  FFMA.FTZ R8, R0, R8, 0.1716887056827545166 ;  /* 0x3e2fcf2a00087423 */ /* 0x000fc40000010008 */
[----:B------:R-:W-:Y:S02]  /*1fe10*/  FFMA.FTZ R3, R2, R3, -0.17900948226451873779 ;  /* 0xbe374e4302037423 */ /* 0x000fe40000010003 */
[----:B------:R-:W-:Y:S02]  /*1fe20*/  FFMA.FTZ R8, R0, R8, -0.17900948226451873779 ;  /* 0xbe374e4300087423 */ /* 0x000fe40000010008 */
[----:B------:R-:W-:Y:S02]  /*1fe30*/  FFMA.FTZ R3, R2, R3, 0.20512372255325317383 ;  /* 0x3e520bf402037423 */ /* 0x000fe40000010003 */
[----:B------:R-:W-:Y:S02]  /*1fe40*/  FFMA.FTZ R8, R0, R8, 0.20512372255325317383 ;  /* 0x3e520bf400087423 */ /* 0x000fe40000010008 */
[----:B------:R-:W-:Y:S02]  /*1fe50*/  FFMA.FTZ R3, R2, R3, -0.24046532809734344482 ;  /* 0xbe763c8b02037423 */ /* 0x000fe40000010003 */
[----:B------:R-:W-:-:S02]  /*1fe60*/  FFMA.FTZ R8, R0, R8, -0.24046532809734344482 ;  /* 0xbe763c8b00087423 */ /* 0x000fc40000010008 */
[----:B------:R-:W-:Y:S02]  /*1fe70*/  FFMA.FTZ R3, R2, R3, 0.28857114911079406738 ;  /* 0x3e93bf9902037423 */ /* 0x000fe40000010003 */
[----:B------:R-:W-:Y:S02]  /*1fe80*/  FFMA.FTZ R8, R0, R8, 0.28857114911079406738 ;  /* 0x3e93bf9900087423 */ /* 0x000fe40000010008 */
[----:B------:R-:W-:Y:S02]  /*1fe90*/  FFMA.FTZ R3, R2, R3, -0.36067417263984680176 ;  /* 0xbeb8aa4902037423 */ /* 0x000fe40000010003 */
[----:B------:R-:W-:Y:S02]  /*1fea0*/  FFMA.FTZ R8, R0, R8, -0.36067417263984680176 ;  /* 0xbeb8aa4900087423 */ /* 0x000fe40000010008 */
[----:B------:R-:W-:Y:S02]  /*1feb0*/  FFMA.FTZ R3, R2, R3, 0.48089820146560668945 ;  /* 0x3ef6384a02037423 */ /* 0x000fe40000010003 */
[----:B------:R-:W-:-:S02]  /*1fec0*/  FFMA.FTZ R8, R0, R8, 0.48089820146560668945 ;  /* 0x3ef6384a00087423 */ /* 0x000fc40000010008 */
[----:B------:R-:W-:Y:S01]  /*1fed0*/  FFMA.FTZ R3, R2, R3, -0.72134751081466674805 ;  /* 0xbf38aa3b02037423 */ /* 0x000fe20000010003 */
[----:B------:R-:W-:Y:S01]  /*1fee0*/  FSEL R17, RZ, -23, P4 ;  /* 0xc1b80000ff117808 */ /* 0x000fe20002000000 */
[----:B------:R-:W-:Y:S01]  /*1fef0*/  FFMA.FTZ R8, R0, R8, -0.72134751081466674805 ;  /* 0xbf38aa3b00087423 */ /* 0x000fe20000010008 */
[----:B------:R-:W-:Y:S01]  /*1ff00*/  FSETP.GEU.AND P4, PT, R114, 1.175494350822287508e-38, PT ;  /* 0x008000007200780b */ /* 0x000fe20003f8e000 */
[----:B------:R-:W-:Y:S02]  /*1ff10*/  FMUL R3, R2, R3 ;  /* 0x0000000302037220 */ /* 0x000fe40000400000 */
[----:B------:R-:W-:Y:S01]  /*1ff20*/  FMUL R26, R114, 8388608 ;  /* 0x4b000000721a7820 */ /* 0x000fe20000400000 */
[----:B------:R-:W-:Y:S01]  /*1ff30*/  FSEL R18, RZ, -23, P5 ;  /* 0xc1b80000ff127808 */ /* 0x000fe20002800000 */
[----:B------:R-:W-:Y:S01]  /*1ff40*/  FMUL R8, R0, R8 ;  /* 0x0000000800087220 */ /* 0x000fe20000400000 */
[C---:B------:R-:W-:Y:S01]  /*1ff50*/  FSETP.GEU.AND P5, PT, R115.reuse, 1.175494350822287508e-38, PT ;  /* 0x008000007300780b */ /* 0x040fe20003fae000 */
[----:B------:R-:W-:Y:S01]  /*1ff60*/  FMUL R25, R115, 8388608 ;  /* 0x4b00000073197820 */ /* 0x000fe20000400000 */
[----:B------:R-:W-:Y:S01]  /*1ff70*/  FSEL R26, R26, R114, !P4 ;  /* 0x000000721a1a7208 */ /* 0x000fe20006000000 */
[----:B------:R-:W-:-:S02]  /*1ff80*/  FMUL R3, R2, R3 ;  /* 0x0000000302037220 */ /* 0x000fc40000400000 */
[----:B------:R-:W-:Y:S01]  /*1ff90*/  FMUL R8, R0, R8 ;  /* 0x0000000800087220 */ /* 0x000fe20000400000 */
[----:B------:R-:W-:Y:S01]  /*1ffa0*/  FSEL R25, R25, R115, !P5 ;  /* 0x0000007319197208 */ /* 0x000fe20006800000 */
[----:B------:R-:W-:Y:S01]  /*1ffb0*/  FFMA.FTZ R20, R2, 1.4426950216293334961, R3 ;  /* 0x3fb8aa3b02147823 */ /* 0x000fe20000010003 */
[----:B------:R-:W-:Y:S01]  /*1ffc0*/  IADD3 R3, R26, -0x3f3504f3, RZ ;  /* 0xc0cafb0d1a037810 */ /* 0x000fe20007ffe0ff */
[----:B------:R-:W-:Y:S01]  /*1ffd0*/  FFMA.FTZ R19, R0, 1.4426950216293334961, R8 ;  /* 0x3fb8aa3b00137823 */ /* 0x000fe20000010008 */
[----:B------:R-:W-:Y:S02]  /*1ffe0*/  IADD3 R8, R25, -0x3f3504f3, RZ ;  /* 0xc0cafb0d19087810 */ /* 0x000fe40007ffe0ff */
[----:B------:R-:W-:Y:S01]  /*1fff0*/  LOP3.LUT R3, R3, 0xff800000, RZ, 0xc0, !PT ;  /* 0xff80000003037812 */ /* 0x000fe200078ec0ff */
[----:B--2---:R-:W-:Y:S04]  /*20000*/  STL [R1+0xf04], R103 ;  /* 0x000f046701007387 */ /* 0x004fe80000100800 */
[----:B------:R-:W2:Y:S01]  /*20010*/  LDL.LU R102, [R1+0x73c] ;  /* 0x00073c0001667983 */ /* 0x000ea20000300800 */
[----:B------:R-:W-:Y:S01]  /*20020*/  LOP3.LUT R8, R8, 0xff800000, RZ, 0xc0, !PT ;  /* 0xff80000008087812 */ /* 0x000fe200078ec0ff */
[----:B------:R-:W-:-:S04]  /*20030*/  IMAD.IADD R0, R26, 0x1, -R3 ;  /* 0x000000011a007824 */ /* 0x000fc800078e0a03 */
[----:B------:R-:W-:Y:S02]  /*20040*/  IMAD.IADD R2, R25, 0x1, -R8 ;  /* 0x0000000119027824 */ /* 0x000fe400078e0a08 */
[----:B------:R-:W-:Y:S02]  /*20050*/  FADD R0, R0, -1 ;  /* 0xbf80000000007421 */ /* 0x000fe40000000000 */
[----:B------:R-:W-:Y:S02]  /*20060*/  FADD R2, R2, -1 ;  /* 0xbf80000002027421 */ /* 0x000fe40000000000 */
[-C--:B------:R-:W-:Y:S02]  /*20070*/  FFMA.FTZ R14, R0, R55.reuse, -0.16845393180847167969 ;  /* 0xbe2c7f30000e7423 */ /* 0x080fe40000010037 */
[----:B------:R-:W-:Y:S02]  /*20080*/  FFMA.FTZ R13, R2, R55, -0.16845393180847167969 ;  /* 0xbe2c7f30020d7423 */ /* 0x000fe40000010037 */
[----:B------:R-:W-:-:S02]  /*20090*/  FFMA.FTZ R14, R0, R14, 0.1716887056827545166 ;  /* 0x3e2fcf2a000e7423 */ /* 0x000fc4000001000e */
[----:B------:R-:W-:Y:S01]  /*200a0*/  FFMA.FTZ R13, R2, R13, 0.1716887056827545166 ;  /* 0x3e2fcf2a020d7423 */ /* 0x000fe2000001000d */
[----:B------:R-:W-:Y:S01]  /*200b0*/  MOV R33, R15 ;  /* 0x0000000f00217202 */ /* 0x000fe20000000f00 */
[----:B------:R-:W-:Y:S01]  /*200c0*/  FFMA.FTZ R14, R0, R14, -0.17900948226451873779 ;  /* 0xbe374e43000e7423 */ /* 0x000fe2000001000e */
[----:B------:R0:W1:Y:S01]  /*200d0*/  I2F R15, R12 ;  /* 0x0000000c000f7306 */ /* 0x0000620000201400 */
[----:B------:R-:W-:Y:S02]  /*200e0*/  IMAD.MOV.U32 R34, RZ, RZ, R16 ;  /* 0x000000ffff227224 */ /* 0x000fe400078e0010 */
[----:B0-----:R-:W-:Y:S02]  /*200f0*/  FFMA.FTZ R12, R2, R13, -0.17900948226451873779 ;  /* 0xbe374e43020c7423 */ /* 0x001fe4000001000d */
[----:B------:R-:W-:Y:S02]  /*20100*/  FFMA.FTZ R13, R0, R14, 0.20512372255325317383 ;  /* 0x3e520bf4000d7423 */ /* 0x000fe4000001000e */
[----:B------:R-:W-:-:S02]  /*20110*/  FFMA.FTZ R12, R2, R12, 0.20512372255325317383 ;  /* 0x3e520bf4020c7423 */ /* 0x000fc4000001000c */
[----:B------:R-:W-:Y:S01]  /*20120*/  FFMA.FTZ R13, R0, R13, -0.24046532809734344482 ;  /* 0xbe763c8b000d7423 */ /* 0x000fe2000001000d */
[----:B------:R0:W-:Y:S02]  /*20130*/  I2F R16, R11 ;  /* 0x0000000b00107306 */ /* 0x0001e40000201400 */
[----:B0-----:R-:W-:Y:S02]  /*20140*/  FFMA.FTZ R11, R2, R12, -0.24046532809734344482 ;  /* 0xbe763c8b020b7423 */ /* 0x001fe4000001000c */
[----:B------:R-:W-:Y:S02]  /*20150*/  FFMA.FTZ R12, R0, R13, 0.28857114911079406738 ;  /* 0x3e93bf99000c7423 */ /* 0x000fe4000001000d */
[----:B------:R-:W-:Y:S02]  /*20160*/  FFMA.FTZ R11, R2, R11, 0.28857114911079406738 ;  /* 0x3e93bf99020b7423 */ /* 0x000fe4000001000b */
[----:B------:R-:W-:Y:S01]  /*20170*/  FFMA.FTZ R12, R0, R12, -0.36067417263984680176 ;  /* 0xbeb8aa49000c7423 */ /* 0x000fe2000001000c */
[----:B------:R0:W3:Y:S02]  /*20180*/  I2F R14, R10 ;  /* 0x0000000a000e7306 */ /* 0x0000e40000201400 */
[----:B0-----:R-:W-:-:S02]  /*20190*/  FFMA.FTZ R10, R2, R11, -0.36067417263984680176 ;  /* 0xbeb8aa49020a7423 */ /* 0x001fc4000001000b */
[----:B------:R-:W-:Y:S02]  /*201a0*/  FFMA.FTZ R11, R0, R12, 0.48089820146560668945 ;  /* 0x3ef6384a000b7423 */ /* 0x000fe4000001000c */
[----:B------:R-:W-:Y:S02]  /*201b0*/  FFMA.FTZ R10, R2, R10, 0.48089820146560668945 ;  /* 0x3ef6384a020a7423 */ /* 0x000fe4000001000a */
[----:B------:R-:W-:Y:S01]  /*201c0*/  FFMA.FTZ R11, R0, R11, -0.72134751081466674805 ;  /* 0xbf38aa3b000b7423 */ /* 0x000fe2000001000b */
[----:B------:R0:W-:Y:S02]  /*201d0*/  I2F R13, R9 ;  /* 0x00000009000d7306 */ /* 0x0001e40000201400 */
[----:B0-----:R-:W-:Y:S02]  /*201e0*/  FFMA.FTZ R9, R2, R10, -0.72134751081466674805 ;  /* 0xbf38aa3b02097423 */ /* 0x001fe4000001000a */
[----:B------:R-:W-:-:S04]  /*201f0*/  FMUL R10, R0, R11 ;  /* 0x0000000b000a7220 */ /* 0x000fc80000400000 */
[----:B------:R0:W4:Y:S01]  /*20200*/  I2F R11, R6 ;  /* 0x00000006000b7306 */ /* 0x0001220000201400 */
[----:B------:R-:W-:Y:S02]  /*20210*/  FMUL R9, R2, R9 ;  /* 0x0000000902097220 */ /* 0x000fe40000400000 */
[C---:B------:R-:W-:Y:S02]  /*20220*/  FMUL R10, R0.reuse, R10 ;  /* 0x0000000a000a7220 */ /* 0x040fe40000400000 */
[----:B-1----:R-:W-:Y:S02]  /*20230*/  FFMA.FTZ R12, R15, 1.1920928955078125e-07, R21 ;  /* 0x340000000f0c7823 */ /* 0x002fe40000010015 */
[----:B------:R-:W-:Y:S01]  /*20240*/  FFMA.FTZ R15, R0, 1.4426950216293334961, R10 ;  /* 0x3fb8aa3b000f7823 */ /* 0x000fe2000001000a */
[----:B------:R-:W-:Y:S01]  /*20250*/  FSEL R0, RZ, -23, P3 ;  /* 0xc1b80000ff007808 */ /* 0x000fe20001800000 */
[C---:B0-----:R-:W-:Y:S01]  /*20260*/  FMUL R6, R2.reuse, R9 ;  /* 0x0000000902067220 */ /* 0x041fe20000400000 */
[----:B------:R-:W0:Y:S03]  /*20270*/  I2F R5, R5 ;  /* 0x0000000500057306 */ /* 0x000e260000201400 */
[----:B------:R-:W-:-:S02]  /*20280*/  FFMA.FTZ R10, R2, 1.4426950216293334961, R6 ;  /* 0x3fb8aa3b020a7823 */ /* 0x000fc40000010006 */
[----:B---3--:R-:W-:Y:S02]  /*20290*/  FFMA.FTZ R6, R14, 1.1920928955078125e-07, R17 ;  /* 0x340000000e067823 */ /* 0x008fe40000010011 */
[----:B----4-:R-:W-:Y:S01]  /*202a0*/  FFMA.FTZ R0, R11, 1.1920928955078125e-07, R0 ;  /* 0x340000000b007823 */ /* 0x010fe20000010000 */
[----:B------:R-:W-:Y:S01]  /*202b0*/  ISETP.GE.U32.AND P3, PT, R7, 0x7f800000, PT ;  /* 0x7f8000000700780c */ /* 0x000fe20003f66070 */
[----:B------:R-:W-:Y:S02]  /*202c0*/  FADD R49, R6, R24 ;  /* 0x0000001806317221 */ /* 0x000fe40000000000 */
[----:B------:R-:W-:Y:S01]  /*202d0*/  FADD R47, R0, R19 ;  /* 0x00000013002f7221 */ /* 0x000fe20000000000 */
[----:B------:R-:W-:Y:S01]  /*202e0*/  FSEL R0, RZ, -23, P6 ;  /* 0xc1b80000ff007808 */ /* 0x000fe20003000000 */
[C---:B------:R-:W-:Y:S01]  /*202f0*/  FMUL R24, R113.reuse, 8388608 ;  /* 0x4b00000071187820 */ /* 0x040fe20000400000 */
[----:B------:R-:W-:Y:S01]  /*20300*/  FSETP.GEU.AND P6, PT, R113, 1.175494350822287508e-38, PT ;  /* 0x008000007100780b */ /* 0x000fe20003fce000 */
[----:B------:R-:W-:-:S03]  /*20310*/  FFMA.FTZ R9, R16, 1.1920928955078125e-07, R22 ;  /* 0x3400000010097823 */ /* 0x000fc60000010016 */
[----:B------:R-:W-:Y:S01]  /*20320*/  FSEL R24, R24, R113, !P6 ;  /* 0x0000007118187208 */ /* 0x000fe20007000000 */
[----:B0-----:R-:W-:Y:S02]  /*20330*/  FFMA.FTZ R0, R5, 1.1920928955078125e-07, R0 ;  /* 0x3400000005007823 */ /* 0x001fe40000010000 */
[----:B------:R-:W-:Y:S01]  /*20340*/  FADD R50, R9, R31 ;  /* 0x0000001f09327221 */ /* 0x000fe20000000000 */
[----:B------:R-:W-:Y:S01]  /*20350*/  IADD3 R9, R24, -0x3f3504f3, RZ ;  /* 0xc0cafb0d18097810 */ /* 0x000fe20007ffe0ff */
[----:B------:R-:W-:Y:S01]  /*20360*/  FADD R46, R0, R20 ;  /* 0x00000014002e7221 */ /* 0x000fe20000000000 */
[----:B------:R-:W-:Y:S02]  /*20370*/  @P3 MOV R0, 0x7f800000 ;  /* 0x7f80000000003802 */ /* 0x000fe40000000f00 */
[----:B------:R-:W-:Y:S01]  /*20380*/  LOP3.LUT R9, R9, 0xff800000, RZ, 0xc0, !PT ;  /* 0xff80000009097812 */ /* 0x000fe200078ec0ff */
[----:B------:R-:W-:Y:S02]  /*20390*/  FADD R51, R12, R32 ;  /* 0x000000200c337221 */ /* 0x000fe40000000000 */
[----:B------:R-:W-:-:S02]  /*203a0*/  @P3 FFMA.FTZ R51, R7, R0, +INF ;  /* 0x7f80000007333423 */ /* 0x000fc40000010000 */
[----:B------:R-:W-:Y:S01]  /*203b0*/  IMAD.IADD R0, R24, 0x1, -R9 ;  /* 0x0000000118007824 */ /* 0x000fe200078e0a09 */
[----:B------:R-:W-:Y:S01]  /*203c0*/  ISETP.GE.U32.AND P3, PT, R4, 0x7f800000, PT ;  /* 0x7f8000000400780c */ /* 0x000fe20003f66070 */
[----:B------:R-:W-:Y:S02]  /*203d0*/  FFMA.FTZ R2, R13, 1.1920928955078125e-07, R18 ;  /* 0x340000000d027823 */ /* 0x000fe40000010012 */
[----:B------:R-:W-:Y:S02]  /*203e0*/  FADD R0, R0, -1 ;  /* 0xbf80000000007421 */ /* 0x000fe40000000000 */
[----:B------:R-:W-:Y:S02]  /*203f0*/  FADD R48, R2, R23 ;  /* 0x0000001702307221 */ /* 0x000fe40000000000 */
[----:B------:R-:W-:-:S04]  /*20400*/  FFMA.FTZ R2, R0, R55, -0.16845393180847167969 ;  /* 0xbe2c7f3000027423 */ /* 0x000fc80000010037 */
[C---:B------:R-:W-:Y:S01]  /*20410*/  FFMA.FTZ R2, R0.reuse, R2, 0.1716887056827545166 ;  /* 0x3e2fcf2a00027423 */ /* 0x040fe20000010002 */
[----:B------:R0:W1:Y:S03]  /*20420*/  I2F R6, R3 ;  /* 0x0000000300067306 */ /* 0x0000660000201400 */
[----:B------:R-:W-:Y:S01]  /*20430*/  FFMA.FTZ R2, R0, R2, -0.17900948226451873779 ;  /* 0xbe374e4300027423 */ /* 0x000fe20000010002 */
[----:B------:R-:W-:Y:S01]  /*20440*/  FSEL R5, RZ, -23, P4 ;  /* 0xc1b80000ff057808 */ /* 0x000fe20002000000 */
[----:B0-----:R-:W-:-:S03]  /*20450*/  @P3 IMAD.MOV.U32 R3, RZ, RZ, 0x7f800000 ;  /* 0x7f800000ff033424 */ /* 0x001fc600078e00ff */
[----:B------:R-:W0:Y:S01]  /*20460*/  I2F R8, R8 ;  /* 0x0000000800087306 */ /* 0x000e220000201400 */
[----:B------:R-:W-:Y:S02]  /*20470*/  FFMA.FTZ R2, R0, R2, 0.20512372255325317383 ;  /* 0x3e520bf400027423 */ /* 0x000fe40000010002 */
[----:B------:R-:W-:Y:S01]  /*20480*/  @P3 FFMA.FTZ R50, R4, R3, +INF ;  /* 0x7f80000004323423 */ /* 0x000fe20000010003 */
[----:B------:R-:W-:Y:S01]  /*20490*/  ISETP.GE.U32.AND P3, PT, R29, 0x7f800000, PT ;  /* 0x7f8000001d00780c */ /* 0x000fe20003f66070 */
[----:B------:R-:W-:Y:S01]  /*204a0*/  FFMA.FTZ R2, R0, R2, -0.24046532809734344482 ;  /* 0xbe763c8b00027423 */ /* 0x000fe20000010002 */
[----:B------:R-:W-:Y:S02]  /*204b0*/  ISETP.GE.U32.AND P4, PT, R30, 0x7f800000, PT ;  /* 0x7f8000001e00780c */ /* 0x000fe40003f86070 */
[----:B------:R-:W-:Y:S01]  /*204c0*/  FSEL R3, RZ, -23, P5 ;  /* 0xc1b80000ff037808 */ /* 0x000fe20002800000 */
[----:B------:R-:W-:Y:S01]  /*204d0*/  FFMA.FTZ R2, R0, R2, 0.28857114911079406738 ;  /* 0x3e93bf9900027423 */ /* 0x000fe20000010002 */
[----:B------:R-:W-:Y:S01]  /*204e0*/  ISETP.GE.U32.AND P5, PT, R28, 0x7f800000, PT ;  /* 0x7f8000001c00780c */ /* 0x000fe20003fa6070 */
[----:B-1----:R-:W-:-:S02]  /*204f0*/  FFMA.FTZ R6, R6, 1.1920928955078125e-07, R5 ;  /* 0x3400000006067823 */ /* 0x002fc40000010005 */
[----:B------:R-:W-:Y:S02]  /*20500*/  FFMA.FTZ R2, R0, R2, -0.36067417263984680176 ;  /* 0xbeb8aa4900027423 */ /* 0x000fe40000010002 */
[----:B0-----:R-:W-:Y:S02]  /*20510*/  FFMA.FTZ R8, R8, 1.1920928955078125e-07, R3 ;  /* 0x3400000008087823 */ /* 0x001fe40000010003 */
[----:B------:R-:W-:Y:S02]  /*20520*/  @P3 IMAD.MOV.U32 R5, RZ, RZ, 0x7f800000 ;  /* 0x7f800000ff053424 */ /* 0x000fe400078e00ff */
[----:B------:R-:W-:Y:S01]  /*20530*/  @P4 MOV R3, 0x7f800000 ;  /* 0x7f80000000034802 */ /* 0x000fe20000000f00 */
[----:B------:R-:W-:Y:S02]  /*20540*/  FFMA.FTZ R2, R0, R2, 0.48089820146560668945 ;  /* 0x3ef6384a00027423 */ /* 0x000fe40000010002 */
[----:B------:R-:W-:Y:S01]  /*20550*/  @P3 FFMA.FTZ R48, R29, R5, +INF ;  /* 0x7f8000001d303423 */ /* 0x000fe20000010005 */
[----:B------:R-:W-:Y:S01]  /*20560*/  ISETP.GE.U32.AND P3, PT, R26, 0x7f800000, PT ;  /* 0x7f8000001a00780c */ /* 0x000fe20003f66070 */
[----:B------:R-:W-:-:S02]  /*20570*/  FFMA.FTZ R2, R0, R2, -0.72134751081466674805 ;  /* 0xbf38aa3b00027423 */ /* 0x000fc40000010002 */
[----:B------:R-:W-:Y:S02]  /*20580*/  @P4 FFMA.FTZ R49, R30, R3, +INF ;  /* 0x7f8000001e314423 */ /* 0x000fe40000010003 */
[----:B------:R-:W-:Y:S02]  /*20590*/  @P5 IMAD.MOV.U32 R3, RZ, RZ, 0x7f800000 ;  /* 0x7f800000ff035424 */ /* 0x000fe400078e00ff */
[----:B------:R-:W-:Y:S02]  /*205a0*/  FMUL R2, R0, R2 ;  /* 0x0000000200027220 */ /* 0x000fe40000400000 */
[----:B------:R-:W-:Y:S01]  /*205b0*/  @P5 FFMA.FTZ R47, R28, R3, +INF ;  /* 0x7f8000001c2f5423 */ /* 0x000fe20000010003 */
[----:B------:R-:W-:Y:S01]  /*205c0*/  ISETP.GE.U32.AND P5, PT, R25, 0x7f800000, PT ;  /* 0x7f8000001900780c */ /* 0x000fe20003fa6070 */
[----:B------:R-:W-:-:S04]  /*205d0*/  FMUL R2, R0, R2 ;  /* 0x0000000200027220 */ /* 0x000fc80000400000 */
[----:B------:R-:W-:Y:S02]  /*205e0*/  FFMA.FTZ R16, R0, 1.4426950216293334961, R2 ;  /* 0x3fb8aa3b00107823 */ /* 0x000fe40000010002 */
[----:B------:R-:W-:Y:S02]  /*205f0*/  @P3 IMAD.MOV.U32 R0, RZ, RZ, 0x7f800000 ;  /* 0x7f800000ff003424 */ /* 0x000fe400078e00ff */
[----:B------:R-:W-:Y:S02]  /*20600*/  FADD R45, R6, R15 ;  /* 0x0000000f062d7221 */ /* 0x000fe40000000000 */
[----:B------:R-:W-:Y:S01]  /*20610*/  @P3 FFMA.FTZ R45, R26, R0, +INF ;  /* 0x7f8000001a2d3423 */ /* 0x000fe20000010000 */
[C---:B------:R-:W-:Y:S01]  /*20620*/  FSETP.GEU.AND P3, PT, R107.reuse, 1.175494350822287508e-38, PT ;  /* 0x008000006b00780b */ /* 0x040fe20003f6e000 */
[----:B------:R-:W-:Y:S02]  /*20630*/  FMUL R23, R107, 8388608 ;  /* 0x4b0000006b177820 */ /* 0x000fe40000400000 */
[----:B------:R-:W-:Y:S01]  /*20640*/  @P5 IMAD.MOV.U32 R0, RZ, RZ, 0x7f800000 ;  /* 0x7f800000ff005424 */ /* 0x000fe200078e00ff */
[----:B------:R-:W-:Y:S01]  /*20650*/  ISETP.GE.U32.AND P4, PT, R27, 0x7f800000, PT ;  /* 0x7f8000001b00780c */ /* 0x000fe20003f86070 */
[----:B------:R-:W-:Y:S01]  /*20660*/  FADD R44, R8, R10 ;  /* 0x0000000a082c7221 */ /* 0x000fe20000000000 */
[----:B------:R-:W-:Y:S01]  /*20670*/  FSEL R23, R23, R107, !P3 ;  /* 0x0000006b17177208 */ /* 0x000fe20005800000 */
[----:B------:R-:W-:Y:S01]  /*20680*/  @P5 FFMA.FTZ R44, R25, R0, +INF ;  /* 0x7f800000192c5423 */ /* 0x000fe20000010000 */
[C---:B------:R-:W-:Y:S01]  /*20690*/  FSETP.GEU.AND P5, PT, R112.reuse, 1.175494350822287508e-38, PT ;  /* 0x008000007000780b */ /* 0x040fe20003fae000 */
[----:B------:R-:W-:Y:S01]  /*206a0*/  FMUL R22, R112, 8388608 ;  /* 0x4b00000070167820 */ /* 0x000fe20000400000 */
[----:B------:R-:W-:-:S04]  /*206b0*/  IADD3 R6, R23, -0x3f3504f3, RZ ;  /* 0xc0cafb0d17067810 */ /* 0x000fc80007ffe0ff */
[----:B------:R-:W-:Y:S02]  /*206c0*/  FSEL R22, R22, R112, !P5 ;  /* 0x0000007016167208 */ /* 0x000fe40006800000 */
[----:B------:R-:W-:Y:S02]  /*206d0*/  LOP3.LUT R6, R6, 0xff800000, RZ, 0xc0, !PT ;  /* 0xff80000006067812 */ /* 0x000fe400078ec0ff */
[----:B------:R-:W-:Y:S02]  /*206e0*/  IADD3 R5, R22, -0x3f3504f3, RZ ;  /* 0xc0cafb0d16057810 */ /* 0x000fe40007ffe0ff */
[----:B------:R-:W-:Y:S02]  /*206f0*/  IADD3 R0, R23, -R6, RZ ;  /* 0x8000000617007210 */ /* 0x000fe40007ffe0ff */
[----:B------:R-:W-:Y:S02]  /*20700*/  @P4 MOV R3, 0x7f800000 ;  /* 0x7f80000000034802 */ /* 0x000fe40000000f00 */
[----:B------:R-:W-:Y:S01]  /*20710*/  LOP3.LUT R5, R5, 0xff800000, RZ, 0xc0, !PT ;  /* 0xff80000005057812 */ /* 0x000fe200078ec0ff */
[----:B------:R-:W-:-:S02]  /*20720*/  FADD R0, R0, -1 ;  /* 0xbf80000000007421 */ /* 0x000fc40000000000 */
[----:B------:R-:W-:Y:S01]  /*20730*/  @P4 FFMA.FTZ R46, R27, R3, +INF ;  /* 0x7f8000001b2e4423 */ /* 0x000fe20000010003 */
[----:B------:R-:W-:Y:S01]  /*20740*/  FSETP.NEU.AND P4, PT, R7, RZ, PT ;  /* 0x000000ff0700720b */ /* 0x000fe20003f8d000 */
[----:B------:R-:W-:Y:S02]  /*20750*/  IMAD.IADD R2, R22, 0x1, -R5 ;  /* 0x0000000116027824 */ /* 0x000fe400078e0a05 */
[----:B------:R-:W-:Y:S02]  /*20760*/  FFMA.FTZ R7, R0, R55, -0.16845393180847167969 ;  /* 0xbe2c7f3000077423 */ /* 0x000fe40000010037 */
[----:B------:R-:W-:Y:S02]  /*20770*/  FADD R2, R2, -1 ;  /* 0xbf80000002027421 */ /* 0x000fe40000000000 */
[----:B------:R-:W-:Y:S02]  /*20780*/  FFMA.FTZ R7, R0, R7, 0.1716887056827545166 ;  /* 0x3e2fcf2a00077423 */ /* 0x000fe40000010007 */
[----:B------:R-:W-:-:S02]  /*20790*/  FFMA.FTZ R3, R2, R55, -0.16845393180847167969 ;  /* 0xbe2c7f3002037423 */ /* 0x000fc40000010037 */
[----:B------:R-:W-:Y:S02]  /*207a0*/  FFMA.FTZ R7, R0, R7, -0.17900948226451873779 ;  /* 0xbe374e4300077423 */ /* 0x000fe40000010007 */
[----:B------:R-:W-:Y:S02]  /*207b0*/  FFMA.FTZ R3, R2, R3, 0.1716887056827545166 ;  /* 0x3e2fcf2a02037423 */ /* 0x000fe40000010003 */
[----:B------:R-:W-:Y:S02]  /*207c0*/  FFMA.FTZ R7, R0, R7, 0.20512372255325317383 ;  /* 0x3e520bf400077423 */ /* 0x000fe40000010007 */
[----:B------:R-:W-:Y:S02]  /*207d0*/  FFMA.FTZ R3, R2, R3, -0.17900948226451873779 ;  /* 0xbe374e4302037423 */ /* 0x000fe40000010003 */
[----:B------:R-:W-:Y:S02]  /*207e0*/  FFMA.FTZ R7, R0, R7, -0.24046532809734344482 ;  /* 0xbe763c8b00077423 */ /* 0x000fe40000010007 */
[----:B------:R-:W-:-:S02]  /*207f0*/  FFMA.FTZ R3, R2, R3, 0.20512372255325317383 ;  /* 0x3e520bf402037423 */ /* 0x000fc40000010003 */
[----:B------:R-:W-:Y:S02]  /*20800*/  FFMA.FTZ R7, R0, R7, 0.28857114911079406738 ;  /* 0x3e93bf9900077423 */ /* 0x000fe40000010007 */
[----:B------:R-:W-:Y:S02]  /*20810*/  FFMA.FTZ R3, R2, R3, -0.24046532809734344482 ;  /* 0xbe763c8b02037423 */ /* 0x000fe40000010003 */
[----:B------:R-:W-:Y:S02]  /*20820*/  FFMA.FTZ R7, R0, R7, -0.36067417263984680176 ;  /* 0xbeb8aa4900077423 */ /* 0x000fe40000010007 */
[----:B------:R-:W-:Y:S02]  /*20830*/  FFMA.FTZ R3, R2, R3, 0.28857114911079406738 ;  /* 0x3e93bf9902037423 */ /* 0x000fe40000010003 */
[----:B------:R-:W-:Y:S02]  /*20840*/  FFMA.FTZ R7, R0, R7, 0.48089820146560668945 ;  /* 0x3ef6384a00077423 */ /* 0x000fe40000010007 */
[----:B------:R-:W-:-:S02]  /*20850*/  FFMA.FTZ R3, R2, R3, -0.36067417263984680176 ;  /* 0xbeb8aa4902037423 */ /* 0x000fc40000010003 */
[----:B------:R-:W-:Y:S01]  /*20860*/  FFMA.FTZ R7, R0, R7, -0.72134751081466674805 ;  /* 0xbf38aa3b00077423 */ /* 0x000fe20000010007 */
[----:B------:R-:W-:Y:S01]  /*20870*/  FSEL R12, RZ, -23, P3 ;  /* 0xc1b80000ff0c7808 */ /* 0x000fe20001800000 */
[----:B------:R-:W-:Y:S01]  /*20880*/  FFMA.FTZ R3, R2, R3, 0.48089820146560668945 ;  /* 0x3ef6384a02037423 */ /* 0x000fe20000010003 */
[----:B------:R-:W-:Y:S01]  /*20890*/  FSETP.GEU.AND P3, PT, R106, 1.175494350822287508e-38, PT ;  /* 0x008000006a00780b */ /* 0x000fe20003f6e000 */
[----:B------:R-:W-:Y:S02]  /*208a0*/  FMUL R7, R0, R7 ;  /* 0x0000000700077220 */ /* 0x000fe40000400000 */
[----:B------:R-:W-:Y:S02]  /*208b0*/  FMUL R20, R106, 8388608 ;  /* 0x4b0000006a147820 */ /* 0x000fe40000400000 */
[----:B------:R-:W-:Y:S02]  /*208c0*/  FFMA.FTZ R3, R2, R3, -0.72134751081466674805 ;  /* 0xbf38aa3b02037423 */ /* 0x000fe40000010003 */
[----:B------:R-:W-:Y:S01]  /*208d0*/  FMUL R7, R0, R7 ;  /* 0x0000000700077220 */ /* 0x000fe20000400000 */
[----:B------:R-:W-:Y:S01]  /*208e0*/  FSEL R20, R20, R106, !P3 ;  /* 0x0000006a14147208 */ /* 0x000fe20005800000 */
[----:B------:R-:W-:Y:S01]  /*208f0*/  FMUL R3, R2, R3 ;  /* 0x0000000302037220 */ /* 0x000fe20000400000 */
[----:B------:R-:W-:Y:S01]  /*20900*/  FSEL R8, RZ, -23, P6 ;  /* 0xc1b80000ff087808 */ /* 0x000fe20003000000 */
[C---:B------:R-:W-:Y:S01]  /*20910*/  FMUL R21, R105.reuse, 8388608 ;  /* 0x4b00000069157820 */ /* 0x040fe20000400000 */
[----:B------:R-:W-:Y:S01]  /*20920*/  FSETP.GEU.AND P6, PT, R105, 1.175494350822287508e-38, PT ;  /* 0x008000006900780b */ /* 0x000fe20003fce000 */
[----:B------:R-:W-:Y:S01]  /*20930*/  FFMA.FTZ R15, R0, 1.4426950216293334961, R7 ;  /* 0x3fb8aa3b000f7823 */ /* 0x000fe20000010007 */
[----:B------:R-:W0:Y:S01]  /*20940*/  I2F R9, R9 ;  /* 0x0000000900097306 */ /* 0x000e220000201400 */
[----:B------:R-:W-:Y:S01]  /*20950*/  IADD3 R7, R20, -0x3f3504f3, RZ ;  /* 0xc0cafb0d14077810 */ /* 0x000fe20007ffe0ff */
[----:B------:R-:W-:Y:S01]  /*20960*/  FMUL R3, R2, R3 ;  /* 0x0000000302037220 */ /* 0x000fe20000400000 */
[----:B------:R-:W-:-:S02]  /*20970*/  FSEL R21, R21, R105, !P6 ;  /* 0x0000006915157208 */ /* 0x000fc40007000000 */
[----:B------:R-:W-:Y:S01]  /*20980*/  LOP3.LUT R7, R7, 0xff800000, RZ, 0xc0, !PT ;  /* 0xff80000007077812 */ /* 0x000fe200078ec0ff */
[----:B------:R-:W-:Y:S01]  /*20990*/  FFMA.FTZ R14, R2, 1.4426950216293334961, R3 ;  /* 0x3fb8aa3b020e7823 */ /* 0x000fe20000010003 */
[----:B------:R-:W-:Y:S02]  /*209a0*/  IADD3 R3, R21, -0x3f3504f3, RZ ;  /* 0xc0cafb0d15037810 */ /* 0x000fe40007ffe0ff */
[----:B------:R-:W-:Y:S01]  /*209b0*/  IADD3 R2, R20, -R7, RZ ;  /* 0x8000000714027210 */ /* 0x000fe20007ffe0ff */
[----:B--2---:R-:W-:Y:S04]  /*209c0*/  STL [R1+0xf18], R102 ;  /* 0x000f186601007387 */ /* 0x004fe80000100800 */
[----:B------:R-:W2:Y:S01]  /*209d0*/  LDL.LU R101, [R1+0x740] ;  /* 0x0007400001657983 */ /* 0x000ea20000300800 */
[----:B------:R-:W-:Y:S01]  /*209e0*/  LOP3.LUT R3, R3, 0xff800000, RZ, 0xc0, !PT ;  /* 0xff80000003037812 */ /* 0x000fe200078ec0ff */
[----:B------:R-:W-:-:S02]  /*209f0*/  FADD R2, R2, -1 ;  /* 0xbf80000002027421 */ /* 0x000fc40000000000 */
[----:B0-----:R-:W-:Y:S01]  /*20a00*/  FFMA.FTZ R11, R9, 1.1920928955078125e-07, R8 ;  /* 0x34000000090b7823 */ /* 0x001fe20000010008 */
[----:B------:R0:W-:Y:S01]  /*20a10*/  I2F R10, R6 ;  /* 0x00000006000a7306 */ /* 0x0001e20000201400 */
[----:B------:R-:W-:Y:S01]  /*20a20*/  IMAD.IADD R0, R21, 0x1, -R3 ;  /* 0x0000000115007824 */ /* 0x000fe200078e0a03 */
[----:B------:R-:W3:Y:S01]  /*20a30*/  LDL.LU R100, [R1+0x744] ;  /* 0x0007440001647983 */ /* 0x000ee20000300800 */
[-C--:B------:R-:W-:Y:S02]  /*20a40*/  FFMA.FTZ R8, R2, R55.reuse, -0.16845393180847167969 ;  /* 0xbe2c7f3002087423 */ /* 0x080fe40000010037 */
[----:B------:R-:W-:Y:S01]  /*20a50*/  FADD R0, R0, -1 ;  /* 0xbf80000000007421 */ /* 0x000fe20000000000 */
[----:B------:R-:W4:Y:S01]  /*20a60*/  LDL.LU R99, [R1+0x748] ;  /* 0x0007480001637983 */ /* 0x000f220000300800 */
        /* <DEDUP_REMOVED lines=14> */
[----:B------:R-:W-:Y:S02]  /*20b50*/  FFMA.FTZ R8, R2, R8, -0.72134751081466674805 ;  /* 0xbf38aa3b02087423 */ /* 0x000fe40000010008 */
[----:B------:R-:W-:Y:S02]  /*20b60*/  FFMA.FTZ R9, R0, R9, 0.48089820146560668945 ;  /* 0x3ef6384a00097423 */ /* 0x000fe40000010009 */
[----:B------:R-:W-:Y:S02]  /*20b70*/  FMUL R8, R2, R8 ;  /* 0x0000000802087220 */ /* 0x000fe40000400000 */
[----:B------:R-:W-:Y:S02]  /*20b80*/  FFMA.FTZ R9, R0, R9, -0.72134751081466674805 ;  /* 0xbf38aa3b00097423 */ /* 0x000fe40000010009 */
[----:B0-----:R-:W-:Y:S02]  /*20b90*/  FMUL R6, R2, R8 ;  /* 0x0000000802067220 */ /* 0x001fe40000400000 */
[----:B------:R-:W-:Y:S01]  /*20ba0*/  FMUL R9, R0, R9 ;  /* 0x0000000900097220 */ /* 0x000fe20000400000 */
[----:B------:R-:W0:Y:S01]  /*20bb0*/  I2F R5, R5 ;  /* 0x0000000500057306 */ /* 0x000e220000201400 */
[----:B------:R-:W-:Y:S01]  /*20bc0*/  FFMA.FTZ R13, R2, 1.4426950216293334961, R6 ;  /* 0x3fb8aa3b020d7823 */ /* 0x000fe20000010006 */
[----:B------:R-:W-:Y:S01]  /*20bd0*/  FSEL R6, RZ, -23, P5 ;  /* 0xc1b80000ff067808 */ /* 0x000fe20002800000 */
[C---:B------:R-:W-:Y:S01]  /*20be0*/  FMUL R19, R104.reuse, 8388608 ;  /* 0x4b00000068137820 */ /* 0x040fe20000400000 */
[----:B------:R-:W-:Y:S01]  /*20bf0*/  FSETP.GEU.AND P5, PT, R104, 1.175494350822287508e-38, PT ;  /* 0x008000006800780b */ /* 0x000fe20003fae000 */
[----:B------:R-:W-:-:S03]  /*20c00*/  FMUL R9, R0, R9 ;  /* 0x0000000900097220 */ /* 0x000fc60000400000 */
[----:B------:R-:W1:Y:S01]  /*20c10*/  I2F R3, R3 ;  /* 0x0000000300037306 */ /* 0x000e620000201400 */
[----:B------:R-:W-:Y:S01]  /*20c20*/  FSEL R19, R19, R104, !P5 ;  /* 0x0000006813137208 */ /* 0x000fe20006800000 */
[----:B------:R-:W-:Y:S01]  /*20c30*/  FFMA.FTZ R9, R0, 1.4426950216293334961, R9 ;  /* 0x3fb8aa3b00097823 */ /* 0x000fe20000010009 */
[----:B------:R-:W-:Y:S02]  /*20c40*/  FSEL R0, RZ, -23, P6 ;  /* 0xc1b80000ff007808 */ /* 0x000fe40003000000 */
[----:B------:R-:W-:Y:S02]  /*20c50*/  ISETP.GE.U32.AND P6, PT, R24, 0x7f800000, PT ;  /* 0x7f8000001800780c */ /* 0x000fe40003fc6070 */
[----:B------:R-:W-:Y:S01]  /*20c60*/  IADD3 R2, R19, -0x3f3504f3, RZ ;  /* 0xc0cafb0d13027810 */ /* 0x000fe20007ffe0ff */
[----:B0-----:R-:W-:-:S03]  /*20c70*/  FFMA.FTZ R6, R5, 1.1920928955078125e-07, R6 ;  /* 0x3400000005067823 */ /* 0x001fc60000010006 */
[----:B------:R-:W-:Y:S01]  /*20c80*/  LOP3.LUT R2, R2, 0xff800000, RZ, 0xc0, !PT ;  /* 0xff80000002027812 */ /* 0x000fe200078ec0ff */
[----:B-1----:R-:W-:-:S04]  /*20c90*/  FFMA.FTZ R5, R3, 1.1920928955078125e-07, R0 ;  /* 0x3400000003057823 */ /* 0x002fc80000010000 */
[----:B------:R-:W-:Y:S02]  /*20ca0*/  IMAD.IADD R0, R19, 0x1, -R2 ;  /* 0x0000000113007824 */ /* 0x000fe400078e0a02 */
[----:B------:R-:W-:Y:S02]  /*20cb0*/  @P6 IMAD.MOV.U32 R3, RZ, RZ, 0x7f800000 ;  /* 0x7f800000ff036424 */ /* 0x000fe400078e00ff */
[----:B------:R-:W-:Y:S02]  /*20cc0*/  FADD R0, R0, -1 ;  /* 0xbf80000000007421 */ /* 0x000fe40000000000 */
[----:B------:R-:W-:Y:S02]  /*20cd0*/  FADD R43, R11, R16 ;  /* 0x000000100b2b7221 */ /* 0x000fe40000000000 */
[----:B------:R-:W-:Y:S02]  /*20ce0*/  @P6 FFMA.FTZ R43, R24, R3, +INF ;  /* 0x7f800000182b6423 */ /* 0x000fe40000010003 */
[----:B------:R-:W-:-:S04]  /*20cf0*/  FFMA.FTZ R3, R0, R55, -0.16845393180847167969 ;  /* 0xbe2c7f3000037423 */ /* 0x000fc80000010037 */
[----:B------:R-:W-:-:S04]  /*20d00*/  FFMA.FTZ R3, R0, R3, 0.1716887056827545166 ;  /* 0x3e2fcf2a00037423 */ /* 0x000fc80000010003 */
[----:B------:R-:W-:-:S04]  /*20d10*/  FFMA.FTZ R3, R0, R3, -0.17900948226451873779 ;  /* 0xbe374e4300037423 */ /* 0x000fc80000010003 */
[----:B------:R-:W-:-:S04]  /*20d20*/  FFMA.FTZ R3, R0, R3, 0.20512372255325317383 ;  /* 0x3e520bf400037423 */ /* 0x000fc80000010003 */
[----:B------:R-:W-:-:S04]  /*20d30*/  FFMA.FTZ R3, R0, R3, -0.24046532809734344482 ;  /* 0xbe763c8b00037423 */ /* 0x000fc80000010003 */
[----:B------:R-:W-:-:S04]  /*20d40*/  FFMA.FTZ R3, R0, R3, 0.28857114911079406738 ;  /* 0x3e93bf9900037423 */ /* 0x000fc80000010003 */
[----:B------:R-:W-:-:S04]  /*20d50*/  FFMA.FTZ R3, R0, R3, -0.36067417263984680176 ;  /* 0xbeb8aa4900037423 */ /* 0x000fc80000010003 */
[----:B------:R-:W-:Y:S01]  /*20d60*/  FFMA.FTZ R3, R0, R3, 0.48089820146560668945 ;  /* 0x3ef6384a00037423 */ /* 0x000fe20000010003 */
[----:B------:R-:W-:-:S03]  /*20d70*/  ISETP.GE.U32.AND P6, PT, R23, 0x7f800000, PT ;  /* 0x7f8000001700780c */ /* 0x000fc60003fc6070 */
[----:B------:R-:W-:-:S04]  /*20d80*/  FFMA.FTZ R3, R0, R3, -0.72134751081466674805 ;  /* 0xbf38aa3b00037423 */ /* 0x000fc80000010003 */
[----:B------:R-:W-:-:S04]  /*20d90*/  FMUL R3, R0, R3 ;  /* 0x0000000300037220 */ /* 0x000fc80000400000 */
[----:B------:R-:W-:Y:S02]  /*20da0*/  FMUL R3, R0, R3 ;  /* 0x0000000300037220 */ /* 0x000fe40000400000 */
[----:B------:R-:W-:Y:S02]  /*20db0*/  FFMA.FTZ R10, R10, 1.1920928955078125e-07, R12 ;  /* 0x340000000a0a7823 */ /* 0x000fe4000001000c */
[----:B------:R-:W-:Y:S01]  /*20dc0*/  FFMA.FTZ R8, R0, 1.4426950216293334961, R3 ;  /* 0x3fb8aa3b00087823 */ /* 0x000fe20000010003 */
[----:B------:R-:W-:Y:S01]  /*20dd0*/  @P6 MOV R0, 0x7f800000 ;  /* 0x7f80000000006802 */ /* 0x000fe20000000f00 */
[----:B------:R-:W0:Y:S01]  /*20de0*/  I2F R7, R7 ;  /* 0x0000000700077306 */ /* 0x000e220000201400 */
[----:B------:R-:W-:-:S03]  /*20df0*/  FADD R42, R10, R15 ;  /* 0x0000000f0a2a7221 */ /* 0x000fc60000000000 */
[----:B------:R-:W-:Y:S01]  /*20e00*/  @P6 FFMA.FTZ R42, R23, R0, +INF ;  /* 0x7f800000172a6423 */ /* 0x000fe20000010000 */
[----:B------:R-:W-:Y:S01]  /*20e10*/  FSEL R0, RZ, -23, P3 ;  /* 0xc1b80000ff007808 */ /* 0x000fe20001800000 */
[----:B------:R-:W-:Y:S01]  /*20e20*/  FMUL R18, R103, 8388608 ;  /* 0x4b00000067127820 */ /* 0x000fe20000400000 */
[----:B------:R-:W-:Y:S01]  /*20e30*/  ISETP.GE.U32.AND P3, PT, R22, 0x7f800000, PT ;  /* 0x7f8000001600780c */ /* 0x000fe20003f66070 */
[----:B------:R-:W-:Y:S01]  /*20e40*/  FADD R40, R5, R9 ;  /* 0x0000000905287221 */ /* 0x000fe20000000000 */
[----:B------:R-:W-:Y:S01]  /*20e50*/  FSETP.GEU.AND P6, PT, R103, 1.175494350822287508e-38, PT ;  /* 0x008000006700780b */ /* 0x000fe20003fce000 */
[----:B------:R1:W1:Y:S01]  /*20e60*/  I2F R5, R2 ;  /* 0x0000000200057306 */ /* 0x0002620000201400 */
[----:B------:R-:W-:Y:S01]  /*20e70*/  FSEL R3, RZ, -23, P5 ;  /* 0xc1b80000ff037808 */ /* 0x000fe20002800000 */
[----:B------:R-:W-:Y:S01]  /*20e80*/  FADD R41, R6, R14 ;  /* 0x0000000e06297221 */ /* 0x000fe20000000000 */
[----:B------:R-:W-:Y:S01]  /*20e90*/  FSEL R18, R18, R103, !P6 ;  /* 0x0000006712127208 */ /* 0x000fe20007000000 */
[----:B------:R-:W-:Y:S01]  /*20ea0*/  FMUL R17, R102, 8388608 ;  /* 0x4b00000066117820 */ /* 0x000fe20000400000 */
[----:B------:R-:W-:Y:S01]  /*20eb0*/  ISETP.GE.U32.AND P5, PT, R21, 0x7f800000, PT ;  /* 0x7f8000001500780c */ /* 0x000fe20003fa6070 */
[----:B0-----:R-:W-:Y:S01]  /*20ec0*/  FFMA.FTZ R7, R7, 1.1920928955078125e-07, R0 ;  /* 0x3400000007077823 */ /* 0x001fe20000010000 */
[----:B------:R-:W4:Y:S01]  /*20ed0*/  LDL.LU R9, [R1+0x74c] ;  /* 0x00074c0001097983 */ /* 0x000f220000300800 */
[----:B-1----:R-:W-:-:S02]  /*20ee0*/  IADD3 R2, R18, -0x3f3504f3, RZ ;  /* 0xc0cafb0d12027810 */ /* 0x002fc40007ffe0ff */
[----:B------:R-:W-:Y:S02]  /*20ef0*/  @P3 IMAD.MOV.U32 R0, RZ, RZ, 0x7f800000 ;  /* 0x7f800000ff003424 */ /* 0x000fe400078e00ff */
[----:B------:R-:W-:Y:S02]  /*20f00*/  LOP3.LUT R2, R2, 0xff800000, RZ, 0xc0, !PT ;  /* 0xff80000002027812 */ /* 0x000fe400078ec0ff */
[----:B------:R-:W-:Y:S02]  /*20f10*/  @P3 FFMA.FTZ R41, R22, R0, +INF ;  /* 0x7f80000016293423 */ /* 0x000fe40000010000 */
[----:B------:R-:W-:Y:S02]  /*20f20*/  FFMA.FTZ R5, R5, 1.1920928955078125e-07, R3 ;  /* 0x3400000005057823 */ /* 0x000fe40000010003 */
[----:B------:R-:W-:Y:S01]  /*20f30*/  IMAD.IADD R0, R18, 0x1, -R2 ;  /* 0x0000000112007824 */ /* 0x000fe200078e0a02 */
[----:B------:R-:W-:-:S03]  /*20f40*/  @P5 MOV R3, 0x7f800000 ;  /* 0x7f80000000035802 */ /* 0x000fc60000000f00 */
[----:B------:R-:W-:Y:S02]  /*20f50*/  FADD R0, R0, -1 ;  /* 0xbf80000000007421 */ /* 0x000fe40000000000 */
        /* <DEDUP_REMOVED lines=12> */
[----:B------:R-:W-:-:S04]  /*21020*/  FMUL R3, R0, R3 ;  /* 0x0000000300037220 */ /* 0x000fc80000400000 */
[----:B------:R-:W-:Y:S02]  /*21030*/  FFMA.FTZ R6, R0, 1.4426950216293334961, R3 ;  /* 0x3fb8aa3b00067823 */ /* 0x000fe40000010003 */
[----:B------:R-:W-:Y:S02]  /*21040*/  @P5 IMAD.MOV.U32 R0, RZ, RZ, 0x7f800000 ;  /* 0x7f800000ff005424 */ /* 0x000fe400078e00ff */
[----:B------:R-:W-:Y:S01]  /*21050*/  FADD R39, R7, R13 ;  /* 0x0000000d07277221 */ /* 0x000fe20000000000 */
[----:B------:R0:W1:Y:S01]  /*21060*/  I2F R3, R2 ;  /* 0x0000000200037306 */ /* 0x0000620000201400 */
[----:B------:R-:W-:Y:S01]  /*21070*/  @P5 FFMA.FTZ R39, R20, R0, +INF ;  /* 0x7f80000014275423 */ /* 0x000fe20000010000 */
[----:B------:R-:W-:Y:S02]  /*21080*/  FSETP.GEU.AND P5, PT, R102, 1.175494350822287508e-38, PT ;  /* 0x008000006600780b */ /* 0x000fe40003fae000 */
[----:B------:R-:W-:Y:S02]  /*21090*/  FSEL R0, RZ, -23, P6 ;  /* 0xc1b80000ff007808 */ /* 0x000fe40003000000 */
[----:B------:R-:W-:-:S02]  /*210a0*/  FSEL R17, R17, R102, !P5 ;  /* 0x0000006611117208 */ /* 0x000fc40006800000 */
[----:B------:R-:W-:Y:S02]  /*210b0*/  ISETP.GE.U32.AND P6, PT, R19, 0x7f800000, PT ;  /* 0x7f8000001300780c */ /* 0x000fe40003fc6070 */
[----:B0-----:R-:W-:-:S04]  /*210c0*/  IADD3 R2, R17, -0x3f3504f3, RZ ;  /* 0xc0cafb0d11027810 */ /* 0x001fc80007ffe0ff */
[----:B------:R-:W-:Y:S02]  /*210d0*/  LOP3.LUT R2, R2, 0xff800000, RZ, 0xc0, !PT ;  /* 0xff80000002027812 */ /* 0x000fe400078ec0ff */
[----:B------:R-:W-:Y:S01]  /*210e0*/  FSETP.NEU.AND P3, PT, R4, RZ, PT ;  /* 0x000000ff0400720b */ /* 0x000fe20003f6d000 */
[----:B-1----:R-:W-:Y:S02]  /*210f0*/  FFMA.FTZ R4, R3, 1.1920928955078125e-07, R0 ;  /* 0x3400000003047823 */ /* 0x002fe40000010000 */
[----:B------:R-:W-:Y:S02]  /*21100*/  IMAD.IADD R0, R17, 0x1, -R2 ;  /* 0x0000000111007824 */ /* 0x000fe400078e0a02 */
[----:B------:R-:W-:Y:S02]  /*21110*/  @P6 MOV R3, 0x7f800000 ;  /* 0x7f80000000036802 */ /* 0x000fe40000000f00 */
[----:B------:R-:W-:Y:S02]  /*21120*/  FADD R0, R0, -1 ;  /* 0xbf80000000007421 */ /* 0x000fe40000000000 */
[----:B------:R-:W-:-:S02]  /*21130*/  FADD R38, R5, R8 ;  /* 0x0000000805267221 */ /* 0x000fc40000000000 */
[----:B------:R-:W-:Y:S01]  /*21140*/  @P6 FFMA.FTZ R38, R19, R3, +INF ;  /* 0x7f80000013266423 */ /* 0x000fe20000010003 */
[----:B------:R-:W0:Y:S01]  /*21150*/  I2F R2, R2 ;  /* 0x0000000200027306 */ /* 0x000e220000201400 */
[C---:B------:R-:W-:Y:S01]  /*21160*/  FFMA.FTZ R3, R0.reuse, R55, -0.16845393180847167969 ;  /* 0xbe2c7f3000037423 */ /* 0x040fe20000010037 */
[----:B------:R-:W4:Y:S03]  /*21170*/  LDL.LU R8, [R1+0x750] ;  /* 0x0007500001087983 */ /* 0x000f260000300800 */
[----:B------:R-:W-:Y:S01]  /*21180*/  FFMA.FTZ R3, R0, R3, 0.1716887056827545166 ;  /* 0x3e2fcf2a00037423 */ /* 0x000fe20000010003 */
[----:B------:R-:W-:Y:S01]  /*21190*/  ISETP.GE.U32.AND P6, PT, R18, 0x7f800000, PT ;  /* 0x7f8000001200780c */ /* 0x000fe20003fc6070 */
[----:B------:R-:W-:Y:S01]  /*211a0*/  FADD R37, R4, R6 ;  /* 0x0000000604257221 */ /* 0x000fe20000000000 */
[----:B------:R-:W4:Y:S01]  /*211b0*/  LDL.LU R7, [R1+0x754] ;  /* 0x0007540001077983 */ /* 0x000f220000300800 */
[----:B------:R-:W-:-:S02]  /*211c0*/  FFMA.FTZ R3, R0, R3, -0.17900948226451873779 ;  /* 0xbe374e4300037423 */ /* 0x000fc40000010003 */
[----:B------:R-:W-:Y:S01]  /*211d0*/  IMAD.MOV.U32 R56, RZ, RZ, R34 ;  /* 0x000000ffff387224 */ /* 0x000fe200078e0022 */
[----:B------:R-:W4:Y:S01]  /*211e0*/  LDL.LU R6, [R1+0x758] ;  /* 0x0007580001067983 */ /* 0x000f220000300800 */
[----:B------:R-:W-:-:S04]  /*211f0*/  FFMA.FTZ R3, R0, R3, 0.20512372255325317383 ;  /* 0x3e520bf400037423 */ /* 0x000fc80000010003 */
[----:B------:R-:W-:-:S04]  /*21200*/  FFMA.FTZ R3, R0, R3, -0.24046532809734344482 ;  /* 0xbe763c8b00037423 */ /* 0x000fc80000010003 */
[----:B------:R-:W-:-:S04]  /*21210*/  FFMA.FTZ R3, R0, R3, 0.28857114911079406738 ;  /* 0x3e93bf9900037423 */ /* 0x000fc80000010003 */
[----:B------:R-:W-:-:S04]  /*21220*/  FFMA.FTZ R3, R0, R3, -0.36067417263984680176 ;  /* 0xbeb8aa4900037423 */ /* 0x000fc80000010003 */
[----:B------:R-:W-:-:S04]  /*21230*/  FFMA.FTZ R3, R0, R3, 0.48089820146560668945 ;  /* 0x3ef6384a00037423 */ /* 0x000fc80000010003 */
[----:B------:R-:W-:-:S04]  /*21240*/  FFMA.FTZ R3, R0, R3, -0.72134751081466674805 ;  /* 0xbf38aa3b00037423 */ /* 0x000fc80000010003 */
[----:B------:R-:W-:-:S04]  /*21250*/  FMUL R3, R0, R3 ;  /* 0x0000000300037220 */ /* 0x000fc80000400000 */
[----:B------:R-:W-:-:S04]  /*21260*/  FMUL R3, R0, R3 ;  /* 0x0000000300037220 */ /* 0x000fc80000400000 */
[----:B------:R-:W-:Y:S02]  /*21270*/  FFMA.FTZ R3, R0, 1.4426950216293334961, R3 ;  /* 0x3fb8aa3b00037823 */ /* 0x000fe40000010003 */
[----:B------:R-:W-:-:S04]  /*21280*/  @P6 IMAD.MOV.U32 R0, RZ, RZ, 0x7f800000 ;  /* 0x7f800000ff006424 */ /* 0x000fc800078e00ff */
[----:B------:R-:W-:Y:S01]  /*21290*/  @P6 FFMA.FTZ R37, R18, R0, +INF ;  /* 0x7f80000012256423 */ /* 0x000fe20000010000 */
[----:B------:R-:W-:Y:S01]  /*212a0*/  FSEL R0, RZ, -23, P5 ;  /* 0xc1b80000ff007808 */ /* 0x000fe20002800000 */
[C---:B--2---:R-:W-:Y:S01]  /*212b0*/  FMUL R16, R101.reuse, 8388608 ;  /* 0x4b00000065107820 */ /* 0x044fe20000400000 */
[----:B------:R-:W-:-:S03]  /*212c0*/  FSETP.GEU.AND P5, PT, R101, 1.175494350822287508e-38, PT ;  /* 0x008000006500780b */ /* 0x000fc60003fae000 */
[----:B0-----:R-:W-:Y:S01]  /*212d0*/  FFMA.FTZ R0, R2, 1.1920928955078125e-07, R0 ;  /* 0x3400000002007823 */ /* 0x001fe20000010000 */
[----:B------:R-:W-:-:S03]  /*212e0*/  FSEL R16, R16, R101, !P5 ;  /* 0x0000006510107208 */ /* 0x000fc60006800000 */
[----:B------:R-:W-:Y:S01]  /*212f0*/  FADD R36, R0, R3 ;  /* 0x0000000300247221 */ /* 0x000fe20000000000 */
[----:B------:R-:W-:Y:S02]  /*21300*/  ISETP.GE.U32.AND P6, PT, R17, 0x7f800000, PT ;  /* 0x7f8000001100780c */ /* 0x000fe40003fc6070 */
[----:B------:R-:W-:-:S04]  /*21310*/  IADD3 R0, R16, -0x3f3504f3, RZ ;  /* 0xc0cafb0d10007810 */ /* 0x000fc80007ffe0ff */
[----:B------:R-:W-:-:S04]  /*21320*/  LOP3.LUT R0, R0, 0xff800000, RZ, 0xc0, !PT ;  /* 0xff80000000007812 */ /* 0x000fc800078ec0ff */
[----:B------:R0:W1:Y:S03]  /*21330*/  I2F R3, R0 ;  /* 0x0000000000037306 */ /* 0x0000660000201400 */
[----:B------:R-:W-:-:S04]  /*21340*/  @P6 IMAD.MOV.U32 R2, RZ, RZ, 0x7f800000 ;  /* 0x7f800000ff026424 */ /* 0x000fc800078e00ff */
[----:B------:R-:W-:Y:S01]  /*21350*/  @P6 FFMA.FTZ R36, R17, R2, +INF ;  /* 0x7f80000011246423 */ /* 0x000fe20000010002 */
[----:B0-----:R-:W-:Y:S02]  /*21360*/  IADD3 R0, R16, -R0, RZ ;  /* 0x8000000010007210 */ /* 0x001fe40007ffe0ff */
[----:B------:R-:W-:-:S03]  /*21370*/  FSEL R2, RZ, -23, P5 ;  /* 0xc1b80000ff027808 */ /* 0x000fc60002800000 */
[----:B------:R-:W-:Y:S02]  /*21380*/  FADD R0, R0, -1 ;  /* 0xbf80000000007421 */ /* 0x000fe40000000000 */
[----:B-1----:R-:W-:Y:S02]  /*21390*/  FFMA.FTZ R3, R3, 1.1920928955078125e-07, R2 ;  /* 0x3400000003037823 */ /* 0x002fe40000010002 */
[----:B------:R-:W-:-:S04]  /*213a0*/  FFMA.FTZ R2, R0, R55, -0.16845393180847167969 ;  /* 0xbe2c7f3000027423 */ /* 0x000fc80000010037 */
[----:B------:R-:W-:-:S04]  /*213b0*/  FFMA.FTZ R2, R0, R2, 0.1716887056827545166 ;  /* 0x3e2fcf2a00027423 */ /* 0x000fc80000010002 */
[----:B------:R-:W-:-:S04]  /*213c0*/  FFMA.FTZ R2, R0, R2, -0.17900948226451873779 ;  /* 0xbe374e4300027423 */ /* 0x000fc80000010002 */
[----:B------:R-:W-:-:S04]  /*213d0*/  FFMA.FTZ R2, R0, R2, 0.20512372255325317383 ;  /* 0x3e520bf400027423 */ /* 0x000fc80000010002 */
[----:B------:R-:W-:-:S04]  /*213e0*/  FFMA.FTZ R2, R0, R2, -0.24046532809734344482 ;  /* 0xbe763c8b00027423 */ /* 0x000fc80000010002 */
[----:B------:R-:W-:-:S04]  /*213f0*/  FFMA.FTZ R2, R0, R2, 0.28857114911079406738 ;  /* 0x3e93bf9900027423 */ /* 0x000fc80000010002 */
[----:B------:R-:W-:-:S04]  /*21400*/  FFMA.FTZ R2, R0, R2, -0.36067417263984680176 ;  /* 0xbeb8aa4900027423 */ /* 0x000fc80000010002 */
[----:B------:R-:W-:-:S04]  /*21410*/  FFMA.FTZ R2, R0, R2, 0.48089820146560668945 ;  /* 0x3ef6384a00027423 */ /* 0x000fc80000010002 */
[----:B------:R-:W-:Y:S01]  /*21420*/  FFMA.FTZ R2, R0, R2, -0.72134751081466674805 ;  /* 0xbf38aa3b00027423 */ /* 0x000fe20000010002 */
[----:B------:R-:W-:-:S03]  /*21430*/  ISETP.GE.U32.AND P5, PT, R16, 0x7f800000, PT ;  /* 0x7f8000001000780c */ /* 0x000fc60003fa6070 */
[----:B------:R-:W-:-:S04]  /*21440*/  FMUL R2, R0, R2 ;  /* 0x0000000200027220 */ /* 0x000fc80000400000 */
[----:B------:R-:W-:-:S04]  /*21450*/  FMUL R2, R0, R2 ;  /* 0x0000000200027220 */ /* 0x000fc80000400000 */
[----:B------:R-:W-:-:S04]  /*21460*/  FFMA.FTZ R0, R0, 1.4426950216293334961, R2 ;  /* 0x3fb8aa3b00007823 */ /* 0x000fc80000010002 */
[----:B------:R-:W-:Y:S02]  /*21470*/  FADD R35, R3, R0 ;  /* 0x0000000003237221 */ /* 0x000fe40000000000 */
[----:B------:R-:W-:Y:S02]  /*21480*/  @P5 IMAD.MOV.U32 R0, RZ, RZ, 0x7f800000 ;  /* 0x7f800000ff005424 */ /* 0x000fe400078e00ff */
[----:B---3--:R-:W-:Y:S02]  /*21490*/  FMUL R15, R100, 8388608 ;  /* 0x4b000000640f7820 */ /* 0x008fe40000400000 */
[----:B------:R-:W-:Y:S01]  /*214a0*/  @P5 FFMA.FTZ R35, R16, R0, +INF ;  /* 0x7f80000010235423 */ /* 0x000fe20000010000 */
[----:B------:R-:W-:-:S04]  /*214b0*/  FSETP.GEU.AND P5, PT, R100, 1.175494350822287508e-38, PT ;  /* 0x008000006400780b */ /* 0x000fc80003fae000 */
[----:B------:R-:W-:-:S04]  /*214c0*/  FSEL R15, R15, R100, !P5 ;  /* 0x000000640f0f7208 */ /* 0x000fc80006800000 */
[----:B------:R-:W-:-:S04]  /*214d0*/  IADD3 R0, R15, -0x3f3504f3, RZ ;  /* 0xc0cafb0d0f007810 */ /* 0x000fc80007ffe0ff */
[----:B------:R-:W-:-:S04]  /*214e0*/  LOP3.LUT R0, R0, 0xff800000, RZ, 0xc0, !PT ;  /* 0xff80000000007812 */ /* 0x000fc800078ec0ff */
[----:B------:R0:W1:Y:S01]  /*214f0*/  I2F R3, R0 ;  /* 0x0000000000037306 */ /* 0x0000620000201400 */
[----:B------:R-:W-:Y:S02]  /*21500*/  FSEL R2, RZ, -23, P5 ;  /* 0xc1b80000ff027808 */ /* 0x000fe40002800000 */
[----:B0-----:R-:W-:-:S05]  /*21510*/  IADD3 R0, R15, -R0, RZ ;  /* 0x800000000f007210 */ /* 0x001fca0007ffe0ff */
        /* <DEDUP_REMOVED lines=17> */
[----:B----4-:R-:W-:Y:S02]  /*21630*/  FMUL R14, R99, 8388608 ;  /* 0x4b000000630e7820 */ /* 0x010fe40000400000 */
[----:B------:R-:W-:Y:S01]  /*21640*/  @P5 FFMA.FTZ R34, R15, R0, +INF ;  /* 0x7f8000000f225423 */ /* 0x000fe20000010000 */
[----:B------:R-:W-:-:S04]  /*21650*/  FSETP.GEU.AND P5, PT, R99, 1.175494350822287508e-38, PT ;  /* 0x008000006300780b */ /* 0x000fc80003fae000 */
[----:B------:R-:W-:-:S04]  /*21660*/  FSEL R14, R14, R99, !P5 ;  /* 0x000000630e0e7208 */ /* 0x000fc80006800000 */
[----:B------:R-:W-:-:S04]  /*21670*/  IADD3 R0, R14, -0x3f3504f3, RZ ;  /* 0xc0cafb0d0e007810 */ /* 0x000fc80007ffe0ff */
[----:B------:R-:W-:-:S04]  /*21680*/  LOP3.LUT R0, R0, 0xff800000, RZ, 0xc0, !PT ;  /* 0xff80000000007812 */ /* 0x000fc800078ec0ff */
[----:B------:R0:W1:Y:S01]  /*21690*/  I2F R2, R0 ;  /* 0x0000000000027306 */ /* 0x0000620000201400 */
[----:B------:R-:W-:Y:S01]  /*216a0*/  FSEL R3, RZ, -23, P5 ;  /* 0xc1b80000ff037808 */ /* 0x000fe20002800000 */
[----:B0-----:R-:W-:-:S04]  /*216b0*/  IMAD.IADD R0, R14, 0x1, -R0 ;  /* 0x000000010e007824 */ /* 0x001fc800078e0a00 */
        /* <DEDUP_REMOVED lines=15> */
[----:B------:R-:W-:Y:S01]  /*217b0*/  FADD R31, R3, R0 ;  /* 0x00000000031f7221 */ /* 0x000fe20000000000 */
[----:B------:R-:W-:Y:S01]  /*217c0*/  @P5 MOV R0, 0x7f800000 ;  /* 0x7f80000000005802 */ /* 0x000fe20000000f00 */
[----:B------:R-:W-:-:S04]  /*217d0*/  FMUL R94, R9, 8388608 ;  /* 0x4b000000095e7820 */ /* 0x000fc80000400000 */
        /* <DEDUP_REMOVED lines=25> */
[----:B------:R-:W-:Y:S02]  /*21970*/  FMUL R95, R8, 8388608 ;  /* 0x4b000000085f7820 */ /* 0x000fe40000400000 */
        /* <DEDUP_REMOVED lines=50> */
[----:B------:R-:W-:-:S05]  /*21ca0*/  @P5 MOV R0, 0x7f800000 ;  /* 0x7f80000000005802 */ /* 0x000fca0000000f00 */
[----:B------:R-:W-:-:S05]  /*21cb0*/  @P5 FFMA.FTZ R4, R11, R0, +INF ;  /* 0x7f8000000b045423 */ /* 0x000fca0000010000 */
[----:B------:R0:W-:Y:S04]  /*21cc0*/  STL [R1+0x674], R4 ;  /* 0x0006740401007387 */ /* 0x0001e80000100800 */
[----:B------:R-:W2:Y:S01]  /*21cd0*/  LDL.LU R5, [R1+0x75c] ;  /* 0x00075c0001057983 */ /* 0x000ea20000300800 */
[C---:B------:R-:W-:Y:S01]  /*21ce0*/  FMUL R10, R6.reuse, 8388608 ;  /* 0x4b000000060a7820 */ /* 0x040fe20000400000 */
[----:B------:R-:W-:-:S04]  /*21cf0*/  FSETP.GEU.AND P5, PT, R6, 1.175494350822287508e-38, PT ;  /* 0x008000000600780b */ /* 0x000fc80003fae000 */
[----:B------:R-:W-:-:S04]  /*21d00*/  FSEL R10, R10, R6, !P5 ;  /* 0x000000060a0a7208 */ /* 0x000fc80006800000 */
[----:B------:R-:W-:-:S04]  /*21d10*/  IADD3 R0, R10, -0x3f3504f3, RZ ;  /* 0xc0cafb0d0a007810 */ /* 0x000fc80007ffe0ff */
[----:B------:R-:W-:-:S04]  /*21d20*/  LOP3.LUT R0, R0, 0xff800000, RZ, 0xc0, !PT ;  /* 0xff80000000007812 */ /* 0x000fc800078ec0ff */
[----:B------:R1:W3:Y:S01]  /*21d30*/  I2F R2, R0 ;  /* 0x0000000000027306 */ /* 0x0002e20000201400 */
[----:B------:R-:W-:Y:S01]  /*21d40*/  FSEL R3, RZ, -23, P5 ;  /* 0xc1b80000ff037808 */ /* 0x000fe20002800000 */
[----:B-1----:R-:W-:-:S04]  /*21d50*/  IMAD.IADD R0, R10, 0x1, -R0 ;  /* 0x000000010a007824 */ /* 0x002fc800078e0a00 */
[----:B------:R-:W-:Y:S02]  /*21d60*/  FADD R0, R0, -1 ;  /* 0xbf80000000007421 */ /* 0x000fe40000000000 */
[----:B---3--:R-:W-:Y:S02]  /*21d70*/  FFMA.FTZ R3, R2, 1.1920928955078125e-07, R3 ;  /* 0x3400000002037823 */ /* 0x008fe40000010003 */
        /* <DEDUP_REMOVED lines=13> */
[----:B0-----:R-:W-:Y:S02]  /*21e50*/  FADD R4, R3, R0 ;  /* 0x0000000003047221 */ /* 0x001fe40000000000 */
[----:B------:R-:W-:-:S04]  /*21e60*/  @P5 IMAD.MOV.U32 R0, RZ, RZ, 0x7f800000 ;  /* 0x7f800000ff005424 */ /* 0x000fc800078e00ff */
[----:B------:R-:W-:-:S05]  /*21e70*/  @P5 FFMA.FTZ R4, R10, R0, +INF ;  /* 0x7f8000000a045423 */ /* 0x000fca0000010000 */
[----:B------:R0:W-:Y:S01]  /*21e80*/  STL [R1+0x680], R4 ;  /* 0x0006800401007387 */ /* 0x0001e20000100800 */
[C---:B--2---:R-:W-:Y:S01]  /*21e90*/  FMUL R13, R5.reuse, 8388608 ;  /* 0x4b000000050d7820 */ /* 0x044fe20000400000 */
[----:B------:R-:W-:-:S04]  /*21ea0*/  FSETP.GEU.AND P5, PT, R5, 1.175494350822287508e-38, PT ;  /* 0x008000000500780b */ /* 0x000fc80003fae000 */
[----:B------:R-:W-:-:S04]  /*21eb0*/  FSEL R13, R13, R5, !P5 ;  /* 0x000000050d0d7208 */ /* 0x000fc80006800000 */
[----:B------:R-:W-:-:S04]  /*21ec0*/  IADD3 R0, R13, -0x3f3504f3, RZ ;  /* 0xc0cafb0d0d007810 */ /* 0x000fc80007ffe0ff */
[----:B------:R-:W-:-:S04]  /*21ed0*/  LOP3.LUT R0, R0, 0xff800000, RZ, 0xc0, !PT ;  /* 0xff80000000007812 */ /* 0x000fc800078ec0ff */
[----:B------:R1:W2:Y:S01]  /*21ee0*/  I2F R2, R0 ;  /* 0x0000000000027306 */ /* 0x0002a20000201400 */
[----:B------:R-:W-:Y:S02]  /*21ef0*/  FSEL R3, RZ, -23, P5 ;  /* 0xc1b80000ff037808 */ /* 0x000fe40002800000 */
[----:B-1----:R-:W-:-:S05]  /*21f00*/  IADD3 R0, R13, -R0, RZ ;  /* 0x800000000d007210 */ /* 0x002fca0007ffe0ff */
[----:B------:R-:W-:Y:S02]  /*21f10*/  FADD R0, R0, -1 ;  /* 0xbf80000000007421 */ /* 0x000fe40000000000 */
[----:B--2---:R-:W-:Y:S02]  /*21f20*/  FFMA.FTZ R3, R2, 1.1920928955078125e-07, R3 ;  /* 0x3400000002037823 */ /* 0x004fe40000010003 */
        /* <DEDUP_REMOVED lines=16> */
[----:B------:R0:W-:Y:S04]  /*22030*/  STL [R1+0x678], R4 ;  /* 0x0006780401007387 */ /* 0x0001e80000100800 */
[----:B0-----:R-:W2:Y:S02]  /*22040*/  LDL.LU R4, [R1+0x760] ;  /* 0x0007600001047983 */ /* 0x001ea40000300800 */
[C---:B--2---:R-:W-:Y:S01]  /*22050*/  FMUL R12, R4.reuse, 8388608 ;  /* 0x4b000000040c7820 */ /* 0x044fe20000400000 */
        /* <DEDUP_REMOVED lines=20> */
[----:B------:R-:W-:-:S04]  /*221a0*/  FFMA.FTZ R0, R0, 1.4426950216293334961, R2 ;  /* 0x3fb8aa3b00007823 */ /* 0x000fc80000010002 */
[----:B------:R-:W-:Y:S02]  /*221b0*/  FADD R32, R3, R0 ;  /* 0x0000000003207221 */ /* 0x000fe40000000000 */
[----:B------:R-:W2:Y:S01]  /*221c0*/  LDL.LU R3, [R1+0x764] ;  /* 0x0007640001037983 */ /* 0x000ea20000300800 */
[----:B------:R-:W-:-:S13]  /*221d0*/  ISETP.GE.U32.AND P5, PT, R12, 0x7f800000, PT ;  /* 0x7f8000000c00780c */ /* 0x000fda0003fa6070 */
[----:B------:R-:W-:-:S05]  /*221e0*/  @P5 MOV R0, 0x7f800000 ;  /* 0x7f80000000005802 */ /* 0x000fca0000000f00 */
[----:B------:R-:W-:-:S05]  /*221f0*/  @P5 FFMA.FTZ R32, R12, R0, +INF ;  /* 0x7f8000000c205423 */ /* 0x000fca0000010000 */
[----:B------:R0:W-:Y:S01]  /*22200*/  STL [R1+0x688], R32 ;  /* 0x0006882001007387 */ /* 0x0001e20000100800 */
[----:B------:R-:W-:Y:S01]  /*22210*/  FSETP.NEU.AND P6, PT, R11, RZ, PT ;  /* 0x000000ff0b00720b */ /* 0x000fe20003fcd000 */
[C---:B--2---:R-:W-:Y:S01]  /*22220*/  FMUL R0, R3.reuse, 8388608 ;  /* 0x4b00000003007820 */ /* 0x044fe20000400000 */
[----:B------:R-:W-:-:S04]  /*22230*/  FSETP.GEU.AND P5, PT, R3, 1.175494350822287508e-38, PT ;  /* 0x008000000300780b */ /* 0x000fc80003fae000 */
[----:B------:R-:W-:-:S04]  /*22240*/  FSEL R58, R0, R3, !P5 ;  /* 0x00000003003a7208 */ /* 0x000fc80006800000 */
[----:B------:R-:W-:-:S04]  /*22250*/  IADD3 R0, R58, -0x3f3504f3, RZ ;  /* 0xc0cafb0d3a007810 */ /* 0x000fc80007ffe0ff */
[----:B------:R-:W-:-:S04]  /*22260*/  LOP3.LUT R0, R0, 0xff800000, RZ, 0xc0, !PT ;  /* 0xff80000000007812 */ /* 0x000fc800078ec0ff */
[----:B------:R1:W2:Y:S01]  /*22270*/  I2F R2, R0 ;  /* 0x0000000000027306 */ /* 0x0002a20000201400 */
[----:B0-----:R-:W-:Y:S01]  /*22280*/  FSEL R32, RZ, -23, P5 ;  /* 0xc1b80000ff207808 */ /* 0x001fe20002800000 */
[----:B-1----:R-:W-:-:S04]  /*22290*/  IMAD.IADD R0, R58, 0x1, -R0 ;  /* 0x000000013a007824 */ /* 0x002fc800078e0a00 */
        /* <DEDUP_REMOVED lines=14> */
[----:B------:R-:W-:Y:S01]  /*22380*/  FFMA.FTZ R0, R0, 1.4426950216293334961, R2 ;  /* 0x3fb8aa3b00007823 */ /* 0x000fe20000010002 */
[----:B------:R-:W-:-:S03]  /*22390*/  MOV R2, R33 ;  /* 0x0000002100027202 */ /* 0x000fc60000000f00 */
[----:B------:R-:W-:Y:S02]  /*223a0*/  FADD R57, R32, R0 ;  /* 0x0000000020397221 */ /* 0x000fe40000000000 */
[----:B------:R-:W-:-:S04]  /*223b0*/  @P5 IMAD.MOV.U32 R0, RZ, RZ, 0x7f800000 ;  /* 0x7f800000ff005424 */ /* 0x000fc800078e00ff */
[----:B------:R-:W-:Y:S01]  /*223c0*/  @P5 FFMA.FTZ R57, R58, R0, +INF ;  /* 0x7f8000003a395423 */ /* 0x000fe20000010000 */
[C---:B------:R-:W-:Y:S01]  /*223d0*/  FSETP.GEU.AND P5, PT, R2.reuse, 1.175494350822287508e-38, PT ;  /* 0x008000000200780b */ /* 0x040fe20003fae000 */
[----:B------:R-:W-:Y:S01]  /*223e0*/  FMUL R0, R2, 8388608 ;  /* 0x4b00000002007820 */ /* 0x000fe20000400000 */
[----:B------:R0:W-:Y:S04]  /*223f0*/  STL [R1+0x294], R58 ;  /* 0x0002943a01007387 */ /* 0x0001e80000100800 */
[----:B0-----:R-:W-:-:S04]  /*22400*/  FSEL R58, R0, R2, !P5 ;  /* 0x00000002003a7208 */ /* 0x001fc80006800000 */
        /* <DEDUP_REMOVED lines=18> */
[C---:B------:R-:W-:Y:S01]  /*22530*/  FMUL R32, R0.reuse, R32 ;  /* 0x0000002000207220 */ /* 0x040fe20000400000 */
[----:B------:R0:W-:Y:S03]  /*22540*/  STL [R1+0x684], R57 ;  /* 0x0006843901007387 */ /* 0x0001e60000100800 */
[----:B------:R-:W-:-:S04]  /*22550*/  FFMA.FTZ R0, R0, 1.4426950216293334961, R32 ;  /* 0x3fb8aa3b00007823 */ /* 0x000fc80000010020 */
[----:B0-----:R-:W-:Y:S02]  /*22560*/  FADD R57, R33, R0 ;  /* 0x0000000021397221 */ /* 0x001fe40000000000 */
[----:B------:R-:W-:-:S04]  /*22570*/  @P5 IMAD.MOV.U32 R0, RZ, RZ, 0x7f800000 ;  /* 0x7f800000ff005424 */ /* 0x000fc800078e00ff */
[----:B------:R-:W-:Y:S01]  /*22580*/  @P5 FFMA.FTZ R57, R58, R0, +INF ;  /* 0x7f8000003a395423 */ /* 0x000fe20000010000 */
[----:B------:R-:W-:Y:S01]  /*22590*/  MOV R0, R56 ;  /* 0x0000003800007202 */ /* 0x000fe20000000f00 */
[----:B------:R0:W-:Y:S03]  /*225a0*/  STL [R1+0x290], R58 ;  /* 0x0002903a01007387 */ /* 0x0001e60000100800 */
[C---:B------:R-:W-:Y:S01]  /*225b0*/  FSETP.GEU.AND P5, PT, R0.reuse, 1.175494350822287508e-38, PT ;  /* 0x008000000000780b */ /* 0x040fe20003fae000 */
[----:B------:R-:W-:-:S05]  /*225c0*/  FMUL R32, R0, 8388608 ;  /* 0x4b00000000207820 */ /* 0x000fca0000400000 */
[----:B0-----:R-:W-:Y:S02]  /*225d0*/  FSEL R58, R32, R0, !P5 ;  /* 0x00000000203a7208 */ /* 0x001fe40006800000 */
[----:B------:R-:W-:Y:S02]  /*225e0*/  FSEL R32, RZ, -23, P5 ;  /* 0xc1b80000ff207808 */ /* 0x000fe40002800000 */
[----:B------:R-:W-:Y:S02]  /*225f0*/  IADD3 R11, R58, -0x3f3504f3, RZ ;  /* 0xc0cafb0d3a0b7810 */ /* 0x000fe40007ffe0ff */
[----:B------:R-:W-:Y:S02]  /*22600*/  FSETP.NEU.AND P5, PT, R10, RZ, PT ;  /* 0x000000ff0a00720b */ /* 0x000fe40003fad000 */
[----:B------:R-:W-:-:S04]  /*22610*/  LOP3.LUT R10, R11, 0xff800000, RZ, 0xc0, !PT ;  /* 0xff8000000b0a7812 */ /* 0x000fc800078ec0ff */
[----:B------:R0:W1:Y:S02]  /*22620*/  I2F R11, R10 ;  /* 0x0000000a000b7306 */ /* 0x0000640000201400 */
[----:B0-----:R-:W-:-:S04]  /*22630*/  IMAD.IADD R10, R58, 0x1, -R10 ;  /* 0x000000013a0a7824 */ /* 0x001fc800078e0a0a */
[----:B------:R-:W-:Y:S02]  /*22640*/  FADD R10, R10, -1 ;  /* 0xbf8000000a0a7421 */ /* 0x000fe40000000000 */
[----:B-1----:R-:W-:Y:S02]  /*22650*/  FFMA.FTZ R33, R11, 1.1920928955078125e-07, R32 ;  /* 0x340000000b217823 */ /* 0x002fe40000010020 */
[----:B------:R-:W-:-:S04]  /*22660*/  FFMA.FTZ R11, R10, R55, -0.16845393180847167969 ;  /* 0xbe2c7f300a0b7423 */ /* 0x000fc80000010037 */
[----:B------:R-:W-:-:S04]  /*22670*/  FFMA.FTZ R11, R10, R11, 0.1716887056827545166 ;  /* 0x3e2fcf2a0a0b7423 */ /* 0x000fc8000001000b */
[----:B------:R-:W-:-:S04]  /*22680*/  FFMA.FTZ R11, R10, R11, -0.17900948226451873779 ;  /* 0xbe374e430a0b7423 */ /* 0x000fc8000001000b */
[C---:B------:R-:W-:Y:S01]  /*22690*/  FFMA.FTZ R11, R10.reuse, R11, 0.20512372255325317383 ;  /* 0x3e520bf40a0b7423 */ /* 0x040fe2000001000b */
[----:B------:R-:W0:Y:S03]  /*226a0*/  S2R R55, SR_TID.X ;  /* 0x0000000000377919 */ /* 0x000e260000002100 */
[C---:B------:R-:W-:Y:S01]  /*226b0*/  FFMA.FTZ R11, R10.reuse, R11, -0.24046532809734344482 ;  /* 0xbe763c8b0a0b7423 */ /* 0x040fe2000001000b */
[----:B------:R1:W-:Y:S03]  /*226c0*/  STL [R1+0x67c], R57 ;  /* 0x00067c3901007387 */ /* 0x0003e60000100800 */
[----:B------:R-:W-:-:S04]  /*226d0*/  FFMA.FTZ R11, R10, R11, 0.28857114911079406738 ;  /* 0x3e93bf990a0b7423 */ /* 0x000fc8000001000b */
[C---:B------:R-:W-:Y:S01]  /*226e0*/  FFMA.FTZ R11, R10.reuse, R11, -0.36067417263984680176 ;  /* 0xbeb8aa490a0b7423 */ /* 0x040fe2000001000b */
[----:B-1----:R-:W1:Y:S03]  /*226f0*/  S2R R57, SR_TID.X ;  /* 0x0000000000397919 */ /* 0x002e660000002100 */
[----:B------:R-:W-:-:S04]  /*22700*/  FFMA.FTZ R11, R10, R11, 0.48089820146560668945 ;  /* 0x3ef6384a0a0b7423 */ /* 0x000fc8000001000b */
[----:B------:R-:W-:-:S04]  /*22710*/  FFMA.FTZ R11, R10, R11, -0.72134751081466674805 ;  /* 0xbf38aa3b0a0b7423 */ /* 0x000fc8000001000b */
[C---:B------:R-:W-:Y:S02]  /*22720*/  FMUL R11, R10.reuse, R11 ;  /* 0x0000000b0a0b7220 */ /* 0x040fe40000400000 */
[----:B0-----:R-:W-:Y:S02]  /*22730*/  IMAD.SHL.U32 R56, R55, 0x8, RZ ;  /* 0x0000000837387824 */ /* 0x001fe400078e00ff */
[----:B------:R-:W-:-:S04]  /*22740*/  FMUL R11, R10, R11 ;  /* 0x0000000b0a0b7220 */ /* 0x000fc80000400000 */
[----:B------:R-:W-:Y:S01]  /*22750*/  FFMA.FTZ R32, R10, 1.4426950216293334961, R11 ;  /* 0x3fb8aa3b0a207823 */ /* 0x000fe2000001000b */
[----:B------:R-:W-:Y:S02]  /*22760*/  LOP3.LUT R10, R56, 0x78, RZ, 0xc0, !PT ;  /* 0x00000078380a7812 */ /* 0x000fe400078ec0ff */
[----:B-1----:R-:W-:Y:S02]  /*22770*/  LOP3.LUT R59, R57, 0x1e0, RZ, 0xc0, !PT ;  /* 0x000001e0393b7812 */ /* 0x002fe400078ec0ff */
[----:B------:R-:W-:Y:S02]  /*22780*/  SHF.R.S32.HI R11, RZ, 0x4, R57 ;  /* 0x00000004ff0b7819 */ /* 0x000fe40000011439 */
[----:B------:R-:W-:Y:S02]  /*22790*/  LEA R10, R59, R10, 0x7 ;  /* 0x0000000a3b0a7211 */ /* 0x000fe400078e38ff */
[----:B------:R-:W-:Y:S02]  /*227a0*/  LOP3.LUT R59, R55, 0x3, RZ, 0xc0, !PT ;  /* 0x00000003373b7812 */ /* 0x000fe400078ec0ff */
[----:B------:R-:W-:-:S02]  /*227b0*/  SGXT R11, R11, 0x1 ;  /* 0x000000010b0b781a */ /* 0x000fc40000000200 */
[----:B------:R-:W-:Y:S02]  /*227c0*/  LOP3.LUT R55, R57, 0xc, RZ, 0xc0, !PT ;  /* 0x0000000c39377812 */ /* 0x000fe400078ec0ff */
[----:B------:R-:W-:-:S03]  /*227d0*/  LOP3.LUT R10, R10, 0x10008, R11, 0x78, !PT ;  /* 0x000100080a0a7812 */ /* 0x000fc600078e780b */
[----:B------:R-:W-:Y:S02]  /*227e0*/  IMAD R11, R55, 0x200, R59 ;  /* 0x00000200370b7824 */ /* 0x000fe400078e023b */
[----:B------:R-:W0:Y:S02]  /*227f0*/  S2R R59, SR_CTAID.X ;  /* 0x00000000003b7919 */ /* 0x000e240000002500 */
[----:B------:R-:W-:Y:S01]  /*22800*/  IMAD R11, R11, 0x10, R55 ;  /* 0x000000100b0b7824 */ /* 0x000fe200078e0237 */
[----:B------:R-:W-:Y:S02]  /*22810*/  LOP3.LUT R55, R56, 0xf80, RZ, 0xc0, !PT ;  /* 0x00000f8038377812 */ /* 0x000fe400078ec0ff */
[----:B------:R-:W1:Y:S01]  /*22820*/  S2R R56, SR_CTAID.Y ;  /* 0x0000000000387919 */ /* 0x000e620000002600 */
[----:B------:R-:W-:Y:S02]  /*22830*/  @P6 LOP3.LUT R118, R118, 0x10, RZ, 0xfc, !PT ;  /* 0x0000001076766812 */ /* 0x000fe400078efcff */
[----:B------:R-:W-:-:S02]  /*22840*/  FSETP.NEU.AND P6, PT, R13, RZ, PT ;  /* 0x000000ff0d00720b */ /* 0x000fc40003fcd000 */
[----:B------:R-:W-:-:S04]  /*22850*/  LOP3.LUT R118, R118, 0xfffffffd, RZ, 0xc0, !PT ;  /* 0xfffffffd76767812 */ /* 0x000fc800078ec0ff */
[----:B------:R-:W-:Y:S02]  /*22860*/  @P5 LOP3.LUT R118, R118, 0x2, RZ, 0xfc, !PT ;  /* 0x0000000276765812 */ /* 0x000fe400078efcff */
[----:B------:R-:W-:Y:S02]  /*22870*/  FSETP.NEU.AND P5, PT, R12, RZ, PT ;  /* 0x000000ff0c00720b */ /* 0x000fe40003fad000 */
[----:B------:R-:W-:Y:S02]  /*22880*/  LOP3.LUT R118, R118, 0xfffffffb, RZ, 0xc0, !PT ;  /* 0xfffffffb76767812 */ /* 0x000fe400078ec0ff */
[----:B------:R-:W-:Y:S02]  /*22890*/  LEA R11, R11, R55, 0x1 ;  /* 0x000000370b0b7211 */ /* 0x000fe400078e08ff */
[----:B0-----:R-:W-:Y:S02]  /*228a0*/  PRMT R57, R57, 0x6540, R59 ;  /* 0x0000654039397816 */ /* 0x001fe4000000003b */
[----:B------:R-:W-:Y:S01]  /*228b0*/  @P6 LOP3.LUT R118, R118, 0x4, RZ, 0xfc, !PT ;  /* 0x0000000476766812 */ /* 0x000fe200078efcff */
[----:B-1----:R-:W-:-:S02]  /*228c0*/  IMAD R56, R56, c[0x0][0x1c0], RZ ;  /* 0x0000700038387a24 */ /* 0x002fc400078e02ff */
[----:B------:R-:W-:Y:S01]  /*228d0*/  IMAD R55, R57, c[0x0][0x1c4], RZ ;  /* 0x0000710039377a24 */ /* 0x000fe200078e02ff */
[----:B------:R-:W-:Y:S01]  /*228e0*/  LOP3.LUT R118, R118, 0xfffffff7, RZ, 0xc0, !PT ;  /* 0xfffffff776767812 */ /* 0x000fe200078ec0ff */
[----:B------:R-:W-:Y:S02]  /*228f0*/  IMAD.SHL.U32 R57, R56, 0x2, RZ ;  /* 0x0000000238397824 */ /* 0x000fe400078e00ff */
[----:B------:R-:W-:Y:S01]  /*22900*/  IMAD.SHL.U32 R12, R55, 0x2, RZ ;  /* 0x00000002370c7824 */ /* 0x000fe200078e00ff */
[----:B------:R-:W-:Y:S01]  /*22910*/  @P5 LOP3.LUT R118, R118, 0x8, RZ, 0xfc, !PT ;  /* 0x0000000876765812 */ /* 0x000fe200078efcff */
[----:B------:R-:W-:-:S03]  /*22920*/  IMAD.HI R56, R56, 0x2, RZ ;  /* 0x0000000238387827 */ /* 0x000fc600078e02ff */
[----:B------:R-:W-:Y:S01]  /*22930*/  IADD3 R12, P5, P6, R12, c[0x0][0x178], R57 ;  /* 0x00005e000c0c7a10 */ /* 0x000fe20007ebe039 */
[----:B------:R-:W-:Y:S01]  /*22940*/  IMAD.HI R13, R55, 0x2, RZ ;  /* 0x00000002370d7827 */ /* 0x000fe200078e02ff */
[----:B------:R-:W-:Y:S04]  /*22950*/  STL [R1+0x66c], R58 ;  /* 0x00066c3a01007387 */ /* 0x000fe80000100800 */
[----:B------:R0:W-:Y:S01]  /*22960*/  STL [R1+0xce8], R10 ;  /* 0x000ce80a01007387 */ /* 0x0001e20000100800 */
[----:B------:R-:W-:-:S03]  /*22970*/  IADD3.X R13, R13, c[0x0][0x17c], R56, P5, P6 ;  /* 0x00005f000d0d7a10 */ /* 0x000fc60002fec438 */
[----:B------:R1:W-:Y:S01]  /*22980*/  STL [R1+0xc84], R11 ;  /* 0x000c840b01007387 */ /* 0x0003e20000100800 */
[----:B0-----:R-:W-:-:S03]  /*22990*/  FSEL R10, R54, -INF , P1 ;  /* 0xff800000360a7808 */ /* 0x001fc60000800000 */
[----:B------:R0:W-:Y:S01]  /*229a0*/  STL [R1+0xcc0], R12 ;  /* 0x000cc00c01007387 */ /* 0x0001e20000100800 */
[----:B-1----:R-:W-:-:S03]  /*229b0*/  FSEL R11, R53, -INF , P0 ;  /* 0xff800000350b7808 */ /* 0x002fc60000000000 */
[----:B------:R-:W-:Y:S01]  /*229c0*/  STL [R1+0xcbc], R13 ;  /* 0x000cbc0d01007387 */ /* 0x000fe20000100800 */
[----:B------:R-:W-:-:S03]  /*229d0*/  FSETP.NEU.AND P6, PT, R30, RZ, PT ;  /* 0x000000ff1e00720b */ /* 0x000fc60003fcd000 */
[----:B------:R1:W-:Y:S01]  /*229e0*/  STL [R1+0x6dc], R10 ;  /* 0x0006dc0a01007387 */ /* 0x0003e20000100800 */
[----:B0-----:R-:W-:-:S03]  /*229f0*/  FSEL R12, R51, -INF , P4 ;  /* 0xff800000330c7808 */ /* 0x001fc60002000000 */
[----:B------:R0:W-:Y:S01]  /*22a00*/  STL [R1+0x6e0], R11 ;  /* 0x0006e00b01007387 */ /* 0x0001e20000100800 */
[----:B-1----:R-:W-:Y:S02]  /*22a10*/  FSEL R10, R52, -INF , P2 ;  /* 0xff800000340a7808 */ /* 0x002fe40001000000 */
[----:B0-----:R-:W-:-:S03]  /*22a20*/  FSEL R11, R50, -INF , P3 ;  /* 0xff800000320b7808 */ /* 0x001fc60001800000 */
[----:B------:R0:W-:Y:S01]  /*22a30*/  STL [R1+0x6cc], R10 ;  /* 0x0006cc0a01007387 */ /* 0x0001e20000100800 */
[----:B------:R-:W-:-:S03]  /*22a40*/  FSETP.NEU.AND P0, PT, R29, RZ, PT ;  /* 0x000000ff1d00720b */ /* 0x000fc60003f0d000 */
[----:B------:R1:W-:Y:S01]  /*22a50*/  STL [R1+0x6d0], R12 ;  /* 0x0006d00c01007387 */ /* 0x0003e20000100800 */
[----:B0-----:R-:W-:-:S03]  /*22a60*/  FSEL R10, R49, -INF , P6 ;  /* 0xff800000310a7808 */ /* 0x001fc60003000000 */
[----:B------:R-:W-:Y:S01]  /*22a70*/  STL [R1+0x6d4], R11 ;  /* 0x0006d40b01007387 */ /* 0x000fe20000100800 */
[----:B------:R-:W-:-:S03]  /*22a80*/  FSETP.NEU.AND P1, PT, R28, RZ, PT ;  /* 0x000000ff1c00720b */ /* 0x000fc60003f2d000 */
[----:B------:R0:W-:Y:S01]  /*22a90*/  STL [R1+0x6d8], R10 ;  /* 0x0006d80a01007387 */ /* 0x0001e20000100800 */
[----:B------:R-:W-:Y:S02]  /*22aa0*/  FSETP.NEU.AND P5, PT, R27, RZ, PT ;  /* 0x000000ff1b00720b */ /* 0x000fe40003fad000 */
[----:B------:R-:W-:Y:S02]  /*22ab0*/  FSETP.NEU.AND P6, PT, R26, RZ, PT ;  /* 0x000000ff1a00720b */ /* 0x000fe40003fcd000 */
[----:B-1----:R-:W-:Y:S02]  /*22ac0*/  FSEL R12, R47, -INF , P1 ;  /* 0xff8000002f0c7808 */ /* 0x002fe40000800000 */
[----:B0-----:R-:W-:Y:S02]  /*22ad0*/  FSEL R10, R48, -INF , P0 ;  /* 0xff800000300a7808 */ /* 0x001fe40000000000 */
[----:B------:R-:W-:-:S03]  /*22ae0*/  FSEL R11, R46, -INF , P5 ;  /* 0xff8000002e0b7808 */ /* 0x000fc60002800000 */
        /* <DEDUP_REMOVED lines=13> */
[----:B------:R-:W-:Y:S02]  /*22bc0*/  FSETP.NEU.AND P0, PT, R21, RZ, PT ;  /* 0x000000ff1500720b */ /* 0x000fe40003f0d000 */
[----:B------:R-:W-:Y:S01]  /*22bd0*/  FSETP.NEU.AND P1, PT, R20, RZ, PT ;  /* 0x000000ff1400720b */ /* 0x000fe20003f2d000 */
[----:B------:R1:W-:Y:S01]  /*22be0*/  STL [R1+0x6b0], R12 ;  /* 0x0006b00c01007387 */ /* 0x0003e20000100800 */
[----:B------:R-:W-:Y:S02]  /*22bf0*/  FSETP.NEU.AND P5, PT, R19, RZ, PT ;  /* 0x000000ff1300720b */ /* 0x000fe40003fad000 */
[----:B0-----:R-:W-:Y:S01]  /*22c00*/  FSEL R10, R41, -INF , P6 ;  /* 0xff800000290a7808 */ /* 0x001fe20003000000 */
[----:B------:R0:W-:Y:S04]  /*22c10*/  STL [R1+0x6b4], R11 ;  /* 0x0006b40b01007387 */ /* 0x0001e80000100800 */
[----:B------:R2:W-:Y:S01]  /*22c20*/  STL [R1+0x6b8], R10 ;  /* 0x0006b80a01007387 */ /* 0x0005e20000100800 */
[----:B-1----:R-:W-:-:S02]  /*22c30*/  FSEL R12, R39, -INF , P1 ;  /* 0xff800000270c7808 */ /* 0x002fc40000800000 */
[----:B0-----:R-:W-:Y:S02]  /*22c40*/  FSEL R11, R38, -INF , P5 ;  /* 0xff800000260b7808 */ /* 0x001fe40002800000 */
[----:B--2---:R-:W-:Y:S02]  /*22c50*/  FSEL R10, R40, -INF , P0 ;  /* 0xff800000280a7808 */ /* 0x004fe40000000000 */
[----:B------:R-:W-:-:S03]  /*22c60*/  FSETP.NEU.AND P0, PT, R17, RZ, PT ;  /* 0x000000ff1100720b */ /* 0x000fc60003f0d000 */
[----:B------:R0:W-:Y:S04]  /*22c70*/  STL [R1+0x69c], R10 ;  /* 0x00069c0a01007387 */ /* 0x0001e80000100800 */
[----:B------:R-:W-:Y:S01]  /*22c80*/  STL [R1+0x6a0], R12 ;  /* 0x0006a00c01007387 */ /* 0x000fe20000100800 */
[----:B------:R-:W-:-:S03]  /*22c90*/  FSETP.NEU.AND P6, PT, R18, RZ, PT ;  /* 0x000000ff1200720b */ /* 0x000fc60003fcd000 */
[----:B------:R1:W-:Y:S01]  /*22ca0*/  STL [R1+0x6a4], R11 ;  /* 0x0006a40b01007387 */ /* 0x0003e20000100800 */
[----:B------:R-:W-:Y:S02]  /*22cb0*/  FSETP.NEU.AND P1, PT, R16, RZ, PT ;  /* 0x000000ff1000720b */ /* 0x000fe40003f2d000 */
[----:B0-----:R-:W-:Y:S02]  /*22cc0*/  FSEL R10, R37, -INF , P6 ;  /* 0xff800000250a7808 */ /* 0x001fe40003000000 */
[----:B-1----:R-:W-:Y:S02]  /*22cd0*/  FSEL R11, R36, -INF , P0 ;  /* 0xff800000240b7808 */ /* 0x002fe40000000000 */
[----:B------:R-:W-:Y:S02]  /*22ce0*/  ISETP.GE.U32.AND P0, PT, R58, 0x7f800000, PT ;  /* 0x7f8000003a00780c */ /* 0x000fe40003f06070 */
[----:B------:R-:W-:Y:S01]  /*22cf0*/  FSETP.NEU.AND P5, PT, R15, RZ, PT ;  /* 0x000000ff0f00720b */ /* 0x000fe20003fad000 */
[----:B------:R0:W-:Y:S01]  /*22d00*/  STL [R1+0x6a8], R10 ;  /* 0x0006a80a01007387 */ /* 0x0001e20000100800 */
[----:B------:R-:W-:-:S02]  /*22d10*/  FSEL R12, R35, -INF , P1 ;  /* 0xff800000230c7808 */ /* 0x000fc40000800000 */
[----:B------:R-:W-:Y:S01]  /*22d20*/  FSETP.NEU.AND P6, PT, R14, RZ, PT ;  /* 0x000000ff0e00720b */ /* 0x000fe20003fcd000 */
[----:B------:R1:W-:Y:S01]  /*22d30*/  STL [R1+0x690], R11 ;  /* 0x0006900b01007387 */ /* 0x0003e20000100800 */
[----:B0-----:R-:W-:-:S05]  /*22d40*/  FSEL R10, R34, -INF , P5 ;  /* 0xff800000220a7808 */ /* 0x001fca0002800000 */
[----:B------:R-:W-:Y:S01]  /*22d50*/  @P0 MOV R14, 0x7f800000 ;  /* 0x7f800000000e0802 */ /* 0x000fe20000000f00 */
[----:B------:R-:W-:Y:S01]  /*22d60*/  STL [R1+0x694], R12 ;  /* 0x0006940c01007387 */ /* 0x000fe20000100800 */
[----:B-1----:R-:W-:-:S03]  /*22d70*/  FSEL R11, R31, -INF , P6 ;  /* 0xff8000001f0b7808 */ /* 0x002fc60003000000 */
[----:B------:R0:W-:Y:S04]  /*22d80*/  STL [R1+0x698], R10 ;  /* 0x0006980a01007387 */ /* 0x0001e80000100800 */
[----:B------:R1:W-:Y:S01]  /*22d90*/  STL [R1+0x68c], R11 ;  /* 0x00068c0b01007387 */ /* 0x0003e20000100800 */
[----:B0-----:R-:W-:Y:S02]  /*22da0*/  FADD R10, R33, R32 ;  /* 0x00000020210a7221 */ /* 0x001fe40000000000 */
[----:B------:R-:W-:Y:S01]  /*22db0*/  @P0 FFMA.FTZ R10, R58, R14, +INF ;  /* 0x7f8000003a0a0423 */ /* 0x000fe2000001000e */
[----:B-1----:R-:W2:Y:S04]  /*22dc0*/  LDL.LU R11, [R1+0x160] ;  /* 0x00016000010b7983 */ /* 0x002ea80000300800 */
[----:B------:R0:W-:Y:S04]  /*22dd0*/  STL [R1+0x670], R10 ;  /* 0x0006700a01007387 */ /* 0x0001e80000100800 */
[----:B0-----:R-:W3:Y:S04]  /*22de0*/  LDL.LU R10, [R1+0x164] ;  /* 0x00016400010a7983 */ /* 0x001ee80000300800 */
[----:B--2---:R0:W-:Y:S04]  /*22df0*/  STL [R1+0x658], R11 ;  /* 0x0006580b01007387 */ /* 0x0041e80000100800 */
[----:B0-----:R-:W2:Y:S04]  /*22e00*/  LDL.LU R11, [R1+0x168] ;  /* 0x00016800010b7983 */ /* 0x001ea80000300800 */
[----:B---3--:R0:W-:Y:S04]  /*22e10*/  STL [R1+0x654], R10 ;  /* 0x0006540a01007387 */ /* 0x0081e80000100800 */
        /* <DEDUP_REMOVED lines=9> */
[----:B--2---:R-:W-:Y:S04]  /*22eb0*/  STL [R1+0x660], R11 ;  /* 0x0006600b01007387 */ /* 0x004fe80000100800 */
[----:B---3--:R0:W-:Y:S04]  /*22ec0*/  STL [R1+0xd38], R10 ;  /* 0x000d380a01007387 */ /* 0x0081e80000100800 */
[----:B0-----:R-:W2:Y:S04]  /*22ed0*/  LDL.LU R10, [R1+0x140] ;  /* 0x00014000010a7983 */ /* 0x001ea80000300800 */
[----:B------:R-:W3:Y:S04]  /*22ee0*/  LDL.LU R11, [R1+0x144] ;  /* 0x00014400010b7983 */ /* 0x000ee80000300800 */
[----:B--2---:R0:W-:Y:S04]  /*22ef0*/  STL [R1+0x640], R10 ;  /* 0x0006400a01007387 */ /* 0x0041e80000100800 */
[----:B0-----:R-:W2:Y:S04]  /*22f00*/  LDL.LU R10, [R1+0x148] ;  /* 0x00014800010a7983 */ /* 0x001ea80000300800 */
[----:B---3--:R0:W-:Y:S04]  /*22f10*/  STL [R1+0x638], R11 ;  /* 0x0006380b01007387 */ /* 0x0081e80000100800 */
[----:B--2---:R1:W-:Y:S04]  /*22f20*/  STL [R1+0xd3c], R10 ;  /* 0x000d3c0a01007387 */ /* 0x0043e80000100800 */
[----:B0-----:R-:W2:Y:S04]  /*22f30*/  LDL.LU R11, [R1+0x14c] ;  /* 0x00014c00010b7983 */ /* 0x001ea80000300800 */
[----:B-1----:R-:W3:Y:S04]  /*22f40*/  LDL.LU R10, [R1+0x130] ;  /* 0x00013000010a7983 */ /* 0x002ee80000300800 */
[----:B--2---:R0:W-:Y:S04]  /*22f50*/  STL [R1+0x648], R11 ;  /* 0x0006480b01007387 */ /* 0x0041e80000100800 */
[----:B0-----:R-:W2:Y:S04]  /*22f60*/  LDL.LU R11, [R1+0x134] ;  /* 0x00013400010b7983 */ /* 0x001ea80000300800 */
[----:B---3--:R0:W-:Y:S04]  /*22f70*/  STL [R1+0x630], R10 ;  /* 0x0006300a01007387 */ /* 0x0081e80000100800 */
[----:B0-----:R-:W3:Y:S04]  /*22f80*/  LDL.LU R10, [R1+0x138] ;  /* 0x00013800010a7983 */ /* 0x001ee80000300800 */
[----:B--2---:R-:W-:Y:S04]  /*22f90*/  STL [R1+0x62c], R11 ;  /* 0x00062c0b01007387 */ /* 0x004fe80000100800 */
[----:B---3--:R0:W-:Y:S04]  /*22fa0*/  STL [R1+0xd40], R10 ;  /* 0x000d400a01007387 */ /* 0x0081e80000100800 */
[----:B0-----:R-:W2:Y:S04]  /*22fb0*/  LDL.LU R10, [R1+0x13c] ;  /* 0x00013c00010a7983 */ /* 0x001ea80000300800 */
[----:B--2---:R0:W-:Y:S04]  /*22fc0*/  STL [R1+0xd44], R10 ;  /* 0x000d440a01007387 */ /* 0x0041e80000100800 */
[----:B0-----:R-:W2:Y:S04]  /*22fd0*/  LDL.LU R10, [R1+0x1a0] ;  /* 0x0001a000010a7983 */ /* 0x001ea80000300800 */
[----:B--2---:R0:W-:Y:S04]  /*22fe0*/  STL [R1+0xd68], R10 ;  /* 0x000d680a01007387 */ /* 0x0041e80000100800 */
[----:B0-----:R-:W2:Y:S04]  /*22ff0*/  LDL.LU R10, [R1+0x1a4] ;  /* 0x0001a400010a7983 */ /* 0x001ea80000300800 */
[----:B------:R-:W3:Y:S04]  /*23000*/  LDL.LU R123, [R1+0x1a8] ;  /* 0x0001a800017b7983 */ /* 0x000ee80000300800 */
[----:B--2---:R0:W-:Y:S04]  /*23010*/  STL [R1+0x624], R10 ;  /* 0x0006240a01007387 */ /* 0x0041e80000100800 */
[----:B---3--:R-:W-:Y:S04]  /*23020*/  STL [R1+0xd6c], R123 ;  /* 0x000d6c7b01007387 */ /* 0x008fe80000100800 */
[----:B0-----:R-:W2:Y:S04]  /*23030*/  LDL.LU R10, [R1+0x1ac] ;  /* 0x0001ac00010a7983 */ /* 0x001ea80000300800 */
[----:B--2---:R0:W-:Y:S04]  /*23040*/  STL [R1+0xd74], R10 ;  /* 0x000d740a01007387 */ /* 0x0041e80000100800 */
[----:B------:R-:W2:Y:S04]  /*23050*/  LDL.LU R11, [R1+0x190] ;  /* 0x00019000010b7983 */ /* 0x000ea80000300800 */
        /* <DEDUP_REMOVED lines=22> */
[----:B------:R-:W2:Y:S04]  /*231c0*/  LDL.LU R123, [R1+0x1c0] ;  /* 0x0001c000017b7983 */ /* 0x000ea80000300800 */
[----:B---3--:R-:W-:Y:S04]  /*231d0*/  STL [R1+0x298], R10 ;  /* 0x0002980a01007387 */ /* 0x008fe80000100800 */
[----:B--2---:R0:W-:Y:S04]  /*231e0*/  STL [R1+0xd78], R123 ;  /* 0x000d787b01007387 */ /* 0x0041e80000100800 */
[----:B------:R-:W2:Y:S04]  /*231f0*/  LDL.LU R125, [R1+0x1c4] ;  /* 0x0001c400017d7983 */ /* 0x000ea80000300800 */
[----:B--2---:R-:W-:Y:S04]  /*23200*/  STL [R1+0xd80], R125 ;  /* 0x000d807d01007387 */ /* 0x004fe80000100800 */
[----:B0-----:R-:W2:Y:S04]  /*23210*/  LDL.LU R123, [R1+0x1c8] ;  /* 0x0001c800017b7983 */ /* 0x001ea80000300800 */
[----:B--2---:R-:W-:Y:S04]  /*23220*/  STL [R1+0xd88], R123 ;  /* 0x000d887b01007387 */ /* 0x004fe80000100800 */
[----:B------:R-:W2:Y:S04]  /*23230*/  LDL.LU R124, [R1+0x1cc] ;  /* 0x0001cc00017c7983 */ /* 0x000ea80000300800 */
[----:B--2---:R-:W-:Y:S04]  /*23240*/  STL [R1+0xd8c], R124 ;  /* 0x000d8c7c01007387 */ /* 0x004fe80000100800 */
[----:B------:R-:W2:Y:S04]  /*23250*/  LDL.LU R10, [R1+0x200] ;  /* 0x00020000010a7983 */ /* 0x000ea80000300800 */
        /* <DEDUP_REMOVED lines=23> */
[----:B---3--:R0:W-:Y:S04]  /*233d0*/  STL [R1+0x240], R10 ;  /* 0x0002400a01007387 */ /* 0x0081e80000100800 */
[----:B--2---:R1:W-:Y:S04]  /*233e0*/  STL [R1+0xd9c], R123 ;  /* 0x000d9c7b01007387 */ /* 0x0043e80000100800 */
[----:B------:R-:W2:Y:S04]  /*233f0*/  LDL.LU R124, [R1+0x334] ;  /* 0x00033400017c7983 */ /* 0x000ea80000300800 */
[----:B--2---:R2:W-:Y:S04]  /*23400*/  STL [R1+0xda0], R124 ;  /* 0x000da07c01007387 */ /* 0x0045e80000100800 */
[----:B0-----:R-:W3:Y:S04]  /*23410*/  LDL.LU R10, [R1+0x338] ;  /* 0x00033800010a7983 */ /* 0x001ee80000300800 */
[----:B-1----:R-:W4:Y:S04]  /*23420*/  LDL.LU R123, [R1+0x33c] ;  /* 0x00033c00017b7983 */ /* 0x002f280000300800 */
[----:B---3--:R0:W-:Y:S04]  /*23430*/  STL [R1+0x234], R10 ;  /* 0x0002340a01007387 */ /* 0x0081e80000100800 */
[----:B----4-:R-:W-:Y:S04]  /*23440*/  STL [R1+0xdb4], R123 ;  /* 0x000db47b01007387 */ /* 0x010fe80000100800 */
[----:B------:R-:W3:Y:S04]  /*23450*/  LDL.LU R122, [R1+0x2c0] ;  /* 0x0002c000017a7983 */ /* 0x000ee80000300800 */
[----:B---3--:R-:W-:Y:S04]  /*23460*/  STL [R1+0xda8], R122 ;  /* 0x000da87a01007387 */ /* 0x008fe80000100800 */
[----:B------:R-:W3:Y:S04]  /*23470*/  LDL.LU R125, [R1+0x2c4] ;  /* 0x0002c400017d7983 */ /* 0x000ee80000300800 */
[----:B---3--:R-:W-:Y:S04]  /*23480*/  STL [R1+0xdac], R125 ;  /* 0x000dac7d01007387 */ /* 0x008fe80000100800 */
[----:B--2---:R-:W2:Y:S04]  /*23490*/  LDL.LU R124, [R1+0x2c8] ;  /* 0x0002c800017c7983 */ /* 0x004ea80000300800 */
[----:B--2---:R-:W-:Y:S04]  /*234a0*/  STL [R1+0xdb8], R124 ;  /* 0x000db87c01007387 */ /* 0x004fe80000100800 */
[----:B------:R-:W2:Y:S04]  /*234b0*/  LDL.LU R120, [R1+0x2cc] ;  /* 0x0002cc0001787983 */ /* 0x000ea80000300800 */
[----:B--2---:R-:W-:Y:S04]  /*234c0*/  STL [R1+0xdc0], R120 ;  /* 0x000dc07801007387 */ /* 0x004fe80000100800 */
[----:B0-----:R-:W2:Y:S04]  /*234d0*/  LDL.LU R10, [R1+0x2a0] ;  /* 0x0002a000010a7983 */ /* 0x001ea80000300800 */
[----:B--2---:R0:W-:Y:S04]  /*234e0*/  STL [R1+0xdb0], R10 ;  /* 0x000db00a01007387 */ /* 0x0041e80000100800 */
[----:B0-----:R-:W2:Y:S04]  /*234f0*/  LDL.LU R10, [R1+0x2a4] ;  /* 0x0002a400010a7983 */ /* 0x001ea80000300800 */
[----:B------:R-:W3:Y:S04]  /*23500*/  LDL.LU R122, [R1+0x2a8] ;  /* 0x0002a800017a7983 */ /* 0x000ee80000300800 */
[----:B--2---:R0:W-:Y:S04]  /*23510*/  STL [R1+0x218], R10 ;  /* 0x0002180a01007387 */ /* 0x0041e80000100800 */
[----:B---3--:R-:W-:Y:S04]  /*23520*/  STL [R1+0xdc4], R122 ;  /* 0x000dc47a01007387 */ /* 0x008fe80000100800 */
[----:B------:R-:W2:Y:S04]  /*23530*/  LDL.LU R125, [R1+0x2ac] ;  /* 0x0002ac00017d7983 */ /* 0x000ea80000300800 */
[----:B--2---:R-:W-:Y:S04]  /*23540*/  STL [R1+0xdc8], R125 ;  /* 0x000dc87d01007387 */ /* 0x004fe80000100800 */
        /* <DEDUP_REMOVED lines=8> */
[----:B--2---:R-:W-:Y:S04]  /*235d0*/  STL [R1+0x200], R11 ;  /* 0x0002000b01007387 */ /* 0x004fe80000100800 */
[----:B------:R-:W2:Y:S04]  /*235e0*/  LDL.LU R123, [R1+0x304] ;  /* 0x00030400017b7983 */ /* 0x000ea80000300800 */
[----:B---3--:R0:W-:Y:S04]  /*235f0*/  STL [R1+0x1fc], R10 ;  /* 0x0001fc0a01007387 */ /* 0x0081e80000100800 */
[----:B--2---:R1:W-:Y:S04]  /*23600*/  STL [R1+0xdd0], R123 ;  /* 0x000dd07b01007387 */ /* 0x0043e80000100800 */
[----:B0-----:R-:W2:Y:S04]  /*23610*/  LDL.LU R10, [R1+0x308] ;  /* 0x00030800010a7983 */ /* 0x001ea80000300800 */
[----:B-1----:R-:W3:Y:S04]  /*23620*/  LDL.LU R123, [R1+0x30c] ;  /* 0x00030c00017b7983 */ /* 0x002ee80000300800 */
[----:B--2---:R-:W-:Y:S04]  /*23630*/  STL [R1+0x1f4], R10 ;  /* 0x0001f40a01007387 */ /* 0x004fe80000100800 */
[----:B---3--:R-:W-:Y:S04]  /*23640*/  STL [R1+0xdf0], R123 ;  /* 0x000df07b01007387 */ /* 0x008fe80000100800 */
[----:B------:R-:W2:Y:S04]  /*23650*/  LDL.LU R124, [R1+0x2f0] ;  /* 0x0002f000017c7983 */ /* 0x000ea80000300800 */
[----:B--2---:R0:W-:Y:S04]  /*23660*/  STL [R1+0xdd4], R124 ;  /* 0x000dd47c01007387 */ /* 0x0041e80000100800 */
[----:B------:R-:W2:Y:S04]  /*23670*/  LDL.LU R121, [R1+0x2f4] ;  /* 0x0002f40001797983 */ /* 0x000ea80000300800 */
[----:B--2---:R1:W-:Y:S04]  /*23680*/  STL [R1+0xdd8], R121 ;  /* 0x000dd87901007387 */ /* 0x0043e80000100800 */
[----:B0-----:R-:W2:Y:S04]  /*23690*/  LDL.LU R124, [R1+0x2f8] ;  /* 0x0002f800017c7983 */ /* 0x001ea80000300800 */
[----:B--2---:R-:W-:Y:S04]  /*236a0*/  STL [R1+0xdf4], R124 ;  /* 0x000df47c01007387 */ /* 0x004fe80000100800 */
[----:B-1----:R-:W2:Y:S04]  /*236b0*/  LDL.LU R121, [R1+0x2fc] ;  /* 0x0002fc0001797983 */ /* 0x002ea80000300800 */
[----:B--2---:R-:W-:Y:S04]  /*236c0*/  STL [R1+0xdfc], R121 ;  /* 0x000dfc7901007387 */ /* 0x004fe80000100800 */
[----:B------:R-:W2:Y:S04]  /*236d0*/  LDL.LU R120, [R1+0x2e0] ;  /* 0x0002e00001787983 */ /* 0x000ea80000300800 */
[----:B--2---:R0:W-:Y:S04]  /*236e0*/  STL [R1+0xde0], R120 ;  /* 0x000de07801007387 */ /* 0x0041e80000100800 */
[----:B------:R-:W2:Y:S04]  /*236f0*/  LDL.LU R122, [R1+0x2e4] ;  /* 0x0002e400017a7983 */ /* 0x000ea80000300800 */
[----:B--2---:R1:W-:Y:S04]  /*23700*/  STL [R1+0xde4], R122 ;  /* 0x000de47a01007387 */ /* 0x0043e80000100800 */
[----:B------:R-:W2:Y:S04]  /*23710*/  LDL.LU R116, [R1+0x2e8] ;  /* 0x0002e80001747983 */ /* 0x000ea80000300800 */
[----:B--2---:R-:W-:Y:S04]  /*23720*/  STL [R1+0xe00], R116 ;  /* 0x000e007401007387 */ /* 0x004fe80000100800 */
[----:B0-----:R-:W2:Y:S04]  /*23730*/  LDL.LU R120, [R1+0x2ec] ;  /* 0x0002ec0001787983 */ /* 0x001ea80000300800 */
[----:B--2---:R-:W-:Y:S04]  /*23740*/  STL [R1+0xe04], R120 ;  /* 0x000e047801007387 */ /* 0x004fe80000100800 */
[----:B------:R-:W2:Y:S04]  /*23750*/  LDL.LU R125, [R1+0x2d0] ;  /* 0x0002d000017d7983 */ /* 0x000ea80000300800 */
[----:B--2---:R0:W-:Y:S04]  /*23760*/  STL [R1+0xde8], R125 ;  /* 0x000de87d01007387 */ /* 0x0041e80000100800 */
[----:B------:R-:W2:Y:S04]  /*23770*/  LDL.LU R10, [R1+0x2d4] ;  /* 0x0002d400010a7983 */ /* 0x000ea80000300800 */
[----:B--2---:R2:W-:Y:S04]  /*23780*/  STL [R1+0xdec], R10 ;  /* 0x000dec0a01007387 */ /* 0x0045e80000100800 */
[----:B-1----:R-:W3:Y:S04]  /*23790*/  LDL.LU R122, [R1+0x2d8] ;  /* 0x0002d800017a7983 */ /* 0x002ee80000300800 */
[----:B---3--:R-:W-:Y:S04]  /*237a0*/  STL [R1+0xe08], R122 ;  /* 0x000e087a01007387 */ /* 0x008fe80000100800 */
[----:B0-----:R-:W3:Y:S04]  /*237b0*/  LDL.LU R125, [R1+0x2dc] ;  /* 0x0002dc00017d7983 */ /* 0x001ee80000300800 */
[----:B---3--:R0:W-:Y:S04]  /*237c0*/  STL [R1+0xe0c], R125 ;  /* 0x000e0c7d01007387 */ /* 0x0081e80000100800 */
[----:B--2---:R-:W2:Y:S04]  /*237d0*/  LDL.LU R10, [R1+0x350] ;  /* 0x00035000010a7983 */ /* 0x004ea80000300800 */
[----:B--2---:R1:W-:Y:S04]  /*237e0*/  STL [R1+0xe10], R10 ;  /* 0x000e100a01007387 */ /* 0x0043e80000100800 */
[----:B------:R-:W2:Y:S04]  /*237f0*/  LDL.LU R123, [R1+0x354] ;  /* 0x00035400017b7983 */ /* 0x000ea80000300800 */
[----:B--2---:R2:W-:Y:S04]  /*23800*/  STL [R1+0xe14], R123 ;  /* 0x000e147b01007387 */ /* 0x0045e80000100800 */
[----:B0-----:R-:W3:Y:S04]  /*23810*/  LDL.LU R125, [R1+0x358] ;  /* 0x00035800017d7983 */ /* 0x001ee80000300800 */
[----:B---3--:R-:W-:Y:S04]  /*23820*/  STL [R1+0xe28], R125 ;  /* 0x000e287d01007387 */ /* 0x008fe80000100800 */
[----:B-1----:R-:W3:Y:S04]  /*23830*/  LDL.LU R10, [R1+0x35c] ;  /* 0x00035c00010a7983 */ /* 0x002ee80000300800 */
[----:B---3--:R-:W-:Y:S04]  /*23840*/  STL [R1+0xe2c], R10 ;  /* 0x000e2c0a01007387 */ /* 0x008fe80000100800 */
[----:B------:R-:W3:Y:S04]  /*23850*/  LDL.LU R124, [R1+0x340] ;  /* 0x00034000017c7983 */ /* 0x000ee80000300800 */
[----:B---3--:R0:W-:Y:S04]  /*23860*/  STL [R1+0xe1c], R124 ;  /* 0x000e1c7c01007387 */ /* 0x0081e80000100800 */
[----:B------:R-:W3:Y:S04]  /*23870*/  LDL.LU R117, [R1+0x344] ;  /* 0x0003440001757983 */ /* 0x000ee80000300800 */
[----:B---3--:R1:W-:Y:S04]  /*23880*/  STL [R1+0xe20], R117 ;  /* 0x000e207501007387 */ /* 0x0083e80000100800 */
[----:B--2---:R-:W2:Y:S04]  /*23890*/  LDL.LU R123, [R1+0x348] ;  /* 0x00034800017b7983 */ /* 0x004ea80000300800 */
[----:B--2---:R-:W-:Y:S04]  /*238a0*/  STL [R1+0xe34], R123 ;  /* 0x000e347b01007387 */ /* 0x004fe80000100800 */
[----:B------:R-:W2:Y:S04]  /*238b0*/  LDL.LU R114, [R1+0x34c] ;  /* 0x00034c0001727983 */ /* 0x000ea80000300800 */
[----:B--2---:R-:W-:Y:S04]  /*238c0*/  STL [R1+0xe38], R114 ;  /* 0x000e387201007387 */ /* 0x004fe80000100800 */
[----:B------:R-:W2:Y:S04]  /*238d0*/  LDL.LU R121, [R1+0x320] ;  /* 0x0003200001797983 */ /* 0x000ea80000300800 */
[----:B--2---:R2:W-:Y:S04]  /*238e0*/  STL [R1+0xe24], R121 ;  /* 0x000e247901007387 */ /* 0x0045e80000100800 */
[----:B------:R-:W3:Y:S04]  /*238f0*/  LDL.LU R116, [R1+0x324] ;  /* 0x0003240001747983 */ /* 0x000ee80000300800 */
[----:B---3--:R-:W-:Y:S04]  /*23900*/  STL [R1+0xe3c], R116 ;  /* 0x000e3c7401007387 */ /* 0x008fe80000100800 */
[----:B0-----:R-:W3:Y:S04]  /*23910*/  LDL.LU R124, [R1+0x328] ;  /* 0x00032800017c7983 */ /* 0x001ee80000300800 */
[----:B---3--:R-:W-:Y:S04]  /*23920*/  STL [R1+0xe40], R124 ;  /* 0x000e407c01007387 */ /* 0x008fe80000100800 */
[----:B-1----:R-:W3:Y:S04]  /*23930*/  LDL.LU R117, [R1+0x32c] ;  /* 0x00032c0001757983 */ /* 0x002ee80000300800 */
[----:B---3--:R0:W-:Y:S04]  /*23940*/  STL [R1+0xe44], R117 ;  /* 0x000e447501007387 */ /* 0x0081e80000100800 */
[----:B------:R-:W3:Y:S04]  /*23950*/  LDL.LU R120, [R1+0x310] ;  /* 0x0003100001787983 */ /* 0x000ee80000300800 */
[----:B---3--:R1:W-:Y:S04]  /*23960*/  STL [R1+0xe48], R120 ;  /* 0x000e487801007387 */ /* 0x0083e80000100800 */
[----:B------:R-:W3:Y:S04]  /*23970*/  LDL.LU R122, [R1+0x314] ;  /* 0x00031400017a7983 */ /* 0x000ee80000300800 */
[----:B---3--:R-:W-:Y:S04]  /*23980*/  STL [R1+0xe4c], R122 ;  /* 0x000e4c7a01007387 */ /* 0x008fe80000100800 */
[----:B------:R-:W3:Y:S04]  /*23990*/  LDL.LU R11, [R1+0x318] ;  /* 0x00031800010b7983 */ /* 0x000ee80000300800 */
[----:B------:R-:W4:Y:S04]  /*239a0*/  LDL.LU R10, [R1+0x31c] ;  /* 0x00031c00010a7983 */ /* 0x000f280000300800 */
[----:B---3--:R-:W-:Y:S04]  /*239b0*/  STL [R1+0x184], R11 ;  /* 0x0001840b01007387 */ /* 0x008fe80000100800 */
[----:B--2---:R-:W2:Y:S04]  /*239c0*/  LDL.LU R121, [R1+0x380] ;  /* 0x0003800001797983 */ /* 0x004ea80000300800 */
[----:B----4-:R3:W-:Y:S04]  /*239d0*/  STL [R1+0x180], R10 ;  /* 0x0001800a01007387 */ /* 0x0107e80000100800 */
[----:B--2---:R2:W-:Y:S04]  /*239e0*/  STL [R1+0xe54], R121 ;  /* 0x000e547901007387 */ /* 0x0045e80000100800 */
[----:B------:R-:W4:Y:S04]  /*239f0*/  LDL.LU R125, [R1+0x384] ;  /* 0x00038400017d7983 */ /* 0x000f280000300800 */
[----:B----4-:R4:W-:Y:S04]  /*23a00*/  STL [R1+0xe58], R125 ;  /* 0x000e587d01007387 */ /* 0x0109e80000100800 */
[----:B0-----:R-:W2:Y:S04]  /*23a10*/  LDL.LU R117, [R1+0x388] ;  /* 0x0003880001757983 */ /* 0x001ea80000300800 */
[----:B--2---:R-:W-:Y:S04]  /*23a20*/  STL [R1+0xe68], R117 ;  /* 0x000e687501007387 */ /* 0x004fe80000100800 */
[----:B-1----:R-:W2:Y:S04]  /*23a30*/  LDL.LU R120, [R1+0x38c] ;  /* 0x00038c0001787983 */ /* 0x002ea80000300800 */
[----:B--2---:R-:W-:Y:S04]  /*23a40*/  STL [R1+0xe6c], R120 ;  /* 0x000e6c7801007387 */ /* 0x004fe80000100800 */
[----:B---3--:R-:W2:Y:S04]  /*23a50*/  LDL.LU R10, [R1+0x370] ;  /* 0x00037000010a7983 */ /* 0x008ea80000300800 */
[----:B--2---:R0:W-:Y:S04]  /*23a60*/  STL [R1+0xe5c], R10 ;  /* 0x000e5c0a01007387 */ /* 0x0041e80000100800 */
[----:B------:R-:W2:Y:S04]  /*23a70*/  LDL.LU R115, [R1+0x374] ;  /* 0x0003740001737983 */ /* 0x000ea80000300800 */
[----:B--2---:R1:W-:Y:S04]  /*23a80*/  STL [R1+0xe60], R115 ;  /* 0x000e607301007387 */ /* 0x0043e80000100800 */
[----:B------:R-:W2:Y:S04]  /*23a90*/  LDL.LU R122, [R1+0x378] ;  /* 0x00037800017a7983 */ /* 0x000ea80000300800 */
[----:B--2---:R-:W-:Y:S04]  /*23aa0*/  STL [R1+0xe74], R122 ;  /* 0x000e747a01007387 */ /* 0x004fe80000100800 */
[----:B------:R-:W2:Y:S04]  /*23ab0*/  LDL.LU R113, [R1+0x37c] ;  /* 0x00037c0001717983 */ /* 0x000ea80000300800 */
[----:B--2---:R-:W-:Y:S04]  /*23ac0*/  STL [R1+0xe78], R113 ;  /* 0x000e787101007387 */ /* 0x004fe80000100800 */
[----:B------:R-:W2:Y:S04]  /*23ad0*/  LDL.LU R123, [R1+0x390] ;  /* 0x00039000017b7983 */ /* 0x000ea80000300800 */
[----:B--2---:R2:W-:Y:S04]  /*23ae0*/  STL [R1+0xe64], R123 ;  /* 0x000e647b01007387 */ /* 0x0045e80000100800 */
[----:B------:R-:W3:Y:S04]  /*23af0*/  LDL.LU R114, [R1+0x394] ;  /* 0x0003940001727983 */ /* 0x000ee80000300800 */
[----:B---3--:R-:W-:Y:S04]  /*23b00*/  STL [R1+0xe7c], R114 ;  /* 0x000e7c7201007387 */ /* 0x008fe80000100800 */
[----:B------:R-:W3:Y:S04]  /*23b10*/  LDL.LU R121, [R1+0x398] ;  /* 0x0003980001797983 */ /* 0x000ee80000300800 */
[----:B---3--:R-:W-:Y:S04]  /*23b20*/  STL [R1+0xe80], R121 ;  /* 0x000e807901007387 */ /* 0x008fe80000100800 */
[----:B----4-:R-:W3:Y:S04]  /*23b30*/  LDL.LU R125, [R1+0x39c] ;  /* 0x00039c00017d7983 */ /* 0x010ee80000300800 */
[----:B---3--:R3:W-:Y:S04]  /*23b40*/  STL [R1+0xe84], R125 ;  /* 0x000e847d01007387 */ /* 0x0087e80000100800 */
[----:B------:R-:W4:Y:S04]  /*23b50*/  LDL.LU R116, [R1+0x360] ;  /* 0x0003600001747983 */ /* 0x000f280000300800 */
[----:B----4-:R4:W-:Y:S04]  /*23b60*/  STL [R1+0xe88], R116 ;  /* 0x000e887401007387 */ /* 0x0109e80000100800 */
[----:B------:R-:W2:Y:S04]  /*23b70*/  LDL.LU R124, [R1+0x364] ;  /* 0x00036400017c7983 */ /* 0x000ea80000300800 */
[----:B--2---:R2:W-:Y:S04]  /*23b80*/  STL [R1+0xe8c], R124 ;  /* 0x000e8c7c01007387 */ /* 0x0045e80000100800 */
[----:B0-----:R-:W2:Y:S04]  /*23b90*/  LDL.LU R10, [R1+0x368] ;  /* 0x00036800010a7983 */ /* 0x001ea80000300800 */
[----:B--2---:R0:W-:Y:S04]  /*23ba0*/  STL [R1+0xe94], R10 ;  /* 0x000e940a01007387 */ /* 0x0041e80000100800 */
[----:B-1----:R-:W2:Y:S04]  /*23bb0*/  LDL.LU R115, [R1+0x36c] ;  /* 0x00036c0001737983 */ /* 0x002ea80000300800 */
[----:B--2---:R1:W-:Y:S04]  /*23bc0*/  STL [R1+0xe98], R115 ;  /* 0x000e987301007387 */ /* 0x0043e80000100800 */
[----:B------:R-:W2:Y:S04]  /*23bd0*/  LDL.LU R123, [R1+0x3a0] ;  /* 0x0003a000017b7983 */ /* 0x000ea80000300800 */
[----:B--2---:R2:W-:Y:S04]  /*23be0*/  STL [R1+0xe9c], R123 ;  /* 0x000e9c7b01007387 */ /* 0x0045e80000100800 */
[----:B------:R-:W2:Y:S04]  /*23bf0*/  LDL.LU R117, [R1+0x3a4] ;  /* 0x0003a40001757983 */ /* 0x000ea80000300800 */
[----:B--2---:R2:W-:Y:S04]  /*23c00*/  STL [R1+0xea0], R117 ;  /* 0x000ea07501007387 */ /* 0x0045e80000100800 */
[----:B---3--:R-:W3:Y:S04]  /*23c10*/  LDL.LU R125, [R1+0x3a8] ;  /* 0x0003a800017d7983 */ /* 0x008ee80000300800 */
[----:B---3--:R-:W-:Y:S04]  /*23c20*/  STL [R1+0xea4], R125 ;  /* 0x000ea47d01007387 */ /* 0x008fe80000100800 */
[----:B----4-:R-:W3:Y:S04]  /*23c30*/  LDL.LU R116, [R1+0x3ac] ;  /* 0x0003ac0001747983 */ /* 0x010ee80000300800 */
[----:B---3--:R-:W-:Y:S04]  /*23c40*/  STL [R1+0xea8], R116 ;  /* 0x000ea87401007387 */ /* 0x008fe80000100800 */
[----:B------:R-:W3:Y:S04]  /*23c50*/  LDL.LU R120, [R1+0x120] ;  /* 0x0001200001787983 */ /* 0x000ee80000300800 */
        /* <DEDUP_REMOVED lines=11> */
[----:B0-----:R-:W3:Y:S04]  /*23d10*/  LDL.LU R10, [R1+0x118] ;  /* 0x00011800010a7983 */ /* 0x001ee80000300800 */
[----:B---3--:R0:W-:Y:S04]  /*23d20*/  STL [R1+0xecc], R10 ;  /* 0x000ecc0a01007387 */ /* 0x0081e80000100800 */
[----:B-1----:R-:W3:Y:S04]  /*23d30*/  LDL.LU R115, [R1+0x11c] ;  /* 0x00011c0001737983 */ /* 0x002ee80000300800 */
[----:B---3--:R-:W-:Y:S04]  /*23d40*/  STL [R1+0xed0], R115 ;  /* 0x000ed07301007387 */ /* 0x008fe80000100800 */
[----:B------:R-:W3:Y:S04]  /*23d50*/  LDL.LU R114, [R1+0x100] ;  /* 0x0001000001727983 */ /* 0x000ee80000300800 */
[----:B---3--:R-:W-:Y:S04]  /*23d60*/  STL [R1+0xed4], R114 ;  /* 0x000ed47201007387 */ /* 0x008fe80000100800 */
[----:B------:R-:W3:Y:S04]  /*23d70*/  LDL.LU R121, [R1+0x104] ;  /* 0x0001040001797983 */ /* 0x000ee80000300800 */
[----:B---3--:R-:W-:Y:S04]  /*23d80*/  STL [R1+0xed8], R121 ;  /* 0x000ed87901007387 */ /* 0x008fe80000100800 */
[----:B------:R-:W3:Y:S04]  /*23d90*/  LDL.LU R123, [R1+0x108] ;  /* 0x00010800017b7983 */ /* 0x000ee80000300800 */
[----:B---3--:R-:W-:Y:S04]  /*23da0*/  STL [R1+0xedc], R123 ;  /* 0x000edc7b01007387 */ /* 0x008fe80000100800 */
[----:B--2---:R-:W2:Y:S04]  /*23db0*/  LDL.LU R117, [R1+0x10c] ;  /* 0x00010c0001757983 */ /* 0x004ea80000300800 */
[----:B--2---:R-:W-:Y:S04]  /*23dc0*/  STL [R1+0xee0], R117 ;  /* 0x000ee07501007387 */ /* 0x004fe80000100800 */
[----:B0-----:R-:W2:Y:S04]  /*23dd0*/  LDL.LU R10, [R1+0xf0] ;  /* 0x0000f000010a7983 */ /* 0x001ea80000300800 */
[----:B------:R-:W3:Y:S04]  /*23de0*/  LDL.LU R125, [R1+0xf4] ;  /* 0x0000f400017d7983 */ /* 0x000ee80000300800 */
[----:B--2---:R0:W-:Y:S04]  /*23df0*/  STL [R1+0xac], R10 ;  /* 0x0000ac0a01007387 */ /* 0x0041e80000100800 */
[----:B---3--:R-:W-:Y:S04]  /*23e00*/  STL [R1+0xee8], R125 ;  /* 0x000ee87d01007387 */ /* 0x008fe80000100800 */
[----:B------:R-:W2:Y:S04]  /*23e10*/  LDL.LU R112, [R1+0xf8] ;  /* 0x0000f80001707983 */ /* 0x000ea80000300800 */
[----:B--2---:R-:W-:Y:S04]  /*23e20*/  STL [R1+0xeec], R112 ;  /* 0x000eec7001007387 */ /* 0x004fe80000100800 */
[----:B------:R-:W2:Y:S04]  /*23e30*/  LDL.LU R12, [R1+0xfc] ;  /* 0x0000fc00010c7983 */ /* 0x000ea80000300800 */
[----:B--2---:R-:W-:Y:S04]  /*23e40*/  STL [R1+0xef0], R12 ;  /* 0x000ef00c01007387 */ /* 0x004fe80000100800 */
[----:B0-----:R-:W2:Y:S04]  /*23e50*/  LDL.LU R10, [R1+0xe0] ;  /* 0x0000e000010a7983 */ /* 0x001ea80000300800 */
[----:B------:R-:W3:Y:S04]  /*23e60*/  LDL.LU R116, [R1+0xe4] ;  /* 0x0000e40001747983 */ /* 0x000ee80000300800 */
[----:B--2---:R0:W-:Y:S04]  /*23e70*/  STL [R1+0x9c], R10 ;  /* 0x00009c0a01007387 */ /* 0x0041e80000100800 */
[----:B---3--:R-:W-:Y:S04]  /*23e80*/  STL [R1+0xef4], R116 ;  /* 0x000ef47401007387 */ /* 0x008fe80000100800 */
[----:B------:R-:W2:Y:S04]  /*23e90*/  LDL.LU R122, [R1+0xe8] ;  /* 0x0000e800017a7983 */ /* 0x000ea80000300800 */
[----:B--2---:R1:W-:Y:S04]  /*23ea0*/  STL [R1+0xef8], R122 ;  /* 0x000ef87a01007387 */ /* 0x0043e80000100800 */
[----:B------:R-:W2:Y:S04]  /*23eb0*/  LDL.LU R113, [R1+0xec] ;  /* 0x0000ec0001717983 */ /* 0x000ea80000300800 */
[----:B--2---:R2:W-:Y:S04]  /*23ec0*/  STL [R1+0xefc], R113 ;  /* 0x000efc7101007387 */ /* 0x0045e80000100800 */
[----:B------:R-:W3:Y:S04]  /*23ed0*/  LDL.LU R120, [R1+0x3d0] ;  /* 0x0003d00001787983 */ /* 0x000ee80000300800 */
[----:B---3--:R3:W-:Y:S04]  /*23ee0*/  STL [R1+0xf00], R120 ;  /* 0x000f007801007387 */ /* 0x0087e80000100800 */
[----:B------:R-:W4:Y:S04]  /*23ef0*/  LDL.LU R105, [R1+0x3d4] ;  /* 0x0003d40001697983 */ /* 0x000f280000300800 */
[----:B----4-:R4:W-:Y:S04]  /*23f00*/  STL [R1+0xf08], R105 ;  /* 0x000f086901007387 */ /* 0x0109e80000100800 */
[----:B------:R-:W2:Y:S04]  /*23f10*/  LDL.LU R106, [R1+0x3d8] ;  /* 0x0003d800016a7983 */ /* 0x000ea80000300800 */
[----:B--2---:R2:W-:Y:S04]  /*23f20*/  STL [R1+0xf0c], R106 ;  /* 0x000f0c6a01007387 */ /* 0x0045e80000100800 */
[----:B0-----:R-:W2:Y:S04]  /*23f30*/  LDL.LU R10, [R1+0x3dc] ;  /* 0x0003dc00010a7983 */ /* 0x001ea80000300800 */
[----:B--2---:R0:W-:Y:S04]  /*23f40*/  STL [R1+0xf10], R10 ;  /* 0x000f100a01007387 */ /* 0x0041e80000100800 */
[----:B------:R-:W2:Y:S04]  /*23f50*/  LDL.LU R107, [R1+0x3b0] ;  /* 0x0003b000016b7983 */ /* 0x000ea80000300800 */
[----:B--2---:R2:W-:Y:S04]  /*23f60*/  STL [R1+0xf14], R107 ;  /* 0x000f146b01007387 */ /* 0x0045e80000100800 */
[----:B------:R-:W2:Y:S04]  /*23f70*/  LDL.LU R124, [R1+0x3b4] ;  /* 0x0003b400017c7983 */ /* 0x000ea80000300800 */
[----:B--2---:R-:W-:Y:S04]  /*23f80*/  STL [R1+0xf1c], R124 ;  /* 0x000f1c7c01007387 */ /* 0x004fe80000100800 */
[----:B------:R-:W2:Y:S04]  /*23f90*/  LDL.LU R115, [R1+0x3b8] ;  /* 0x0003b80001737983 */ /* 0x000ea80000300800 */
[----:B------:R-:W2:Y:S04]  /*23fa0*/  LDL.LU R114, [R1+0x3bc] ;  /* 0x0003bc0001727983 */ /* 0x000ea80000300800 */
[----:B------:R-:W2:Y:S04]  /*23fb0*/  LDL.LU R121, [R1+0x490] ;  /* 0x0004900001797983 */ /* 0x000ea80000300800 */
[----:B------:R-:W2:Y:S04]  /*23fc0*/  LDL.LU R123, [R1+0x494] ;  /* 0x00049400017b7983 */ /* 0x000ea80000300800 */
[----:B------:R-:W2:Y:S04]  /*23fd0*/  LDL.LU R13, [R1+0x498] ;  /* 0x00049800010d7983 */ /* 0x000ea80000300800 */
[----:B-1----:R-:W2:Y:S04]  /*23fe0*/  LDL.LU R122, [R1+0x49c] ;  /* 0x00049c00017a7983 */ /* 0x002ea80000300800 */
[----:B------:R-:W2:Y:S04]  /*23ff0*/  LDL.LU R117, [R1+0x3f0] ;  /* 0x0003f00001757983 */ /* 0x000ea80000300800 */
[----:B------:R-:W2:Y:S04]  /*24000*/  LDL.LU R104, [R1+0x3f4] ;  /* 0x0003f40001687983 */ /* 0x000ea80000300800 */
[----:B------:R-:W2:Y:S04]  /*24010*/  LDL.LU R113, [R1+0x3f8] ;  /* 0x0003f80001717983 */ /* 0x000ea80000300800 */
[----:B---3--:R-:W3:Y:S04]  /*24020*/  LDL.LU R120, [R1+0x3fc] ;  /* 0x0003fc0001787983 */ /* 0x008ee80000300800 */
[----:B------:R-:W2:Y:S04]  /*24030*/  LDL.LU R125, [R1+0x3e0] ;  /* 0x0003e000017d7983 */ /* 0x000ea80000300800 */
[----:B------:R-:W2:Y:S04]  /*24040*/  LDL.LU R112, [R1+0x3e4] ;  /* 0x0003e40001707983 */ /* 0x000ea80000300800 */
[----:B------:R-:W2:Y:S04]  /*24050*/  LDL.LU R103, [R1+0x3e8] ;  /* 0x0003e80001677983 */ /* 0x000ea80000300800 */
[----:B----4-:R-:W4:Y:S04]  /*24060*/  LDL.LU R105, [R1+0x3ec] ;  /* 0x0003ec0001697983 */ /* 0x010f280000300800 */
[----:B------:R-:W2:Y:S04]  /*24070*/  LDL.LU R12, [R1+0x3c0] ;  /* 0x0003c000010c7983 */ /* 0x000ea80000300800 */
[----:B------:R-:W2:Y:S04]  /*24080*/  LDL.LU R116, [R1+0x3c4] ;  /* 0x0003c40001747983 */ /* 0x000ea80000300800 */
[----:B------:R-:W2:Y:S04]  /*24090*/  LDL.LU R106, [R1+0x3c8] ;  /* 0x0003c800016a7983 */ /* 0x000ea80000300800 */
[----:B0-----:R-:W2:Y:S04]  /*240a0*/  LDL.LU R10, [R1+0x3cc] ;  /* 0x0003cc00010a7983 */ /* 0x001ea80000300800 */
[----:B------:R-:W2:Y:S04]  /*240b0*/  LDL.LU R107, [R1+0x4c0] ;  /* 0x0004c000016b7983 */ /* 0x000ea80000300800 */
[----:B------:R-:W2:Y:S04]  /*240c0*/  LDL.LU R11, [R1+0x4c4] ;  /* 0x0004c400010b7983 */ /* 0x000ea80000300800 */
[----:B------:R-:W2:Y:S04]  /*240d0*/  LDL.LU R14, [R1+0x4c8] ;  /* 0x0004c800010e7983 */ /* 0x000ea80000300800 */
[----:B------:R-:W3:Y:S04]  /*240e0*/  LDL.LU R102, [R1+0x4cc] ;  /* 0x0004cc0001667983 */ /* 0x000ee80000300800 */
[----:B--2---:R0:W-:Y:S04]  /*240f0*/  STL [R1+0x24], R14 ;  /* 0x0000240e01007387 */ /* 0x0041e80000100800 */
[----:B------:R-:W2:Y:S04]  /*24100*/  LDL.LU R15, [R1+0x4b0] ;  /* 0x0004b000010f7983 */ /* 0x000ea80000300800 */
[----:B0-----:R-:W3:Y:S04]  /*24110*/  LDL.LU R14, [R1+0x4b4] ;  /* 0x0004b400010e7983 */ /* 0x001ee80000300800 */
[----:B--2---:R0:W-:Y:S04]  /*24120*/  STL [R1+0x1c], R15 ;  /* 0x00001c0f01007387 */ /* 0x0041e80000100800 */
[----:B0-----:R-:W2:Y:S04]  /*24130*/  LDL.LU R15, [R1+0x4b8] ;  /* 0x0004b800010f7983 */ /* 0x001ea80000300800 */
[----:B------:R-:W3:Y:S04]  /*24140*/  LDL.LU R124, [R1+0x4bc] ;  /* 0x0004bc00017c7983 */ /* 0x000ee80000300800 */
[----:B--2---:R0:W-:Y:S04]  /*24150*/  STL [R1+0x14], R15 ;  /* 0x0000140f01007387 */ /* 0x0041e80000100800 */
[----:B0-----:R-:W2:Y:S04]  /*24160*/  LDL.LU R15, [R1+0x4a0] ;  /* 0x0004a000010f7983 */ /* 0x001ea80000300800 */
[----:B------:R-:W3:Y:S04]  /*24170*/  LDL.LU R16, [R1+0x4a4] ;  /* 0x0004a40001107983 */ /* 0x000ee80000300800 */
[----:B--2---:R0:W-:Y:S04]  /*24180*/  STL [R1+0xc], R15 ;  /* 0x00000c0f01007387 */ /* 0x0041e80000100800 */
[----:B0-----:R-:W2:Y:S04]  /*24190*/  LDL.LU R15, [R1+0x4a8] ;  /* 0x0004a800010f7983 */ /* 0x001ea80000300800 */
[----:B---3--:R0:W-:Y:S04]  /*241a0*/  STL [R1+0x8], R16 ;  /* 0x0000081001007387 */ /* 0x0081e80000100800 */
[----:B------:R-:W3:Y:S01]  /*241b0*/  LDL.LU R119, [R1+0x4ac] ;  /* 0x0004ac0001777983 */ /* 0x000ee20000300800 */
[----:B------:R-:W-:Y:S01]  /*241c0*/  FSETP.NEU.AND P6, PT, R94, RZ, PT ;  /* 0x000000ff5e00720b */ /* 0x000fe20003fcd000 */
[----:B------:R-:W-:-:S03]  /*241d0*/  IMAD.MOV.U32 R109, RZ, RZ, R14 ;  /* 0x000000ffff6d7224 */ /* 0x000fc600078e000e */
[----:B------:R-:W-:Y:S02]  /*241e0*/  FSEL R96, R96, -INF , P6 ;  /* 0xff80000060607808 */ /* 0x000fe40003000000 */
[----:B------:R-:W-:-:S04]  /*241f0*/  FSETP.NEU.AND P6, PT, R95, RZ, PT ;  /* 0x000000ff5f00720b */ /* 0x000fc80003fcd000 */
[----:B------:R-:W-:Y:S01]  /*24200*/  FSEL R97, R97, -INF , P6 ;  /* 0xff80000061617808 */ /* 0x000fe20003000000 */
[----:B--2---:R1:W-:Y:S04]  /*24210*/  STL [R1+0x4], R15 ;  /* 0x0000040f01007387 */ /* 0x0043e80000100800 */
        /* <DEDUP_REMOVED lines=73> */
[----:B0-----:R-:W2:Y:S04]  /*246b0*/  LDL.LU R16, [R1+0x604] ;  /* 0x0006040001107983 */ /* 0x001ea80000300800 */
[----:B-1----:R-:W2:Y:S04]  /*246c0*/  LDL.LU R15, [R1+0x968] ;  /* 0x00096800010f7983 */ /* 0x002ea80000300800 */
[----:B------:R-:W3:Y:S04]  /*246d0*/  LDL.LU R14, [R1+0x608] ;  /* 0x00060800010e7983 */ /* 0x000ee80000300800 */
[----:B------:R-:W3:Y:S04]  /*246e0*/  LDL.LU R94, [R1+0x60c] ;  /* 0x00060c00015e7983 */ /* 0x000ee80000300800 */
[----:B------:R0:W-:Y:S04]  /*246f0*/  STL [R1+0x4b8], R96 ;  /* 0x0004b86001007387 */ /* 0x0001e80000100800 */
[----:B------:R-:W4:Y:S04]  /*24700*/  LDL.LU R95, [R1+0x610] ;  /* 0x00061000015f7983 */ /* 0x000f280000300800 */
[----:B0-----:R-:W4:Y:S04]  /*24710*/  LDL.LU R96, [R1+0x614] ;  /* 0x0006140001607983 */ /* 0x001f280000300800 */
[----:B------:R-:W-:Y:S04]  /*24720*/  STL [R1+0xc80], R118 ;  /* 0x000c807601007387 */ /* 0x000fe80000100800 */
[----:B------:R0:W-:Y:S04]  /*24730*/  STL [R1+0x4b4], R97 ;  /* 0x0004b46101007387 */ /* 0x0001e80000100800 */
[----:B0-----:R-:W4:Y:S04]  /*24740*/  LDL.LU R97, [R1+0x618] ;  /* 0x0006180001617983 */ /* 0x001f280000300800 */
[----:B------:R-:W4:Y:S01]  /*24750*/  LDL.LU R98, [R1+0x61c] ;  /* 0x00061c0001627983 */ /* 0x000f220000300800 */
[----:B------:R-:W-:-:S02]  /*24760*/  LOP3.LUT P6, RZ, R118, 0x10, RZ, 0xc0, !PT ;  /* 0x0000001076ff7812 */ /* 0x000fc400078cc0ff */
[----:B------:R-:W-:Y:S02]  /*24770*/  MOV R118, R109 ;  /* 0x0000006d00767202 */ /* 0x000fe40000000f00 */
[C---:B--2---:R-:W-:Y:S01]  /*24780*/  FSETP.GT.AND P0, PT, |R15|.reuse, 8.50705917302346158658e+37, PT ;  /* 0x7e8000000f00780b */ /* 0x044fe20003f04200 */
[C---:B------:R-:W-:Y:S01]  /*24790*/  FMUL R108, R15.reuse, 8388608 ;  /* 0x4b0000000f6c7820 */ /* 0x040fe20000400000 */
[C---:B------:R-:W-:Y:S02]  /*247a0*/  FSETP.GEU.AND P1, PT, R15.reuse, 1.175494350822287508e-38, PT ;  /* 0x008000000f00780b */ /* 0x040fe40003f2e000 */
[----:B------:R-:W-:Y:S02]  /*247b0*/  FSETP.GEU.AND P2, PT, |R15|, 1.175494350822287508e-38, PT ;  /* 0x008000000f00780b */ /* 0x000fe40003f4e200 */
[----:B------:R-:W-:Y:S02]  /*247c0*/  FSEL R110, R108, R15, !P1 ;  /* 0x0000000f6c6e7208 */ /* 0x000fe40004800000 */
[----:B------:R-:W-:-:S02]  /*247d0*/  FSEL R108, RZ, -23, P1 ;  /* 0xc1b80000ff6c7808 */ /* 0x000fc40000800000 */
[----:B------:R-:W-:-:S03]  /*247e0*/  FSETP.GT.AND P1, PT, |R0|, 8.50705917302346158658e+37, PT ;  /* 0x7e8000000000780b */ /* 0x000fc60003f24200 */
[----:B---3--:R-:W-:Y:S02]  /*247f0*/  @P0 FMUL R94, R94, 0.25 ;  /* 0x3e8000005e5e0820 */ /* 0x008fe40000400000 */
[----:B------:R-:W-:Y:S02]  /*24800*/  @P0 FMUL R14, R14, 0.25 ;  /* 0x3e8000000e0e0820 */ /* 0x000fe40000400000 */
[----:B------:R-:W-:Y:S02]  /*24810*/  @P0 FMUL R18, R18, 0.25 ;  /* 0x3e80000012120820 */ /* 0x000fe40000400000 */
[----:B------:R-:W-:Y:S02]  /*24820*/  @P0 FMUL R19, R19, 0.25 ;  /* 0x3e80000013130820 */ /* 0x000fe40000400000 */
[----:B------:R-:W-:Y:S02]  /*24830*/  @P0 FMUL R22, R22, 0.25 ;  /* 0x3e80000016160820 */ /* 0x000fe40000400000 */
[----:B------:R-:W-:-:S02]  /*24840*/  @P0 FMUL R15, R15, 0.25 ;  /* 0x3e8000000f0f0820 */ /* 0x000fc40000400000 */
[----:B------:R-:W-:Y:S02]  /*24850*/  @P0 FMUL R23, R23, 0.25 ;  /* 0x3e80000017170820 */ /* 0x000fe40000400000 */
[----:B------:R-:W-:Y:S02]  /*24860*/  @!P2 FMUL R94, R94, 16777216 ;  /* 0x4b8000005e5ea820 */ /* 0x000fe40000400000 */
[----:B------:R-:W-:Y:S02]  /*24870*/  @!P2 FMUL R14, R14, 16777216 ;  /* 0x4b8000000e0ea820 */ /* 0x000fe40000400000 */
[----:B------:R-:W-:Y:S02]  /*24880*/  @!P2 FMUL R18, R18, 16777216 ;  /* 0x4b8000001212a820 */ /* 0x000fe40000400000 */
[----:B------:R-:W-:Y:S02]  /*24890*/  @!P2 FMUL R19, R19, 16777216 ;  /* 0x4b8000001313a820 */ /* 0x000fe40000400000 */
[----:B----4-:R-:W-:-:S02]  /*248a0*/  @P0 FMUL R97, R97, 0.25 ;  /* 0x3e80000061610820 */ /* 0x010fc40000400000 */
[----:B------:R-:W-:Y:S01]  /*248b0*/  @P0 FMUL R98, R98, 0.25 ;  /* 0x3e80000062620820 */ /* 0x000fe20000400000 */
[----:B------:R-:W-:Y:S01]  /*248c0*/  FSETP.GEU.AND P0, PT, |R0|, 1.175494350822287508e-38, PT ;  /* 0x008000000000780b */ /* 0x000fe20003f0e200 */
[----:B------:R-:W-:Y:S02]  /*248d0*/  @!P2 FMUL R97, R97, 16777216 ;  /* 0x4b8000006161a820 */ /* 0x000fe40000400000 */
[----:B------:R-:W-:Y:S02]  /*248e0*/  @!P2 FMUL R98, R98, 16777216 ;  /* 0x4b8000006262a820 */ /* 0x000fe40000400000 */
[----:B------:R-:W-:Y:S02]  /*248f0*/  @!P2 FMUL R22, R22, 16777216 ;  /* 0x4b8000001616a820 */ /* 0x000fe40000400000 */
[----:B------:R-:W-:Y:S02]  /*24900*/  @!P2 FMUL R15, R15, 16777216 ;  /* 0x4b8000000f0fa820 */ /* 0x000fe40000400000 */
[----:B------:R-:W-:Y:S01]  /*24910*/  @!P2 FMUL R23, R23, 16777216 ;  /* 0x4b8000001717a820 */ /* 0x000fe20000400000 */
[----:B------:R-:W-:Y:S01]  /*24920*/  FSETP.GT.AND P2, PT, |R2|, 8.50705917302346158658e+37, PT ;  /* 0x7e8000000200780b */ /* 0x000fe20003f44200 */
[----:B------:R-:W-:-:S02]  /*24930*/  @P1 FMUL R96, R96, 0.25 ;  /* 0x3e80000060601820 */ /* 0x000fc40000400000 */
[----:B------:R-:W-:Y:S02]  /*24940*/  @P1 FMUL R95, R95, 0.25 ;  /* 0x3e8000005f5f1820 */ /* 0x000fe40000400000 */
[----:B------:R-:W-:Y:S02]  /*24950*/  @P1 FMUL R16, R16, 0.25 ;  /* 0x3e80000010101820 */ /* 0x000fe40000400000 */
[----:B------:R-:W-:Y:S02]  /*24960*/  @P1 FMUL R17, R17, 0.25 ;  /* 0x3e80000011111820 */ /* 0x000fe40000400000 */
[----:B------:R-:W-:Y:S02]  /*24970*/  @P1 FMUL R20, R20, 0.25 ;  /* 0x3e80000014141820 */ /* 0x000fe40000400000 */
[----:B------:R-:W-:Y:S02]  /*24980*/  @P1 FMUL R21, R21, 0.25 ;  /* 0x3e80000015151820 */ /* 0x000fe40000400000 */
[----:B------:R-:W-:-:S02]  /*24990*/  @P1 FMUL R24, R24, 0.25 ;  /* 0x3e80000018181820 */ /* 0x000fc40000400000 */
[----:B------:R-:W-:Y:S02]  /*249a0*/  @P1 FMUL R0, R0, 0.25 ;  /* 0x3e80000000001820 */ /* 0x000fe40000400000 */
[----:B------:R-:W-:Y:S01]  /*249b0*/  @P1 FMUL R25, R25, 0.25 ;  /* 0x3e80000019191820 */ /* 0x000fe20000400000 */
[----:B------:R-:W-:Y:S01]  /*249c0*/  FSETP.GEU.AND P1, PT, |R2|, 1.175494350822287508e-38, PT ;  /* 0x008000000200780b */ /* 0x000fe20003f2e200 */
[----:B------:R-:W-:Y:S02]  /*249d0*/  @!P0 FMUL R96, R96, 16777216 ;  /* 0x4b80000060608820 */ /* 0x000fe40000400000 */
[----:B------:R-:W-:Y:S02]  /*249e0*/  @!P0 FMUL R95, R95, 16777216 ;  /* 0x4b8000005f5f8820 */ /* 0x000fe40000400000 */
[----:B------:R-:W-:Y:S02]  /*249f0*/  @!P0 FMUL R16, R16, 16777216 ;  /* 0x4b80000010108820 */ /* 0x000fe40000400000 */
[----:B------:R-:W-:-:S02]  /*24a00*/  @!P0 FMUL R17, R17, 16777216 ;  /* 0x4b80000011118820 */ /* 0x000fc40000400000 */
        /* <DEDUP_REMOVED lines=16> */
[----:B------:R0:W-:Y:S01]  /*24b10*/  STL [R1+0x4b0], R110 ;  /* 0x0004b06e01007387 */ /* 0x0001e20000100800 */
[----:B------:R-:W-:Y:S02]  /*24b20*/  @!P1 FMUL R26, R26, 16777216 ;  /* 0x4b8000001a1a9820 */ /* 0x000fe40000400000 */
[----:B------:R-:W-:Y:S02]  /*24b30*/  @!P1 FMUL R27, R27, 16777216 ;  /* 0x4b8000001b1b9820 */ /* 0x000fe40000400000 */
[----:B------:R-:W-:Y:S02]  /*24b40*/  @!P1 FMUL R30, R30, 16777216 ;  /* 0x4b8000001e1e9820 */ /* 0x000fe40000400000 */
[----:B------:R-:W-:-:S02]  /*24b50*/  @!P1 FMUL R31, R31, 16777216 ;  /* 0x4b8000001f1f9820 */ /* 0x000fc40000400000 */
[----:B------:R-:W-:Y:S01]  /*24b60*/  @!P1 FMUL R34, R34, 16777216 ;  /* 0x4b80000022229820 */ /* 0x000fe20000400000 */
[----:B0-----:R-:W2:Y:S01]  /*24b70*/  LDL.LU R110, [R1+0x9c] ;  /* 0x00009c00016e7983 */ /* 0x001ea20000300800 */
[----:B------:R-:W-:Y:S02]  /*24b80*/  @!P1 FMUL R35, R35, 16777216 ;  /* 0x4b80000023239820 */ /* 0x000fe40000400000 */
[----:B------:R-:W-:Y:S01]  /*24b90*/  @!P1 FMUL R38, R38, 16777216 ;  /* 0x4b80000026269820 */ /* 0x000fe20000400000 */
[----:B------:R0:W-:Y:S01]  /*24ba0*/  STL [R1+0x100], R108 ;  /* 0x0001006c01007387 */ /* 0x0001e20000100800 */
[----:B------:R-:W-:Y:S02]  /*24bb0*/  @!P1 FMUL R2, R2, 16777216 ;  /* 0x4b80000002029820 */ /* 0x000fe40000400000 */
[----:B------:R-:W-:Y:S01]  /*24bc0*/  @!P1 FMUL R39, R39, 16777216 ;  /* 0x4b80000027279820 */ /* 0x000fe20000400000 */
[----:B------:R-:W-:Y:S01]  /*24bd0*/  FSETP.GT.AND P1, PT, |R4|, 8.50705917302346158658e+37, PT ;  /* 0x7e8000000400780b */ /* 0x000fe20003f24200 */
[----:B------:R-:W-:-:S02]  /*24be0*/  @P0 FMUL R28, R28, 0.25 ;  /* 0x3e8000001c1c0820 */ /* 0x000fc40000400000 */
[----:B------:R-:W-:Y:S01]  /*24bf0*/  @P0 FMUL R29, R29, 0.25 ;  /* 0x3e8000001d1d0820 */ /* 0x000fe20000400000 */
[----:B0-----:R-:W3:Y:S01]  /*24c00*/  LDL.LU R108, [R1+0xac] ;  /* 0x0000ac00016c7983 */ /* 0x001ee20000300800 */
[----:B------:R-:W-:-:S03]  /*24c10*/  @P0 FMUL R32, R32, 0.25 ;  /* 0x3e80000020200820 */ /* 0x000fc60000400000 */
[----:B------:R-:W3:Y:S01]  /*24c20*/  LDL.LU R111, [R1+0x180] ;  /* 0x00018000016f7983 */ /* 0x000ee20000300800 */
[----:B------:R-:W-:Y:S02]  /*24c30*/  @P0 FMUL R33, R33, 0.25 ;  /* 0x3e80000021210820 */ /* 0x000fe40000400000 */
[----:B------:R-:W-:Y:S01]  /*24c40*/  @P0 FMUL R36, R36, 0.25 ;  /* 0x3e80000024240820 */ /* 0x000fe20000400000 */
[----:B------:R-:W2:Y:S01]  /*24c50*/  LDL.LU R109, [R1+0x184] ;  /* 0x00018400016d7983 */ /* 0x000ea20000300800 */
[----:B------:R-:W-:Y:S02]  /*24c60*/  @P0 FMUL R37, R37, 0.25 ;  /* 0x3e80000025250820 */ /* 0x000fe40000400000 */
[----:B------:R-:W-:Y:S01]  /*24c70*/  @P0 FMUL R40, R40, 0.25 ;  /* 0x3e80000028280820 */ /* 0x000fe20000400000 */
[----:B------:R-:W-:Y:S01]  /*24c80*/  STL [R1+0xd08], R98 ;  /* 0x000d086201007387 */ /* 0x000fe20000100800 */
[----:B------:R-:W-:Y:S02]  /*24c90*/  @P0 FMUL R3, R3, 0.25 ;  /* 0x3e80000003030820 */ /* 0x000fe40000400000 */
[----:B------:R-:W-:Y:S01]  /*24ca0*/  @P0 FMUL R41, R41, 0.25 ;  /* 0x3e80000029290820 */ /* 0x000fe20000400000 */
[----:B------:R-:W-:Y:S01]  /*24cb0*/  STL [R1+0xd0c], R97 ;  /* 0x000d0c6101007387 */ /* 0x000fe20000100800 */
[----:B------:R-:W-:-:S03]  /*24cc0*/  FSETP.GEU.AND P0, PT, |R4|, 1.175494350822287508e-38, PT ;  /* 0x008000000400780b */ /* 0x000fc60003f0e200 */
[----:B------:R-:W-:Y:S01]  /*24cd0*/  STL [R1+0xd10], R94 ;  /* 0x000d105e01007387 */ /* 0x000fe20000100800 */
[----:B------:R-:W-:-:S03]  /*24ce0*/  @!P2 FMUL R28, R28, 16777216 ;  /* 0x4b8000001c1ca820 */ /* 0x000fc60000400000 */
[----:B------:R-:W-:Y:S01]  /*24cf0*/  STL [R1+0xd14], R14 ;  /* 0x000d140e01007387 */ /* 0x000fe20000100800 */
[----:B------:R-:W-:-:S03]  /*24d00*/  @!P2 FMUL R29, R29, 16777216 ;  /* 0x4b8000001d1da820 */ /* 0x000fc60000400000 */
[----:B------:R0:W-:Y:S01]  /*24d10*/  STL [R1+0xd04], R18 ;  /* 0x000d041201007387 */ /* 0x0001e20000100800 */
[----:B------:R-:W-:Y:S02]  /*24d20*/  @!P2 FMUL R32, R32, 16777216 ;  /* 0x4b8000002020a820 */ /* 0x000fe40000400000 */
[----:B------:R-:W-:Y:S02]  /*24d30*/  @!P2 FMUL R33, R33, 16777216 ;  /* 0x4b8000002121a820 */ /* 0x000fe40000400000 */
[----:B------:R-:W-:Y:S02]  /*24d40*/  @!P2 FMUL R36, R36, 16777216 ;  /* 0x4b8000002424a820 */ /* 0x000fe40000400000 */
[----:B------:R-:W-:Y:S02]  /*24d50*/  @!P2 FMUL R37, R37, 16777216 ;  /* 0x4b8000002525a820 */ /* 0x000fe40000400000 */
[----:B------:R-:W-:Y:S01]  /*24d60*/  @!P2 FMUL R40, R40, 16777216 ;  /* 0x4b8000002828a820 */ /* 0x000fe20000400000 */
[----:B0-----:R-:W2:Y:S01]  /*24d70*/  LDL.LU R18, [R1+0x1c] ;  /* 0x00001c0001127983 */ /* 0x001ea20000300800 */
[----:B------:R-:W-:-:S02]  /*24d80*/  @!P2 FMUL R3, R3, 16777216 ;  /* 0x4b8000000303a820 */ /* 0x000fc40000400000 */
[----:B------:R-:W-:Y:S01]  /*24d90*/  @!P2 FMUL R41, R41, 16777216 ;  /* 0x4b8000002929a820 */ /* 0x000fe20000400000 */
[----:B------:R0:W-:Y:S01]  /*24da0*/  STL [R1+0xd00], R19 ;  /* 0x000d001301007387 */ /* 0x0001e20000100800 */
[----:B------:R-:W-:Y:S01]  /*24db0*/  FSETP.GT.AND P2, PT, |R5|, 8.50705917302346158658e+37, PT ;  /* 0x7e8000000500780b */ /* 0x000fe20003f44200 */
[----:B------:R-:W-:Y:S02]  /*24dc0*/  @P1 FMUL R42, R42, 0.25 ;  /* 0x3e8000002a2a1820 */ /* 0x000fe40000400000 */
[----:B------:R-:W-:Y:S02]  /*24dd0*/  @P1 FMUL R43, R43, 0.25 ;  /* 0x3e8000002b2b1820 */ /* 0x000fe40000400000 */
[----:B------:R-:W-:Y:S01]  /*24de0*/  @P1 FMUL R46, R46, 0.25 ;  /* 0x3e8000002e2e1820 */ /* 0x000fe20000400000 */
[----:B0-----:R-:W2:Y:S01]  /*24df0*/  LDL.LU R19, [R1+0x4] ;  /* 0x0000040001137983 */ /* 0x001ea20000300800 */
[----:B------:R-:W-:-:S03]  /*24e00*/  @P1 FMUL R47, R47, 0.25 ;  /* 0x3e8000002f2f1820 */ /* 0x000fc60000400000 */
[----:B------:R0:W-:Y:S01]  /*24e10*/  STL [R1+0xcfc], R22 ;  /* 0x000cfc1601007387 */ /* 0x0001e20000100800 */
[----:B------:R-:W-:Y:S02]  /*24e20*/  @P1 FMUL R50, R50, 0.25 ;  /* 0x3e80000032321820 */ /* 0x000fe40000400000 */
[----:B------:R-:W-:Y:S02]  /*24e30*/  @P1 FMUL R51, R51, 0.25 ;  /* 0x3e80000033331820 */ /* 0x000fe40000400000 */
[----:B------:R-:W-:Y:S02]  /*24e40*/  @P1 FMUL R54, R54, 0.25 ;  /* 0x3e80000036361820 */ /* 0x000fe40000400000 */
[----:B------:R-:W-:Y:S02]  /*24e50*/  @P1 FMUL R4, R4, 0.25 ;  /* 0x3e80000004041820 */ /* 0x000fe40000400000 */
[----:B------:R-:W-:Y:S01]  /*24e60*/  @P1 FMUL R55, R55, 0.25 ;  /* 0x3e80000037371820 */ /* 0x000fe20000400000 */
[----:B0-----:R-:W2:Y:S01]  /*24e70*/  LDL.LU R22, [R1+0x8] ;  /* 0x0000080001167983 */ /* 0x001ea20000300800 */
[----:B------:R-:W-:-:S03]  /*24e80*/  FSETP.GEU.AND P1, PT, |R5|, 1.175494350822287508e-38, PT ;  /* 0x008000000500780b */ /* 0x000fc60003f2e200 */
[----:B------:R-:W-:Y:S01]  /*24e90*/  STL [R1+0xd28], R15 ;  /* 0x000d280f01007387 */ /* 0x000fe20000100800 */
[----:B------:R-:W-:-:S03]  /*24ea0*/  @!P0 FMUL R42, R42, 16777216 ;  /* 0x4b8000002a2a8820 */ /* 0x000fc60000400000 */
[----:B------:R0:W-:Y:S01]  /*24eb0*/  STL [R1+0xcf8], R23 ;  /* 0x000cf81701007387 */ /* 0x0001e20000100800 */
[----:B------:R-:W-:Y:S02]  /*24ec0*/  @!P0 FMUL R43, R43, 16777216 ;  /* 0x4b8000002b2b8820 */ /* 0x000fe40000400000 */
[----:B------:R-:W-:Y:S02]  /*24ed0*/  @!P0 FMUL R46, R46, 16777216 ;  /* 0x4b8000002e2e8820 */ /* 0x000fe40000400000 */
[----:B------:R-:W-:Y:S02]  /*24ee0*/  @!P0 FMUL R47, R47, 16777216 ;  /* 0x4b8000002f2f8820 */ /* 0x000fe40000400000 */
[----:B------:R-:W-:Y:S01]  /*24ef0*/  @!P0 FMUL R50, R50, 16777216 ;  /* 0x4b80000032328820 */ /* 0x000fe20000400000 */
[----:B0-----:R-:W3:Y:S01]  /*24f00*/  LDL.LU R23, [R1+0x14] ;  /* 0x0000140001177983 */ /* 0x001ee20000300800 */
[----:B------:R-:W-:Y:S02]  /*24f10*/  @!P0 FMUL R51, R51, 16777216 ;  /* 0x4b80000033338820 */ /* 0x000fe40000400000 */
[----:B------:R-:W-:Y:S01]  /*24f20*/  @!P0 FMUL R54, R54, 16777216 ;  /* 0x4b80000036368820 */ /* 0x000fe20000400000 */
[----:B------:R0:W-:Y:S01]  /*24f30*/  STL [R1+0xcf4], R96 ;  /* 0x000cf46001007387 */ /* 0x0001e20000100800 */
[----:B------:R-:W-:-:S02]  /*24f40*/  @!P0 FMUL R4, R4, 16777216 ;  /* 0x4b80000004048820 */ /* 0x000fc40000400000 */
[----:B------:R-:W-:Y:S01]  /*24f50*/  @!P0 FMUL R55, R55, 16777216 ;  /* 0x4b80000037378820 */ /* 0x000fe20000400000 */
[----:B------:R-:W-:Y:S01]  /*24f60*/  FSETP.GT.AND P0, PT, |R6|, 8.50705917302346158658e+37, PT ;  /* 0x7e8000000600780b */ /* 0x000fe20003f04200 */
[----:B0-----:R-:W3:Y:S04]  /*24f70*/  LDL.LU R96, [R1+0xc] ;  /* 0x00000c0001607983 */ /* 0x001ee80000300800 */
[----:B------:R-:W-:Y:S04]  /*24f80*/  STL [R1+0xd18], R95 ;  /* 0x000d185f01007387 */ /* 0x000fe80000100800 */
[----:B------:R-:W-:Y:S01]  /*24f90*/  STL [R1+0xd1c], R16 ;  /* 0x000d1c1001007387 */ /* 0x000fe20000100800 */
[----:B------:R-:W-:-:S03]  /*24fa0*/  @P2 FMUL R44, R44, 0.25 ;  /* 0x3e8000002c2c2820 */ /* 0x000fc60000400000 */
[----:B------:R0:W-:Y:S01]  /*24fb0*/  STL [R1+0xcf0], R17 ;  /* 0x000cf01101007387 */ /* 0x0001e20000100800 */
[----:B------:R-:W-:Y:S02]  /*24fc0*/  @P2 FMUL R45, R45, 0.25 ;  /* 0x3e8000002d2d2820 */ /* 0x000fe40000400000 */
[----:B------:R-:W-:Y:S02]  /*24fd0*/  @P2 FMUL R48, R48, 0.25 ;  /* 0x3e80000030302820 */ /* 0x000fe40000400000 */
[----:B------:R-:W-:Y:S02]  /*24fe0*/  @P2 FMUL R49, R49, 0.25 ;  /* 0x3e80000031312820 */ /* 0x000fe40000400000 */
[----:B------:R-:W-:Y:S01]  /*24ff0*/  @P2 FMUL R52, R52, 0.25 ;  /* 0x3e80000034342820 */ /* 0x000fe20000400000 */
[----:B0-----:R-:W3:Y:S01]  /*25000*/  LDL.LU R17, [R1+0x24] ;  /* 0x0000240001117983 */ /* 0x001ee20000300800 */
        /* <DEDUP_REMOVED lines=63> */
[----:B------:R-:W-:Y:S02]  /*25400*/  @P2 FMUL R87, R87, 0.25 ;  /* 0x3e80000057572820 */ /* 0x000fe40000400000 */
        /* <DEDUP_REMOVED lines=10> */
[----:B------:R-:W-:Y:S01]  /*254b0*/  @P0 FMUL R76, R76, 0.25 ;  /* 0x3e8000004c4c0820 */ /* 0x000fe20000400000 */
[----:B------:R-:W-:Y:S01]  /*254c0*/  FSETP.GEU.AND P2, PT, |R9|, 1.175494350822287508e-38, PT ;  /* 0x008000000900780b */ /* 0x000fe20003f4e200 */
[----:B------:R-:W-:-:S02]  /*254d0*/  @P0 FMUL R77, R77, 0.25 ;  /* 0x3e8000004d4d0820 */ /* 0x000fc40000400000 */
[----:B------:R-:W-:Y:S02]  /*254e0*/  @P0 FMUL R80, R80, 0.25 ;  /* 0x3e80000050500820 */ /* 0x000fe40000400000 */
[----:B------:R-:W-:Y:S02]  /*254f0*/  @P0 FMUL R81, R81, 0.25 ;  /* 0x3e80000051510820 */ /* 0x000fe40000400000 */
[----:B------:R-:W-:Y:S02]  /*25500*/  @P0 FMUL R84, R84, 0.25 ;  /* 0x3e80000054540820 */ /* 0x000fe40000400000 */
[----:B------:R-:W-:Y:S02]  /*25510*/  @P0 FMUL R85, R85, 0.25 ;  /* 0x3e80000055550820 */ /* 0x000fe40000400000 */
[----:B------:R-:W-:Y:S02]  /*25520*/  @P0 FMUL R88, R88, 0.25 ;  /* 0x3e80000058580820 */ /* 0x000fe40000400000 */
[----:B------:R-:W-:-:S02]  /*25530*/  @P0 FMUL R9, R9, 0.25 ;  /* 0x3e80000009090820 */ /* 0x000fc40000400000 */
[----:B------:R-:W-:Y:S01]  /*25540*/  @P0 FMUL R89, R89, 0.25 ;  /* 0x3e80000059590820 */ /* 0x000fe20000400000 */
[----:B------:R-:W-:Y:S01]  /*25550*/  FSETP.GEU.AND P0, PT, |R99|, 1.175494350822287508e-38, PT ;  /* 0x008000006300780b */ /* 0x000fe20003f0e200 */
[----:B------:R-:W-:Y:S01]  /*25560*/  STL [R1+0xd20], R20 ;  /* 0x000d201401007387 */ /* 0x000fe20000100800 */
[----:B------:R-:W-:-:S03]  /*25570*/  @P1 FMUL R124, R124, 0.25 ;  /* 0x3e8000007c7c1820 */ /* 0x000fc60000400000 */
[----:B------:R-:W-:Y:S01]  /*25580*/  STL [R1+0xd24], R21 ;  /* 0x000d241501007387 */ /* 0x000fe20000100800 */
[----:B------:R-:W-:-:S03]  /*25590*/  @P1 FMUL R102, R102, 0.25 ;  /* 0x3e80000066661820 */ /* 0x000fc60000400000 */
[----:B------:R-:W-:Y:S04]  /*255a0*/  STL [R1+0xd2c], R24 ;  /* 0x000d2c1801007387 */ /* 0x000fe80000100800 */
[----:B------:R-:W-:Y:S01]  /*255b0*/  STL [R1+0xd30], R0 ;  /* 0x000d300001007387 */ /* 0x000fe20000100800 */
[----:B------:R-:W-:-:S03]  /*255c0*/  @!P0 FMUL R124, R124, 16777216 ;  /* 0x4b8000007c7c8820 */ /* 0x000fc60000400000 */
[----:B------:R-:W-:Y:S01]  /*255d0*/  STL [R1+0xd34], R25 ;  /* 0x000d341901007387 */ /* 0x000fe20000100800 */
[----:B------:R-:W-:-:S03]  /*255e0*/  @!P0 FMUL R102, R102, 16777216 ;  /* 0x4b80000066668820 */ /* 0x000fc60000400000 */
[----:B------:R-:W-:Y:S04]  /*255f0*/  STL [R1+0xd48], R26 ;  /* 0x000d481a01007387 */ /* 0x000fe80000100800 */
[----:B------:R-:W-:Y:S04]  /*25600*/  STL [R1+0xd4c], R27 ;  /* 0x000d4c1b01007387 */ /* 0x000fe80000100800 */
[----:B------:R-:W-:Y:S04]  /*25610*/  STL [R1+0xd50], R30 ;  /* 0x000d501e01007387 */ /* 0x000fe80000100800 */
[----:B------:R-:W-:Y:S04]  /*25620*/  STL [R1+0xd54], R31 ;  /* 0x000d541f01007387 */ /* 0x000fe80000100800 */
[----:B------:R-:W-:Y:S04]  /*25630*/  STL [R1+0xd58], R34 ;  /* 0x000d582201007387 */ /* 0x000fe80000100800 */
[----:B------:R-:W-:Y:S04]  /*25640*/  STL [R1+0xd5c], R35 ;  /* 0x000d5c2301007387 */ /* 0x000fe80000100800 */
[----:B------:R0:W-:Y:S04]  /*25650*/  STL [R1+0x10], R124 ;  /* 0x0000107c01007387 */ /* 0x0001e80000100800 */
[----:B0-----:R-:W4:Y:S04]  /*25660*/  LDL.LU R124, [R1+0xf1c] ;  /* 0x000f1c00017c7983 */ /* 0x001f280000300800 */
[----:B------:R0:W-:Y:S04]  /*25670*/  STL [R1+0x20], R102 ;  /* 0x0000206601007387 */ /* 0x0001e80000100800 */
[----:B0-----:R-:W4:Y:S01]  /*25680*/  LDL.LU R102, [R1+0xf18] ;  /* 0x000f180001667983 */ /* 0x001f220000300800 */
[----:B------:R-:W-:-:S02]  /*25690*/  @!P2 FMUL R76, R76, 16777216 ;  /* 0x4b8000004c4ca820 */ /* 0x000fc40000400000 */
[----:B------:R-:W-:Y:S02]  /*256a0*/  @!P2 FMUL R77, R77, 16777216 ;  /* 0x4b8000004d4da820 */ /* 0x000fe40000400000 */
[----:B------:R-:W-:Y:S02]  /*256b0*/  @!P2 FMUL R80, R80, 16777216 ;  /* 0x4b8000005050a820 */ /* 0x000fe40000400000 */
[----:B------:R-:W-:Y:S02]  /*256c0*/  @!P2 FMUL R81, R81, 16777216 ;  /* 0x4b8000005151a820 */ /* 0x000fe40000400000 */
[----:B------:R-:W-:Y:S02]  /*256d0*/  @!P2 FMUL R84, R84, 16777216 ;  /* 0x4b8000005454a820 */ /* 0x000fe40000400000 */
[----:B------:R-:W-:Y:S02]  /*256e0*/  @!P2 FMUL R85, R85, 16777216 ;  /* 0x4b8000005555a820 */ /* 0x000fe40000400000 */
[----:B------:R-:W-:-:S02]  /*256f0*/  @!P2 FMUL R88, R88, 16777216 ;  /* 0x4b8000005858a820 */ /* 0x000fc40000400000 */
[----:B------:R-:W-:Y:S02]  /*25700*/  @!P2 FMUL R9, R9, 16777216 ;  /* 0x4b8000000909a820 */ /* 0x000fe40000400000 */
[----:B------:R-:W-:Y:S01]  /*25710*/  @!P2 FMUL R89, R89, 16777216 ;  /* 0x4b8000005959a820 */ /* 0x000fe20000400000 */
[----:B------:R-:W-:Y:S01]  /*25720*/  FSETP.GT.AND P2, PT, |R100|, 8.50705917302346158658e+37, PT ;  /* 0x7e8000006400780b */ /* 0x000fe20003f44200 */
[----:B------:R-:W-:Y:S02]  /*25730*/  @P1 FMUL R90, R90, 0.25 ;  /* 0x3e8000005a5a1820 */ /* 0x000fe40000400000 */
[----:B------:R-:W-:Y:S02]  /*25740*/  @P1 FMUL R91, R91, 0.25 ;  /* 0x3e8000005b5b1820 */ /* 0x000fe40000400000 */
[----:B------:R-:W-:Y:S02]  /*25750*/  @P1 FMUL R119, R119, 0.25 ;  /* 0x3e80000077771820 */ /* 0x000fe40000400000 */
[----:B--2---:R-:W-:-:S02]  /*25760*/  @P1 FMUL R19, R19, 0.25 ;  /* 0x3e80000013131820 */ /* 0x004fc40000400000 */
[----:B------:R-:W-:Y:S02]  /*25770*/  @P1 FMUL R99, R99, 0.25 ;  /* 0x3e80000063631820 */ /* 0x000fe40000400000 */
[----:B------:R-:W-:Y:S02]  /*25780*/  @!P0 FMUL R90, R90, 16777216 ;  /* 0x4b8000005a5a8820 */ /* 0x000fe40000400000 */
[----:B------:R-:W-:Y:S02]  /*25790*/  @!P0 FMUL R91, R91, 16777216 ;  /* 0x4b8000005b5b8820 */ /* 0x000fe40000400000 */
[----:B------:R-:W-:Y:S02]  /*257a0*/  @!P0 FMUL R119, R119, 16777216 ;  /* 0x4b80000077778820 */ /* 0x000fe40000400000 */
[----:B------:R-:W-:Y:S02]  /*257b0*/  @!P0 FMUL R19, R19, 16777216 ;  /* 0x4b80000013138820 */ /* 0x000fe40000400000 */
[----:B------:R-:W-:-:S02]  /*257c0*/  @!P0 FMUL R99, R99, 16777216 ;  /* 0x4b80000063638820 */ /* 0x000fc40000400000 */
[----:B---3--:R-:W-:-:S04]  /*257d0*/  @P1 FMUL R23, R23, 0.25 ;  /* 0x3e80000017171820 */ /* 0x008fc80000400000 */
[----:B------:R-:W-:Y:S02]  /*257e0*/  @!P0 FMUL R23, R23, 16777216 ;  /* 0x4b80000017178820 */ /* 0x000fe40000400000 */
[----:B------:R-:W-:Y:S02]  /*257f0*/  @P2 FMUL R92, R92, 0.25 ;  /* 0x3e8000005c5c2820 */ /* 0x000fe40000400000 */
[----:B------:R-:W-:Y:S02]  /*25800*/  @P2 FMUL R93, R93, 0.25 ;  /* 0x3e8000005d5d2820 */ /* 0x000fe40000400000 */
[----:B------:R-:W-:Y:S02]  /*25810*/  @P2 FMUL R22, R22, 0.25 ;  /* 0x3e80000016162820 */ /* 0x000fe40000400000 */
[----:B------:R-:W-:Y:S02]  /*25820*/  @P2 FMUL R118, R118, 0.25 ;  /* 0x3e80000076762820 */ /* 0x000fe40000400000 */
[----:B------:R-:W-:-:S02]  /*25830*/  @P2 FMUL R96, R96, 0.25 ;  /* 0x3e80000060602820 */ /* 0x000fc40000400000 */
[----:B------:R-:W-:Y:S02]  /*25840*/  @P2 FMUL R18, R18, 0.25 ;  /* 0x3e80000012122820 */ /* 0x000fe40000400000 */
[----:B------:R-:W-:Y:S02]  /*25850*/  @P2 FMUL R11, R11, 0.25 ;  /* 0x3e8000000b0b2820 */ /* 0x000fe40000400000 */
[----:B------:R-:W-:Y:S02]  /*25860*/  @P2 FMUL R107, R107, 0.25 ;  /* 0x3e8000006b6b2820 */ /* 0x000fe40000400000 */
[----:B------:R-:W-:Y:S01]  /*25870*/  @P1 FMUL R17, R17, 0.25 ;  /* 0x3e80000011111820 */ /* 0x000fe20000400000 */
[----:B------:R-:W-:-:S03]  /*25880*/  FSETP.GEU.AND P1, PT, |R100|, 1.175494350822287508e-38, PT ;  /* 0x008000006400780b */ /* 0x000fc60003f2e200 */
[----:B------:R-:W-:Y:S01]  /*25890*/  @!P0 FMUL R17, R17, 16777216 ;  /* 0x4b80000011118820 */ /* 0x000fe20000400000 */
[C---:B------:R-:W-:Y:S01]  /*258a0*/  FSETP.GT.AND P0, PT, |R101|.reuse, 8.50705917302346158658e+37, PT ;  /* 0x7e8000006500780b */ /* 0x040fe20003f04200 */
[----:B------:R-:W-:Y:S01]  /*258b0*/  @P2 FMUL R100, R100, 0.25 ;  /* 0x3e80000064642820 */ /* 0x000fe20000400000 */
[----:B------:R-:W-:-:S07]  /*258c0*/  FSETP.GEU.AND P2, PT, |R101|, 1.175494350822287508e-38, PT ;  /* 0x008000006500780b */ /* 0x000fce0003f4e200 */
[----:B------:R-:W-:-:S04]  /*258d0*/  @!P1 FMUL R107, R107, 16777216 ;  /* 0x4b8000006b6b9820 */ /* 0x000fc80000400000 */
[----:B------:R-:W-:Y:S02]  /*258e0*/  @P0 FMUL R10, R10, 0.25 ;  /* 0x3e8000000a0a0820 */ /* 0x000fe40000400000 */
[----:B------:R-:W-:Y:S02]  /*258f0*/  @P0 FMUL R106, R106, 0.25 ;  /* 0x3e8000006a6a0820 */ /* 0x000fe40000400000 */
[----:B------:R-:W-:Y:S02]  /*25900*/  @P0 FMUL R105, R105, 0.25 ;  /* 0x3e80000069690820 */ /* 0x000fe40000400000 */
[----:B------:R-:W-:Y:S01]  /*25910*/  @!P2 FMUL R10, R10, 16777216 ;  /* 0x4b8000000a0aa820 */ /* 0x000fe20000400000 */
[----:B------:R0:W-:Y:S01]  /*25920*/  STL [R1+0x2c], R107 ;  /* 0x00002c6b01007387 */ /* 0x0001e20000100800 */
[----:B------:R-:W-:Y:S02]  /*25930*/  @P0 FMUL R103, R103, 0.25 ;  /* 0x3e80000067670820 */ /* 0x000fe40000400000 */
[----:B------:R-:W-:-:S02]  /*25940*/  @!P2 FMUL R106, R106, 16777216 ;  /* 0x4b8000006a6aa820 */ /* 0x000fc40000400000 */
[----:B------:R-:W-:Y:S02]  /*25950*/  @!P2 FMUL R105, R105, 16777216 ;  /* 0x4b8000006969a820 */ /* 0x000fe40000400000 */
[----:B------:R-:W-:Y:S01]  /*25960*/  @!P2 FMUL R103, R103, 16777216 ;  /* 0x4b8000006767a820 */ /* 0x000fe20000400000 */
[----:B0-----:R-:W2:Y:S04]  /*25970*/  LDL.LU R107, [R1+0xf14] ;  /* 0x000f1400016b7983 */ /* 0x001ea80000300800 */
[----:B------:R0:W-:Y:S04]  /*25980*/  STL [R1+0x30], R10 ;  /* 0x0000300a01007387 */ /* 0x0001e80000100800 */
[----:B0-----:R-:W3:Y:S04]  /*25990*/  LDL.LU R10, [R1+0xf10] ;  /* 0x000f1000010a7983 */ /* 0x001ee80000300800 */
[----:B------:R0:W-:Y:S04]  /*259a0*/  STL [R1+0x34], R106 ;  /* 0x0000346a01007387 */ /* 0x0001e80000100800 */
[----:B0-----:R-:W2:Y:S04]  /*259b0*/  LDL.LU R106, [R1+0xf0c] ;  /* 0x000f0c00016a7983 */ /* 0x001ea80000300800 */
[----:B------:R0:W-:Y:S04]  /*259c0*/  STL [R1+0x40], R105 ;  /* 0x0000406901007387 */ /* 0x0001e80000100800 */
[----:B0-----:R-:W2:Y:S04]  /*259d0*/  LDL.LU R105, [R1+0xf08] ;  /* 0x000f080001697983 */ /* 0x001ea80000300800 */
[----:B------:R0:W-:Y:S04]  /*259e0*/  STL [R1+0x44], R103 ;  /* 0x0000446701007387 */ /* 0x0001e80000100800 */
[----:B0-----:R-:W2:Y:S01]  /*259f0*/  LDL.LU R103, [R1+0xf04] ;  /* 0x000f040001677983 */ /* 0x001ea20000300800 */
        /* <DEDUP_REMOVED lines=8> */
[----:B------:R-:W-:Y:S02]  /*25a80*/  @P0 FMUL R120, R120, 0.25 ;  /* 0x3e80000078780820 */ /* 0x000fe40000400000 */
[----:B------:R-:W-:Y:S02]  /*25a90*/  @P0 FMUL R113, R113, 0.25 ;  /* 0x3e80000071710820 */ /* 0x000fe40000400000 */
[----:B------:R-:W-:Y:S02]  /*25aa0*/  @P0 FMUL R122, R122, 0.25 ;  /* 0x3e8000007a7a0820 */ /* 0x000fe40000400000 */
[----:B------:R-:W-:Y:S02]  /*25ab0*/  @P0 FMUL R101, R101, 0.25 ;  /* 0x3e80000065650820 */ /* 0x000fe40000400000 */
[----:B------:R-:W-:-:S02]  /*25ac0*/  @P0 FMUL R13, R13, 0.25 ;  /* 0x3e8000000d0d0820 */ /* 0x000fc40000400000 */
[----:B------:R-:W-:Y:S02]  /*25ad0*/  @!P2 FMUL R120, R120, 16777216 ;  /* 0x4b8000007878a820 */ /* 0x000fe40000400000 */
[----:B------:R-:W-:Y:S02]  /*25ae0*/  @!P2 FMUL R113, R113, 16777216 ;  /* 0x4b8000007171a820 */ /* 0x000fe40000400000 */
[----:B------:R-:W-:Y:S01]  /*25af0*/  @!P2 FMUL R122, R122, 16777216 ;  /* 0x4b8000007a7aa820 */ /* 0x000fe20000400000 */
[----:B------:R0:W-:Y:S04]  /*25b00*/  STL [R1+0x50], R120 ;  /* 0x0000507801007387 */ /* 0x0001e80000100800 */
[----:B0-----:R-:W3:Y:S04]  /*25b10*/  LDL.LU R120, [R1+0xf00] ;  /* 0x000f000001787983 */ /* 0x001ee80000300800 */
[----:B------:R0:W-:Y:S04]  /*25b20*/  STL [R1+0x54], R113 ;  /* 0x0000547101007387 */ /* 0x0001e80000100800 */
[----:B0-----:R-:W3:Y:S04]  /*25b30*/  LDL.LU R113, [R1+0xefc] ;  /* 0x000efc0001717983 */ /* 0x001ee80000300800 */
[----:B------:R0:W-:Y:S04]  /*25b40*/  STL [R1+0x60], R122 ;  /* 0x0000607a01007387 */ /* 0x0001e80000100800 */
[----:B0-----:R-:W3:Y:S01]  /*25b50*/  LDL.LU R122, [R1+0xef8] ;  /* 0x000ef800017a7983 */ /* 0x001ee20000300800 */
[----:B----4-:R-:W-:-:S02]  /*25b60*/  FSETP.GT.AND P1, PT, |R102|, 8.50705917302346158658e+37, PT ;  /* 0x7e8000006600780b */ /* 0x010fc40003f24200 */
[----:B------:R-:W-:-:S11]  /*25b70*/  FSETP.GEU.AND P0, PT, |R102|, 1.175494350822287508e-38, PT ;  /* 0x008000006600780b */ /* 0x000fd60003f0e200 */
[----:B------:R-:W-:Y:S02]  /*25b80*/  @P1 FMUL R116, R116, 0.25 ;  /* 0x3e80000074741820 */ /* 0x000fe40000400000 */
[----:B------:R-:W-:Y:S02]  /*25b90*/  @P1 FMUL R12, R12, 0.25 ;  /* 0x3e8000000c0c1820 */ /* 0x000fe40000400000 */
[----:B------:R-:W-:Y:S02]  /*25ba0*/  @P1 FMUL R112, R112, 0.25 ;  /* 0x3e80000070701820 */ /* 0x000fe40000400000 */
[----:B------:R-:W-:Y:S02]  /*25bb0*/  @!P0 FMUL R116, R116, 16777216 ;  /* 0x4b80000074748820 */ /* 0x000fe40000400000 */
[----:B------:R-:W-:Y:S02]  /*25bc0*/  @!P0 FMUL R12, R12, 16777216 ;  /* 0x4b8000000c0c8820 */ /* 0x000fe40000400000 */
[----:B------:R-:W-:Y:S01]  /*25bd0*/  @!P0 FMUL R112, R112, 16777216 ;  /* 0x4b80000070708820 */ /* 0x000fe20000400000 */
[----:B------:R0:W-:Y:S04]  /*25be0*/  STL [R1+0x38], R116 ;  /* 0x0000387401007387 */ /* 0x0001e80000100800 */
[----:B0-----:R-:W4:Y:S04]  /*25bf0*/  LDL.LU R116, [R1+0xef4] ;  /* 0x000ef40001747983 */ /* 0x001f280000300800 */
[----:B------:R0:W-:Y:S04]  /*25c00*/  STL [R1+0x3c], R12 ;  /* 0x00003c0c01007387 */ /* 0x0001e80000100800 */
[----:B0-----:R-:W4:Y:S04]  /*25c10*/  LDL.LU R12, [R1+0xef0] ;  /* 0x000ef000010c7983 */ /* 0x001f280000300800 */
[----:B------:R0:W-:Y:S04]  /*25c20*/  STL [R1+0x48], R112 ;  /* 0x0000487001007387 */ /* 0x0001e80000100800 */
[----:B0-----:R-:W4:Y:S01]  /*25c30*/  LDL.LU R112, [R1+0xeec] ;  /* 0x000eec0001707983 */ /* 0x001f220000300800 */
[----:B------:R-:W-:-:S02]  /*25c40*/  @P1 FMUL R125, R125, 0.25 ;  /* 0x3e8000007d7d1820 */ /* 0x000fc40000400000 */
[----:B------:R-:W-:Y:S02]  /*25c50*/  @P1 FMUL R104, R104, 0.25 ;  /* 0x3e80000068681820 */ /* 0x000fe40000400000 */
[----:B------:R-:W-:Y:S02]  /*25c60*/  @!P0 FMUL R125, R125, 16777216 ;  /* 0x4b8000007d7d8820 */ /* 0x000fe40000400000 */
[----:B------:R-:W-:-:S03]  /*25c70*/  @!P0 FMUL R104, R104, 16777216 ;  /* 0x4b80000068688820 */ /* 0x000fc60000400000 */
[----:B------:R0:W-:Y:S01]  /*25c80*/  STL [R1+0x4c], R125 ;  /* 0x00004c7d01007387 */ /* 0x0001e20000100800 */
[----:B------:R-:W-:Y:S02]  /*25c90*/  @!P2 FMUL R101, R101, 16777216 ;  /* 0x4b8000006565a820 */ /* 0x000fe40000400000 */
[----:B------:R-:W-:Y:S01]  /*25ca0*/  @!P2 FMUL R13, R13, 16777216 ;  /* 0x4b8000000d0da820 */ /* 0x000fe20000400000 */
[----:B0-----:R-:W4:Y:S04]  /*25cb0*/  LDL.LU R125, [R1+0xee8] ;  /* 0x000ee800017d7983 */ /* 0x001f280000300800 */
[----:B------:R0:W-:Y:S01]  /*25cc0*/  STL [R1+0x58], R104 ;  /* 0x0000586801007387 */ /* 0x0001e20000100800 */
[----:B------:R-:W-:Y:S02]  /*25cd0*/  @P1 FMUL R117, R117, 0.25 ;  /* 0x3e80000075751820 */ /* 0x000fe40000400000 */
[----:B------:R-:W-:Y:S01]  /*25ce0*/  @P1 FMUL R123, R123, 0.25 ;  /* 0x3e8000007b7b1820 */ /* 0x000fe20000400000 */
[----:B0-----:R-:W4:Y:S01]  /*25cf0*/  LDL.LU R104, [R1+0xee4] ;  /* 0x000ee40001687983 */ /* 0x001f220000300800 */
[----:B------:R-:W-:-:S02]  /*25d00*/  @P1 FMUL R102, R102, 0.25 ;  /* 0x3e80000066661820 */ /* 0x000fc40000400000 */
        /* <DEDUP_REMOVED lines=10> */
[----:B--2---:R-:W-:-:S02]  /*25db0*/  FSETP.GT.AND P2, PT, |R103|, 8.50705917302346158658e+37, PT ;  /* 0x7e8000006700780b */ /* 0x004fc40003f44200 */
[----:B------:R-:W-:-:S11]  /*25dc0*/  FSETP.GEU.AND P1, PT, |R103|, 1.175494350822287508e-38, PT ;  /* 0x008000006700780b */ /* 0x000fd60003f2e200 */
[----:B------:R-:W-:Y:S02]  /*25dd0*/  @P2 FMUL R114, R114, 0.25 ;  /* 0x3e80000072722820 */ /* 0x000fe40000400000 */
[----:B------:R-:W-:Y:S02]  /*25de0*/  @P2 FMUL R115, R115, 0.25 ;  /* 0x3e80000073732820 */ /* 0x000fe40000400000 */
[----:B---3--:R-:W-:Y:S02]  /*25df0*/  @P2 FMUL R10, R10, 0.25 ;  /* 0x3e8000000a0a2820 */ /* 0x008fe40000400000 */
[----:B------:R-:W-:Y:S02]  /*25e00*/  @!P1 FMUL R114, R114, 16777216 ;  /* 0x4b80000072729820 */ /* 0x000fe40000400000 */
[----:B------:R-:W-:Y:S02]  /*25e10*/  @P2 FMUL R106, R106, 0.25 ;  /* 0x3e8000006a6a2820 */ /* 0x000fe40000400000 */
[----:B------:R-:W-:Y:S01]  /*25e20*/  @!P1 FMUL R115, R115, 16777216 ;  /* 0x4b80000073739820 */ /* 0x000fe20000400000 */
[----:B------:R0:W-:Y:S01]  /*25e30*/  STL [R1+0x70], R114 ;  /* 0x0000707201007387 */ /* 0x0001e20000100800 */
[----:B------:R-:W-:-:S02]  /*25e40*/  @!P1 FMUL R10, R10, 16777216 ;  /* 0x4b8000000a0a9820 */ /* 0x000fc40000400000 */
[----:B------:R-:W-:Y:S01]  /*25e50*/  @!P1 FMUL R106, R106, 16777216 ;  /* 0x4b8000006a6a9820 */ /* 0x000fe20000400000 */
[----:B0-----:R-:W2:Y:S04]  /*25e60*/  LDL.LU R114, [R1+0xed4] ;  /* 0x000ed40001727983 */ /* 0x001ea80000300800 */
[----:B------:R0:W-:Y:S04]  /*25e70*/  STL [R1+0x74], R115 ;  /* 0x0000747301007387 */ /* 0x0001e80000100800 */
[----:B0-----:R-:W3:Y:S04]  /*25e80*/  LDL.LU R115, [R1+0xed0] ;  /* 0x000ed00001737983 */ /* 0x001ee80000300800 */
[----:B------:R0:W-:Y:S04]  /*25e90*/  STL [R1+0x80], R10 ;  /* 0x0000800a01007387 */ /* 0x0001e80000100800 */
[----:B0-----:R-:W2:Y:S04]  /*25ea0*/  LDL.LU R10, [R1+0xecc] ;  /* 0x000ecc00010a7983 */ /* 0x001ea80000300800 */
[----:B------:R0:W-:Y:S04]  /*25eb0*/  STL [R1+0x84], R106 ;  /* 0x0000846a01007387 */ /* 0x0001e80000100800 */
[----:B0-----:R-:W2:Y:S01]  /*25ec0*/  LDL.LU R106, [R1+0xec8] ;  /* 0x000ec800016a7983 */ /* 0x001ea20000300800 */
[----:B------:R-:W-:-:S02]  /*25ed0*/  @P2 FMUL R113, R113, 0.25 ;  /* 0x3e80000071712820 */ /* 0x000fc40000400000 */
[----:B------:R-:W-:Y:S02]  /*25ee0*/  @P2 FMUL R122, R122, 0.25 ;  /* 0x3e8000007a7a2820 */ /* 0x000fe40000400000 */
[----:B------:R-:W-:Y:S02]  /*25ef0*/  @!P1 FMUL R113, R113, 16777216 ;  /* 0x4b80000071719820 */ /* 0x000fe40000400000 */
[----:B------:R-:W-:-:S03]  /*25f00*/  @!P1 FMUL R122, R122, 16777216 ;  /* 0x4b8000007a7a9820 */ /* 0x000fc60000400000 */
[----:B------:R0:W-:Y:S04]  /*25f10*/  STL [R1+0x90], R113 ;  /* 0x0000907101007387 */ /* 0x0001e80000100800 */
[----:B0-----:R-:W3:Y:S04]  /*25f20*/  LDL.LU R113, [R1+0xec4] ;  /* 0x000ec40001717983 */ /* 0x001ee80000300800 */
[----:B------:R0:W-:Y:S04]  /*25f30*/  STL [R1+0x94], R122 ;  /* 0x0000947a01007387 */ /* 0x0001e80000100800 */
[----:B0-----:R-:W3:Y:S01]  /*25f40*/  LDL.LU R122, [R1+0xec0] ;  /* 0x000ec000017a7983 */ /* 0x001ee20000300800 */
[----:B----4-:R-:W-:-:S04]  /*25f50*/  @P2 FMUL R112, R112, 0.25 ;  /* 0x3e80000070702820 */ /* 0x010fc80000400000 */
[----:B------:R-:W-:-:S05]  /*25f60*/  @!P1 FMUL R112, R112, 16777216 ;  /* 0x4b80000070709820 */ /* 0x000fca0000400000 */
[----:B------:R0:W-:Y:S04]  /*25f70*/  STL [R1+0xa4], R112 ;  /* 0x0000a47001007387 */ /* 0x0001e80000100800 */
[----:B0-----:R-:W4:Y:S01]  /*25f80*/  LDL.LU R112, [R1+0xebc] ;  /* 0x000ebc0001707983 */ /* 0x001f220000300800 */
[----:B------:R-:W-:Y:S02]  /*25f90*/  @!P0 FMUL R102, R102, 16777216 ;  /* 0x4b80000066668820 */ /* 0x000fe40000400000 */
[----:B------:R-:W-:Y:S02]  /*25fa0*/  @P2 FMUL R12, R12, 0.25 ;  /* 0x3e8000000c0c2820 */ /* 0x000fe40000400000 */
[----:B------:R-:W-:Y:S01]  /*25fb0*/  @P2 FMUL R103, R103, 0.25 ;  /* 0x3e80000067672820 */ /* 0x000fe20000400000 */
[----:B------:R-:W-:-:S02]  /*25fc0*/  FSETP.GT.AND P0, PT, |R104|, 8.50705917302346158658e+37, PT ;  /* 0x7e8000006800780b */ /* 0x000fc40003f04200 */
[----:B------:R-:W-:-:S11]  /*25fd0*/  FSETP.GEU.AND P2, PT, |R104|, 1.175494350822287508e-38, PT ;  /* 0x008000006800780b */ /* 0x000fd60003f4e200 */
[----:B------:R-:W-:Y:S02]  /*25fe0*/  @P0 FMUL R124, R124, 0.25 ;  /* 0x3e8000007c7c0820 */ /* 0x000fe40000400000 */
[----:B------:R-:W-:Y:S02]  /*25ff0*/  @P0 FMUL R107, R107, 0.25 ;  /* 0x3e8000006b6b0820 */ /* 0x000fe40000400000 */
[----:B------:R-:W-:Y:S02]  /*26000*/  @P0 FMUL R105, R105, 0.25 ;  /* 0x3e80000069690820 */ /* 0x000fe40000400000 */
[----:B------:R-:W-:Y:S02]  /*26010*/  @!P2 FMUL R124, R124, 16777216 ;  /* 0x4b8000007c7ca820 */ /* 0x000fe40000400000 */
[----:B------:R-:W-:Y:S02]  /*26020*/  @P0 FMUL R120, R120, 0.25 ;  /* 0x3e80000078780820 */ /* 0x000fe40000400000 */
[----:B------:R-:W-:Y:S01]  /*26030*/  @!P2 FMUL R107, R107, 16777216 ;  /* 0x4b8000006b6ba820 */ /* 0x000fe20000400000 */
[----:B------:R0:W-:Y:S01]  /*26040*/  STL [R1+0x78], R124 ;  /* 0x0000787c01007387 */ /* 0x0001e20000100800 */
[----:B------:R-:W-:-:S02]  /*26050*/  @P0 FMUL R116, R116, 0.25 ;  /* 0x3e80000074740820 */ /* 0x000fc40000400000 */
[----:B------:R-:W-:Y:S02]  /*26060*/  @!P2 FMUL R105, R105, 16777216 ;  /* 0x4b8000006969a820 */ /* 0x000fe40000400000 */
[----:B------:R-:W-:Y:S02]  /*26070*/  @P0 FMUL R125, R125, 0.25 ;  /* 0x3e8000007d7d0820 */ /* 0x000fe40000400000 */
[----:B------:R-:W-:Y:S01]  /*26080*/  @!P2 FMUL R120, R120, 16777216 ;  /* 0x4b8000007878a820 */ /* 0x000fe20000400000 */
[----:B0-----:R-:W4:Y:S01]  /*26090*/  LDL.LU R124, [R1+0xeb8] ;  /* 0x000eb800017c7983 */ /* 0x001f220000300800 */
[----:B------:R-:W-:-:S03]  /*260a0*/  @!P2 FMUL R116, R116, 16777216 ;  /* 0x4b8000007474a820 */ /* 0x000fc60000400000 */
[----:B------:R0:W-:Y:S01]  /*260b0*/  STL [R1+0x7c], R107 ;  /* 0x00007c6b01007387 */ /* 0x0001e20000100800 */
[----:B------:R-:W-:Y:S02]  /*260c0*/  @!P2 FMUL R125, R125, 16777216 ;  /* 0x4b8000007d7da820 */ /* 0x000fe40000400000 */
[----:B------:R-:W-:Y:S01]  /*260d0*/  @!P1 FMUL R12, R12, 16777216 ;  /* 0x4b8000000c0c9820 */ /* 0x000fe20000400000 */
[----:B0-----:R-:W4:Y:S04]  /*260e0*/  LDL.LU R107, [R1+0xeb4] ;  /* 0x000eb400016b7983 */ /* 0x001f280000300800 */
[----:B------:R0:W-:Y:S01]  /*260f0*/  STL [R1+0x88], R105 ;  /* 0x0000886901007387 */ /* 0x0001e20000100800 */
[----:B------:R-:W-:-:S03]  /*26100*/  @!P1 FMUL R103, R103, 16777216 ;  /* 0x4b80000067679820 */ /* 0x000fc60000400000 */
[----:B0-----:R-:W4:Y:S04]  /*26110*/  LDL.LU R105, [R1+0xeb0] ;  /* 0x000eb00001697983 */ /* 0x001f280000300800 */
[----:B------:R0:W-:Y:S01]  /*26120*/  STL [R1+0x8c], R120 ;  /* 0x00008c7801007387 */ /* 0x0001e20000100800 */
[----:B------:R-:W-:Y:S02]  /*26130*/  @P0 FMUL R110, R110, 0.25 ;  /* 0x3e8000006e6e0820 */ /* 0x000fe40000400000 */
[----:B------:R-:W-:Y:S01]  /*26140*/  @P0 FMUL R104, R104, 0.25 ;  /* 0x3e80000068680820 */ /* 0x000fe20000400000 */
[----:B0-----:R-:W4:Y:S04]  /*26150*/  LDL.LU R120, [R1+0xeac] ;  /* 0x000eac0001787983 */ /* 0x001f280000300800 */
[----:B------:R0:W-:Y:S01]  /*26160*/  STL [R1+0x98], R116 ;  /* 0x0000987401007387 */ /* 0x0001e20000100800 */
[----:B------:R-:W-:-:S03]  /*26170*/  @P0 FMUL R108, R108, 0.25 ;  /* 0x3e8000006c6c0820 */ /* 0x000fc60000400000 */
[----:B0-----:R-:W4:Y:S04]  /*26180*/  LDL.LU R116, [R1+0xea8] ;  /* 0x000ea80001747983 */ /* 0x001f280000300800 */
[----:B------:R0:W-:Y:S04]  /*26190*/  STL [R1+0xa8], R125 ;  /* 0x0000a87d01007387 */ /* 0x0001e80000100800 */
[----:B0-----:R-:W4:Y:S01]  /*261a0*/  LDL.LU R125, [R1+0xea4] ;  /* 0x000ea400017d7983 */ /* 0x001f220000300800 */
[C---:B--2---:R-:W-:Y:S02]  /*261b0*/  FSETP.GT.AND P1, PT, |R106|.reuse, 8.50705917302346158658e+37, PT ;  /* 0x7e8000006a00780b */ /* 0x044fe40003f24200 */
[----:B------:R-:W-:-:S11]  /*261c0*/  FSETP.GEU.AND P0, PT, |R106|, 1.175494350822287508e-38, PT ;  /* 0x008000006a00780b */ /* 0x000fd60003f0e200 */
[----:B------:R-:W-:-:S04]  /*261d0*/  @P1 FMUL R117, R117, 0.25 ;  /* 0x3e80000075751820 */ /* 0x000fc80000400000 */
[----:B------:R-:W-:-:S05]  /*261e0*/  @!P0 FMUL R117, R117, 16777216 ;  /* 0x4b80000075758820 */ /* 0x000fca0000400000 */
[----:B------:R0:W-:Y:S01]  /*261f0*/  STL [R1+0xb0], R117 ;  /* 0x0000b07501007387 */ /* 0x0001e20000100800 */
[----:B------:R-:W-:Y:S02]  /*26200*/  @P1 FMUL R123, R123, 0.25 ;  /* 0x3e8000007b7b1820 */ /* 0x000fe40000400000 */
[----:B---3--:R-:W-:Y:S01]  /*26210*/  @P1 FMUL R115, R115, 0.25 ;  /* 0x3e80000073731820 */ /* 0x008fe20000400000 */
[----:B0-----:R-:W2:Y:S01]  /*26220*/  LDL.LU R117, [R1+0xea0] ;  /* 0x000ea00001757983 */ /* 0x001ea20000300800 */
[----:B------:R-:W-:Y:S02]  /*26230*/  @P1 FMUL R10, R10, 0.25 ;  /* 0x3e8000000a0a1820 */ /* 0x000fe40000400000 */
        /* <DEDUP_REMOVED lines=14> */
[----:B------:R-:W-:Y:S02]  /*26320*/  @!P2 FMUL R104, R104, 16777216 ;  /* 0x4b8000006868a820 */ /* 0x000fe40000400000 */
[----:B------:R-:W-:Y:S02]  /*26330*/  @!P2 FMUL R108, R108, 16777216 ;  /* 0x4b8000006c6ca820 */ /* 0x000fe40000400000 */
[----:B------:R-:W-:-:S02]  /*26340*/  @P1 FMUL R106, R106, 0.25 ;  /* 0x3e8000006a6a1820 */ /* 0x000fc40000400000 */
[----:B------:R-:W-:-:S04]  /*26350*/  @P1 FMUL R124, R124, 0.25 ;  /* 0x3e8000007c7c1820 */ /* 0x000fc80000400000 */
[----:B------:R-:W-:-:S05]  /*26360*/  @!P0 FMUL R124, R124, 16777216 ;  /* 0x4b8000007c7c8820 */ /* 0x000fca0000400000 */
[----:B------:R0:W-:Y:S04]  /*26370*/  STL [R1+0xd4], R124 ;  /* 0x0000d47c01007387 */ /* 0x0001e80000100800 */
[----:B0-----:R-:W4:Y:S01]  /*26380*/  LDL.LU R124, [R1+0xe8c] ;  /* 0x000e8c00017c7983 */ /* 0x001f220000300800 */
[----:B------:R-:W-:-:S13]  /*26390*/  FSETP.GT.AND P2, PT, |R105|, 8.50705917302346158658e+37, PT ;  /* 0x7e8000006900780b */ /* 0x000fda0003f44200 */
[----:B------:R-:W-:Y:S02]  /*263a0*/  @P2 FMUL R121, R121, 0.25 ;  /* 0x3e80000079792820 */ /* 0x000fe40000400000 */
[----:B------:R-:W-:Y:S02]  /*263b0*/  @P2 FMUL R114, R114, 0.25 ;  /* 0x3e80000072722820 */ /* 0x000fe40000400000 */
[----:B------:R-:W-:-:S04]  /*263c0*/  @P1 FMUL R116, R116, 0.25 ;  /* 0x3e80000074741820 */ /* 0x000fc80000400000 */
[----:B------:R-:W-:Y:S02]  /*263d0*/  @!P0 FMUL R116, R116, 16777216 ;  /* 0x4b80000074748820 */ /* 0x000fe40000400000 */
[----:B------:R-:W-:Y:S01]  /*263e0*/  @P1 FMUL R125, R125, 0.25 ;  /* 0x3e8000007d7d1820 */ /* 0x000fe20000400000 */
[----:B------:R-:W-:Y:S01]  /*263f0*/  FSETP.GEU.AND P1, PT, |R105|, 1.175494350822287508e-38, PT ;  /* 0x008000006900780b */ /* 0x000fe20003f2e200 */
[----:B------:R-:W-:Y:S02]  /*26400*/  @P2 FMUL R113, R113, 0.25 ;  /* 0x3e80000071712820 */ /* 0x000fe40000400000 */
[----:B------:R-:W-:Y:S01]  /*26410*/  @!P0 FMUL R125, R125, 16777216 ;  /* 0x4b8000007d7d8820 */ /* 0x000fe20000400000 */
[----:B------:R0:W-:Y:S01]  /*26420*/  STL [R1+0x130], R116 ;  /* 0x0001307401007387 */ /* 0x0001e20000100800 */
[----:B------:R-:W-:Y:S02]  /*26430*/  @P2 FMUL R122, R122, 0.25 ;  /* 0x3e8000007a7a2820 */ /* 0x000fe40000400000 */
[----:B------:R-:W-:-:S06]  /*26440*/  @P2 FMUL R107, R107, 0.25 ;  /* 0x3e8000006b6b2820 */ /* 0x000fcc0000400000 */
[----:B------:R-:W-:Y:S01]  /*26450*/  @!P1 FMUL R121, R121, 16777216 ;  /* 0x4b80000079799820 */ /* 0x000fe20000400000 */
[----:B0-----:R-:W4:Y:S01]  /*26460*/  LDL.LU R116, [R1+0xe88] ;  /* 0x000e880001747983 */ /* 0x001f220000300800 */
[----:B------:R-:W-:Y:S02]  /*26470*/  @!P1 FMUL R114, R114, 16777216 ;  /* 0x4b80000072729820 */ /* 0x000fe40000400000 */
[----:B------:R-:W-:Y:S01]  /*26480*/  @!P1 FMUL R113, R113, 16777216 ;  /* 0x4b80000071719820 */ /* 0x000fe20000400000 */
[----:B------:R0:W-:Y:S01]  /*26490*/  STL [R1+0x134], R125 ;  /* 0x0001347d01007387 */ /* 0x0001e20000100800 */
[----:B------:R-:W-:Y:S02]  /*264a0*/  @P2 FMUL R120, R120, 0.25 ;  /* 0x3e80000078782820 */ /* 0x000fe40000400000 */
[----:B------:R-:W-:Y:S02]  /*264b0*/  @!P1 FMUL R122, R122, 16777216 ;  /* 0x4b8000007a7a9820 */ /* 0x000fe40000400000 */
[----:B------:R-:W-:Y:S01]  /*264c0*/  @!P1 FMUL R107, R107, 16777216 ;  /* 0x4b8000006b6b9820 */ /* 0x000fe20000400000 */
[----:B0-----:R-:W4:Y:S04]  /*264d0*/  LDL.LU R125, [R1+0xe84] ;  /* 0x000e8400017d7983 */ /* 0x001f280000300800 */
[----:B------:R0:W-:Y:S01]  /*264e0*/  STL [R1+0xb8], R121 ;  /* 0x0000b87901007387 */ /* 0x0001e20000100800 */
[----:B------:R-:W-:-:S03]  /*264f0*/  @!P1 FMUL R120, R120, 16777216 ;  /* 0x4b80000078789820 */ /* 0x000fc60000400000 */
[----:B0-----:R-:W4:Y:S04]  /*26500*/  LDL.LU R121, [R1+0xe80] ;  /* 0x000e800001797983 */ /* 0x001f280000300800 */
[----:B------:R0:W-:Y:S04]  /*26510*/  STL [R1+0xbc], R114 ;  /* 0x0000bc7201007387 */ /* 0x0001e80000100800 */
[----:B0-----:R-:W4:Y:S04]  /*26520*/  LDL.LU R114, [R1+0xe7c] ;  /* 0x000e7c0001727983 */ /* 0x001f280000300800 */
[----:B------:R0:W-:Y:S04]  /*26530*/  STL [R1+0xc8], R113 ;  /* 0x0000c87101007387 */ /* 0x0001e80000100800 */
[----:B0-----:R-:W4:Y:S04]  /*26540*/  LDL.LU R113, [R1+0xe78] ;  /* 0x000e780001717983 */ /* 0x001f280000300800 */
[----:B------:R0:W-:Y:S01]  /*26550*/  STL [R1+0xcc], R122 ;  /* 0x0000cc7a01007387 */ /* 0x0001e20000100800 */
[----:B--2---:R-:W-:-:S04]  /*26560*/  @P2 FMUL R117, R117, 0.25 ;  /* 0x3e80000075752820 */ /* 0x004fc80000400000 */
[----:B------:R-:W-:Y:S01]  /*26570*/  @!P1 FMUL R117, R117, 16777216 ;  /* 0x4b80000075759820 */ /* 0x000fe20000400000 */
[----:B0-----:R-:W2:Y:S04]  /*26580*/  LDL.LU R122, [R1+0xe74] ;  /* 0x000e7400017a7983 */ /* 0x001ea80000300800 */
[----:B------:R0:W-:Y:S04]  /*26590*/  STL [R1+0xd8], R107 ;  /* 0x0000d86b01007387 */ /* 0x0001e80000100800 */
[----:B0-----:R-:W2:Y:S04]  /*265a0*/  LDL.LU R107, [R1+0xe70] ;  /* 0x000e7000016b7983 */ /* 0x001ea80000300800 */
[----:B------:R0:W-:Y:S01]  /*265b0*/  STL [R1+0xdc], R120 ;  /* 0x0000dc7801007387 */ /* 0x0001e20000100800 */
[----:B---3--:R-:W-:-:S03]  /*265c0*/  @P2 FMUL R123, R123, 0.25 ;  /* 0x3e8000007b7b2820 */ /* 0x008fc60000400000 */
[----:B0-----:R-:W3:Y:S04]  /*265d0*/  LDL.LU R120, [R1+0xe6c] ;  /* 0x000e6c0001787983 */ /* 0x001ee80000300800 */
[----:B------:R0:W-:Y:S04]  /*265e0*/  STL [R1+0x138], R117 ;  /* 0x0001387501007387 */ /* 0x0001e80000100800 */
[----:B0-----:R-:W3:Y:S01]  /*265f0*/  LDL.LU R117, [R1+0xe68] ;  /* 0x000e680001757983 */ /* 0x001ee20000300800 */
[----:B------:R-:W-:Y:S02]  /*26600*/  @!P0 FMUL R106, R106, 16777216 ;  /* 0x4b8000006a6a8820 */ /* 0x000fe40000400000 */
[----:B------:R-:W-:-:S02]  /*26610*/  @!P1 FMUL R123, R123, 16777216 ;  /* 0x4b8000007b7b9820 */ /* 0x000fc40000400000 */
[----:B------:R-:W-:-:S03]  /*26620*/  @P2 FMUL R105, R105, 0.25 ;  /* 0x3e80000069692820 */ /* 0x000fc60000400000 */
[----:B------:R0:W-:Y:S04]  /*26630*/  STL [R1+0x13c], R123 ;  /* 0x00013c7b01007387 */ /* 0x0001e80000100800 */
[----:B0-----:R-:W3:Y:S01]  /*26640*/  LDL.LU R123, [R1+0xe64] ;  /* 0x000e6400017b7983 */ /* 0x001ee20000300800 */
[C---:B----4-:R-:W-:Y:S02]  /*26650*/  FSETP.GT.AND P0, PT, |R112|.reuse, 8.50705917302346158658e+37, PT ;  /* 0x7e8000007000780b */ /* 0x050fe40003f04200 */
[----:B------:R-:W-:-:S11]  /*26660*/  FSETP.GEU.AND P2, PT, |R112|, 1.175494350822287508e-38, PT ;  /* 0x008000007000780b */ /* 0x000fd60003f4e200 */
[----:B------:R-:W-:Y:S02]  /*26670*/  @P0 FMUL R115, R115, 0.25 ;  /* 0x3e80000073730820 */ /* 0x000fe40000400000 */
[----:B------:R-:W-:Y:S02]  /*26680*/  @P0 FMUL R10, R10, 0.25 ;  /* 0x3e8000000a0a0820 */ /* 0x000fe40000400000 */
[----:B------:R-:W-:Y:S02]  /*26690*/  @!P2 FMUL R115, R115, 16777216 ;  /* 0x4b8000007373a820 */ /* 0x000fe40000400000 */
[----:B------:R-:W-:-:S03]  /*266a0*/  @!P2 FMUL R10, R10, 16777216 ;  /* 0x4b8000000a0aa820 */ /* 0x000fc60000400000 */
[----:B------:R0:W-:Y:S04]  /*266b0*/  STL [R1+0x140], R115 ;  /* 0x0001407301007387 */ /* 0x0001e80000100800 */
[----:B0-----:R-:W3:Y:S04]  /*266c0*/  LDL.LU R115, [R1+0xe60] ;  /* 0x000e600001737983 */ /* 0x001ee80000300800 */
[----:B------:R0:W-:Y:S04]  /*266d0*/  STL [R1+0x144], R10 ;  /* 0x0001440a01007387 */ /* 0x0001e80000100800 */
[----:B0-----:R-:W3:Y:S01]  /*266e0*/  LDL.LU R10, [R1+0xe5c] ;  /* 0x000e5c00010a7983 */ /* 0x001ee20000300800 */
[----:B------:R-:W-:-:S02]  /*266f0*/  @!P1 FMUL R105, R105, 16777216 ;  /* 0x4b80000069699820 */ /* 0x000fc40000400000 */
[----:B------:R-:W-:Y:S02]  /*26700*/  @P0 FMUL R112, R112, 0.25 ;  /* 0x3e80000070700820 */ /* 0x000fe40000400000 */
[----:B------:R-:W-:-:S04]  /*26710*/  @P0 FMUL R125, R125, 0.25 ;  /* 0x3e8000007d7d0820 */ /* 0x000fc80000400000 */
[----:B------:R-:W-:Y:S02]  /*26720*/  @!P2 FMUL R125, R125, 16777216 ;  /* 0x4b8000007d7da820 */ /* 0x000fe40000400000 */
[----:B------:R-:W-:-:S03]  /*26730*/  @P0 FMUL R121, R121, 0.25 ;  /* 0x3e80000079790820 */ /* 0x000fc60000400000 */
[----:B------:R0:W-:Y:S01]  /*26740*/  STL [R1+0x150], R125 ;  /* 0x0001507d01007387 */ /* 0x0001e20000100800 */
[----:B------:R-:W-:-:S03]  /*26750*/  @!P2 FMUL R121, R121, 16777216 ;  /* 0x4b8000007979a820 */ /* 0x000fc60000400000 */
[----:B0-----:R-:W4:Y:S04]  /*26760*/  LDL.LU R125, [R1+0xe58] ;  /* 0x000e5800017d7983 */ /* 0x001f280000300800 */
[----:B------:R0:W-:Y:S04]  /*26770*/  STL [R1+0x154], R121 ;  /* 0x0001547901007387 */ /* 0x0001e80000100800 */
[----:B0-----:R-:W4:Y:S01]  /*26780*/  LDL.LU R121, [R1+0xe54] ;  /* 0x000e540001797983 */ /* 0x001f220000300800 */
[----:B------:R-:W-:-:S04]  /*26790*/  @P0 FMUL R113, R113, 0.25 ;  /* 0x3e80000071710820 */ /* 0x000fc80000400000 */
[----:B------:R-:W-:-:S05]  /*267a0*/  @!P2 FMUL R113, R113, 16777216 ;  /* 0x4b8000007171a820 */ /* 0x000fca0000400000 */
[----:B------:R0:W-:Y:S01]  /*267b0*/  STL [R1+0x160], R113 ;  /* 0x0001607101007387 */ /* 0x0001e20000100800 */
[----:B--2---:R-:W-:-:S03]  /*267c0*/  @P0 FMUL R122, R122, 0.25 ;  /* 0x3e8000007a7a0820 */ /* 0x004fc60000400000 */
[----:B0-----:R-:W2:Y:S01]  /*267d0*/  LDL.LU R113, [R1+0xe50] ;  /* 0x000e500001717983 */ /* 0x001ea20000300800 */
[----:B------:R-:W-:Y:S01]  /*267e0*/  FSETP.GT.AND P1, PT, |R107|, 8.50705917302346158658e+37, PT ;  /* 0x7e8000006b00780b */ /* 0x000fe20003f24200 */
[----:B------:R-:W-:Y:S02]  /*267f0*/  @!P2 FMUL R122, R122, 16777216 ;  /* 0x4b8000007a7aa820 */ /* 0x000fe40000400000 */
[----:B---3--:R-:W-:-:S10]  /*26800*/  @P0 FMUL R120, R120, 0.25 ;  /* 0x3e80000078780820 */ /* 0x008fd40000400000 */
[----:B------:R-:W-:Y:S02]  /*26810*/  @P1 FMUL R124, R124, 0.25 ;  /* 0x3e8000007c7c1820 */ /* 0x000fe40000400000 */
[----:B------:R-:W-:Y:S02]  /*26820*/  @!P2 FMUL R120, R120, 16777216 ;  /* 0x4b8000007878a820 */ /* 0x000fe40000400000 */
[----:B------:R-:W-:Y:S01]  /*26830*/  @P0 FMUL R117, R117, 0.25 ;  /* 0x3e80000075750820 */ /* 0x000fe20000400000 */
[----:B------:R-:W-:Y:S01]  /*26840*/  FSETP.GEU.AND P0, PT, |R107|, 1.175494350822287508e-38, PT ;  /* 0x008000006b00780b */ /* 0x000fe20003f0e200 */
[----:B------:R-:W-:Y:S01]  /*26850*/  @P1 FMUL R116, R116, 0.25 ;  /* 0x3e80000074741820 */ /* 0x000fe20000400000 */
[----:B------:R0:W-:Y:S01]  /*26860*/  STL [R1+0x164], R122 ;  /* 0x0001647a01007387 */ /* 0x0001e20000100800 */
[----:B------:R-:W-:Y:S02]  /*26870*/  @!P2 FMUL R117, R117, 16777216 ;  /* 0x4b8000007575a820 */ /* 0x000fe40000400000 */
[----:B------:R-:W-:Y:S01]  /*26880*/  @P1 FMUL R114, R114, 0.25 ;  /* 0x3e80000072721820 */ /* 0x000fe20000400000 */
[----:B0-----:R-:W3:Y:S07]  /*26890*/  LDL.LU R122, [R1+0xe4c] ;  /* 0x000e4c00017a7983 */ /* 0x001eee0000300800 */
[----:B------:R-:W-:-:S02]  /*268a0*/  @!P0 FMUL R124, R124, 16777216 ;  /* 0x4b8000007c7c8820 */ /* 0x000fc40000400000 */
[----:B------:R-:W-:Y:S01]  /*268b0*/  @!P0 FMUL R116, R116, 16777216 ;  /* 0x4b80000074748820 */ /* 0x000fe20000400000 */
[----:B------:R0:W-:Y:S01]  /*268c0*/  STL [R1+0x170], R120 ;  /* 0x0001707801007387 */ /* 0x0001e20000100800 */
[----:B------:R-:W-:Y:S02]  /*268d0*/  @P1 FMUL R123, R123, 0.25 ;  /* 0x3e8000007b7b1820 */ /* 0x000fe40000400000 */
[----:B------:R-:W-:Y:S02]  /*268e0*/  @!P0 FMUL R114, R114, 16777216 ;  /* 0x4b80000072728820 */ /* 0x000fe40000400000 */
[----:B------:R-:W-:Y:S01]  /*268f0*/  @!P0 FMUL R123, R123, 16777216 ;  /* 0x4b8000007b7b8820 */ /* 0x000fe20000400000 */
[----:B0-----:R-:W3:Y:S04]  /*26900*/  LDL.LU R120, [R1+0xe48] ;  /* 0x000e480001787983 */ /* 0x001ee80000300800 */
[----:B------:R0:W-:Y:S04]  /*26910*/  STL [R1+0x174], R117 ;  /* 0x0001747501007387 */ /* 0x0001e80000100800 */
        /* <DEDUP_REMOVED lines=8> */
[----:B0-----:R-:W3:Y:S01]  /*269a0*/  LDL.LU R123, [R1+0xe34] ;  /* 0x000e3400017b7983 */ /* 0x001ee20000300800 */
[----:B------:R-:W-:-:S04]  /*269b0*/  @P1 FMUL R115, R115, 0.25 ;  /* 0x3e80000073731820 */ /* 0x000fc80000400000 */
[----:B------:R-:W-:Y:S02]  /*269c0*/  @!P0 FMUL R115, R115, 16777216 ;  /* 0x4b80000073738820 */ /* 0x000fe40000400000 */
[----:B------:R-:W-:-:S03]  /*269d0*/  @P1 FMUL R10, R10, 0.25 ;  /* 0x3e8000000a0a1820 */ /* 0x000fc60000400000 */
[----:B------:R0:W-:Y:S01]  /*269e0*/  STL [R1+0x168], R115 ;  /* 0x0001687301007387 */ /* 0x0001e20000100800 */
[----:B------:R-:W-:-:S03]  /*269f0*/  @!P0 FMUL R10, R10, 16777216 ;  /* 0x4b8000000a0a8820 */ /* 0x000fc60000400000 */
[----:B0-----:R-:W3:Y:S04]  /*26a00*/  LDL.LU R115, [R1+0xe30] ;  /* 0x000e300001737983 */ /* 0x001ee80000300800 */
[----:B------:R0:W-:Y:S04]  /*26a10*/  STL [R1+0x16c], R10 ;  /* 0x00016c0a01007387 */ /* 0x0001e80000100800 */
[----:B0-----:R-:W3:Y:S01]  /*26a20*/  LDL.LU R10, [R1+0xe2c] ;  /* 0x000e2c00010a7983 */ /* 0x001ee20000300800 */
[----:B------:R-:W-:Y:S02]  /*26a30*/  @!P2 FMUL R112, R112, 16777216 ;  /* 0x4b8000007070a820 */ /* 0x000fe40000400000 */
[----:B------:R-:W-:-:S02]  /*26a40*/  @P1 FMUL R107, R107, 0.25 ;  /* 0x3e8000006b6b1820 */ /* 0x000fc40000400000 */
[----:B----4-:R-:W-:-:S04]  /*26a50*/  @P1 FMUL R125, R125, 0.25 ;  /* 0x3e8000007d7d1820 */ /* 0x010fc80000400000 */
[----:B------:R-:W-:-:S05]  /*26a60*/  @!P0 FMUL R125, R125, 16777216 ;  /* 0x4b8000007d7d8820 */ /* 0x000fca0000400000 */
[----:B------:R0:W-:Y:S01]  /*26a70*/  STL [R1+0x178], R125 ;  /* 0x0001787d01007387 */ /* 0x0001e20000100800 */
[----:B------:R-:W-:-:S03]  /*26a80*/  @P1 FMUL R121, R121, 0.25 ;  /* 0x3e80000079791820 */ /* 0x000fc60000400000 */
[----:B0-----:R-:W4:Y:S01]  /*26a90*/  LDL.LU R125, [R1+0xe28] ;  /* 0x000e2800017d7983 */ /* 0x001f220000300800 */
[----:B------:R-:W-:Y:S01]  /*26aa0*/  @!P0 FMUL R121, R121, 16777216 ;  /* 0x4b80000079798820 */ /* 0x000fe20000400000 */
[C---:B--2---:R-:W-:Y:S02]  /*26ab0*/  FSETP.GT.AND P2, PT, |R113|.reuse, 8.50705917302346158658e+37, PT ;  /* 0x7e8000007100780b */ /* 0x044fe40003f44200 */
[----:B------:R-:W-:Y:S02]  /*26ac0*/  FSETP.GEU.AND P1, PT, |R113|, 1.175494350822287508e-38, PT ;  /* 0x008000007100780b */ /* 0x000fe40003f2e200 */
[----:B------:R0:W-:Y:S04]  /*26ad0*/  STL [R1+0x17c], R121 ;  /* 0x00017c7901007387 */ /* 0x0001e80000100800 */
[----:B0-----:R-:W2:Y:S05]  /*26ae0*/  LDL.LU R121, [R1+0xe24] ;  /* 0x000e240001797983 */ /* 0x001eaa0000300800 */
[----:B---3--:R-:W-:-:S04]  /*26af0*/  @P2 FMUL R117, R117, 0.25 ;  /* 0x3e80000075752820 */ /* 0x008fc80000400000 */
[----:B------:R-:W-:Y:S02]  /*26b00*/  @!P1 FMUL R117, R117, 16777216 ;  /* 0x4b80000075759820 */ /* 0x000fe40000400000 */
[----:B------:R-:W-:-:S03]  /*26b10*/  @P2 FMUL R124, R124, 0.25 ;  /* 0x3e8000007c7c2820 */ /* 0x000fc60000400000 */
[----:B------:R0:W-:Y:S01]  /*26b20*/  STL [R1+0x190], R117 ;  /* 0x0001907501007387 */ /* 0x0001e20000100800 */
[----:B------:R-:W-:-:S03]  /*26b30*/  @!P1 FMUL R124, R124, 16777216 ;  /* 0x4b8000007c7c9820 */ /* 0x000fc60000400000 */
        /* <DEDUP_REMOVED lines=12> */
[----:B------:R-:W-:-:S05]  /*26c00*/  @!P1 FMUL R10, R10, 16777216 ;  /* 0x4b8000000a0a9820 */ /* 0x000fca0000400000 */
[----:B------:R0:W-:Y:S04]  /*26c10*/  STL [R1+0x1b0], R10 ;  /* 0x0001b00a01007387 */ /* 0x0001e80000100800 */
[----:B0-----:R-:W3:Y:S01]  /*26c20*/  LDL.LU R10, [R1+0xe10] ;  /* 0x000e1000010a7983 */ /* 0x001ee20000300800 */
[----:B------:R-:W-:Y:S01]  /*26c30*/  @!P0 FMUL R107, R107, 16777216 ;  /* 0x4b8000006b6b8820 */ /* 0x000fe20000400000 */
[----:B------:R-:W-:Y:S01]  /*26c40*/  FSETP.GT.AND P0, PT, |R115|, 8.50705917302346158658e+37, PT ;  /* 0x7e8000007300780b */ /* 0x000fe20003f04200 */
[----:B------:R-:W-:Y:S02]  /*26c50*/  @P2 FMUL R111, R111, 0.25 ;  /* 0x3e8000006f6f2820 */ /* 0x000fe40000400000 */
[----:B------:R-:W-:Y:S02]  /*26c60*/  @P2 FMUL R109, R109, 0.25 ;  /* 0x3e8000006d6d2820 */ /* 0x000fe40000400000 */
[----:B------:R-:W-:-:S08]  /*26c70*/  @P2 FMUL R113, R113, 0.25 ;  /* 0x3e80000071712820 */ /* 0x000fd00000400000 */
[----:B------:R-:W-:Y:S02]  /*26c80*/  @P0 FMUL R122, R122, 0.25 ;  /* 0x3e8000007a7a0820 */ /* 0x000fe40000400000 */
[----:B------:R-:W-:Y:S02]  /*26c90*/  @P0 FMUL R120, R120, 0.25 ;  /* 0x3e80000078780820 */ /* 0x000fe40000400000 */
[----:B------:R-:W-:Y:S02]  /*26ca0*/  @P0 FMUL R116, R116, 0.25 ;  /* 0x3e80000074740820 */ /* 0x000fe40000400000 */
[----:B----4-:R-:W-:Y:S01]  /*26cb0*/  @P2 FMUL R125, R125, 0.25 ;  /* 0x3e8000007d7d2820 */ /* 0x010fe20000400000 */
[----:B------:R-:W-:-:S03]  /*26cc0*/  FSETP.GEU.AND P2, PT, |R115|, 1.175494350822287508e-38, PT ;  /* 0x008000007300780b */ /* 0x000fc60003f4e200 */
[----:B------:R-:W-:-:S05]  /*26cd0*/  @!P1 FMUL R125, R125, 16777216 ;  /* 0x4b8000007d7d9820 */ /* 0x000fca0000400000 */
[----:B------:R0:W-:Y:S05]  /*26ce0*/  STL [R1+0x1b4], R125 ;  /* 0x0001b47d01007387 */ /* 0x0001ea0000100800 */
[----:B------:R-:W-:Y:S02]  /*26cf0*/  @!P2 FMUL R122, R122, 16777216 ;  /* 0x4b8000007a7aa820 */ /* 0x000fe40000400000 */
[----:B------:R-:W-:Y:S02]  /*26d00*/  @!P2 FMUL R120, R120, 16777216 ;  /* 0x4b8000007878a820 */ /* 0x000fe40000400000 */
[----:B------:R-:W-:Y:S01]  /*26d10*/  @!P2 FMUL R116, R116, 16777216 ;  /* 0x4b8000007474a820 */ /* 0x000fe20000400000 */
[----:B0-----:R-:W4:Y:S04]  /*26d20*/  LDL.LU R125, [R1+0xe0c] ;  /* 0x000e0c00017d7983 */ /* 0x001f280000300800 */
[----:B------:R-:W4:Y:S04]  /*26d30*/  LDL.LU R94, [R1+0x1f4] ;  /* 0x0001f400015e7983 */ /* 0x000f280000300800 */
[----:B------:R0:W-:Y:S01]  /*26d40*/  STL [R1+0x188], R122 ;  /* 0x0001887a01007387 */ /* 0x0001e20000100800 */
[----:B--2---:R-:W-:-:S04]  /*26d50*/  @P0 FMUL R121, R121, 0.25 ;  /* 0x3e80000079790820 */ /* 0x004fc80000400000 */
[----:B------:R-:W-:Y:S01]  /*26d60*/  @!P2 FMUL R121, R121, 16777216 ;  /* 0x4b8000007979a820 */ /* 0x000fe20000400000 */
[----:B0-----:R-:W2:Y:S04]  /*26d70*/  LDL.LU R122, [R1+0xe08] ;  /* 0x000e0800017a7983 */ /* 0x001ea80000300800 */
[----:B------:R0:W-:Y:S04]  /*26d80*/  STL [R1+0x18c], R120 ;  /* 0x00018c7801007387 */ /* 0x0001e80000100800 */
[----:B0-----:R-:W2:Y:S04]  /*26d90*/  LDL.LU R120, [R1+0xe04] ;  /* 0x000e040001787983 */ /* 0x001ea80000300800 */
[----:B------:R0:W-:Y:S04]  /*26da0*/  STL [R1+0x198], R116 ;  /* 0x0001987401007387 */ /* 0x0001e80000100800 */
[----:B0-----:R-:W2:Y:S04]  /*26db0*/  LDL.LU R116, [R1+0xe00] ;  /* 0x000e000001747983 */ /* 0x001ea80000300800 */
[----:B------:R0:W-:Y:S04]  /*26dc0*/  STL [R1+0x19c], R121 ;  /* 0x00019c7901007387 */ /* 0x0001e80000100800 */
[----:B0-----:R-:W2:Y:S01]  /*26dd0*/  LDL.LU R121, [R1+0xdfc] ;  /* 0x000dfc0001797983 */ /* 0x001ea20000300800 */
        /* <DEDUP_REMOVED lines=12> */
[----:B------:R-:W-:-:S04]  /*26ea0*/  @P0 FMUL R10, R10, 0.25 ;  /* 0x3e8000000a0a0820 */ /* 0x000fc80000400000 */
[----:B------:R-:W-:-:S05]  /*26eb0*/  @!P2 FMUL R10, R10, 16777216 ;  /* 0x4b8000000a0aa820 */ /* 0x000fca0000400000 */
[----:B------:R0:W-:Y:S04]  /*26ec0*/  STL [R1+0x1bc], R10 ;  /* 0x0001bc0a01007387 */ /* 0x0001e80000100800 */
[----:B0-----:R-:W3:Y:S01]  /*26ed0*/  LDL.LU R10, [R1+0xdec] ;  /* 0x000dec00010a7983 */ /* 0x001ee20000300800 */
[----:B------:R-:W-:Y:S02]  /*26ee0*/  @!P1 FMUL R111, R111, 16777216 ;  /* 0x4b8000006f6f9820 */ /* 0x000fe40000400000 */
[----:B------:R-:W-:Y:S01]  /*26ef0*/  @!P1 FMUL R109, R109, 16777216 ;  /* 0x4b8000006d6d9820 */ /* 0x000fe20000400000 */
[----:B------:R-:W3:Y:S01]  /*26f00*/  LDL.LU R97, [R1+0x1fc] ;  /* 0x0001fc0001617983 */ /* 0x000ee20000300800 */
[----:B------:R-:W-:Y:S01]  /*26f10*/  @!P1 FMUL R113, R113, 16777216 ;  /* 0x4b80000071719820 */ /* 0x000fe20000400000 */
[C---:B------:R-:W-:Y:S01]  /*26f20*/  FSETP.GT.AND P1, PT, |R114|.reuse, 8.50705917302346158658e+37, PT ;  /* 0x7e8000007200780b */ /* 0x040fe20003f24200 */
[----:B------:R-:W-:Y:S01]  /*26f30*/  @P0 FMUL R115, R115, 0.25 ;  /* 0x3e80000073730820 */ /* 0x000fe20000400000 */
[----:B------:R-:W-:-:S03]  /*26f40*/  FSETP.GEU.AND P0, PT, |R114|, 1.175494350822287508e-38, PT ;  /* 0x008000007200780b */ /* 0x000fc60003f0e200 */
[----:B------:R-:W-:-:S08]  /*26f50*/  @!P2 FMUL R115, R115, 16777216 ;  /* 0x4b8000007373a820 */ /* 0x000fd00000400000 */
[----:B------:R-:W-:Y:S02]  /*26f60*/  @P1 FMUL R114, R114, 0.25 ;  /* 0x3e80000072721820 */ /* 0x000fe40000400000 */
[----:B----4-:R-:W-:-:S04]  /*26f70*/  @P1 FMUL R125, R125, 0.25 ;  /* 0x3e8000007d7d1820 */ /* 0x010fc80000400000 */
[----:B------:R-:W-:-:S05]  /*26f80*/  @!P0 FMUL R125, R125, 16777216 ;  /* 0x4b8000007d7d8820 */ /* 0x000fca0000400000 */
[----:B------:R0:W-:Y:S01]  /*26f90*/  STL [R1+0x1c0], R125 ;  /* 0x0001c07d01007387 */ /* 0x0001e20000100800 */
[----:B--2---:R-:W-:-:S03]  /*26fa0*/  @P1 FMUL R122, R122, 0.25 ;  /* 0x3e8000007a7a1820 */ /* 0x004fc60000400000 */
[----:B0-----:R-:W2:Y:S01]  /*26fb0*/  LDL.LU R125, [R1+0xde8] ;  /* 0x000de800017d7983 */ /* 0x001ea20000300800 */
[----:B------:R-:W-:Y:S02]  /*26fc0*/  @!P0 FMUL R122, R122, 16777216 ;  /* 0x4b8000007a7a8820 */ /* 0x000fe40000400000 */
[----:B------:R-:W-:-:S03]  /*26fd0*/  @P1 FMUL R120, R120, 0.25 ;  /* 0x3e80000078781820 */ /* 0x000fc60000400000 */
[----:B------:R0:W-:Y:S01]  /*26fe0*/  STL [R1+0x1c4], R122 ;  /* 0x0001c47a01007387 */ /* 0x0001e20000100800 */
[----:B------:R-:W-:-:S03]  /*26ff0*/  @!P0 FMUL R120, R120, 16777216 ;  /* 0x4b80000078788820 */ /* 0x000fc60000400000 */
[----:B0-----:R-:W4:Y:S01]  /*27000*/  LDL.LU R122, [R1+0xde4] ;  /* 0x000de400017a7983 */ /* 0x001f220000300800 */
[----:B------:R-:W-:-:S03]  /*27010*/  @P1 FMUL R116, R116, 0.25 ;  /* 0x3e80000074741820 */ /* 0x000fc60000400000 */
[----:B------:R0:W-:Y:S01]  /*27020*/  STL [R1+0x1d0], R120 ;  /* 0x0001d07801007387 */ /* 0x0001e20000100800 */
[----:B------:R-:W-:-:S03]  /*27030*/  @!P0 FMUL R116, R116, 16777216 ;  /* 0x4b80000074748820 */ /* 0x000fc60000400000 */
[----:B0-----:R-:W4:Y:S01]  /*27040*/  LDL.LU R120, [R1+0xde0] ;  /* 0x000de00001787983 */ /* 0x001f220000300800 */
[----:B------:R-:W-:-:S03]  /*27050*/  @P1 FMUL R121, R121, 0.25 ;  /* 0x3e80000079791820 */ /* 0x000fc60000400000 */
[----:B------:R0:W-:Y:S01]  /*27060*/  STL [R1+0x1d4], R116 ;  /* 0x0001d47401007387 */ /* 0x0001e20000100800 */
[----:B------:R-:W-:-:S03]  /*27070*/  @!P0 FMUL R121, R121, 16777216 ;  /* 0x4b80000079798820 */ /* 0x000fc60000400000 */
[----:B0-----:R-:W4:Y:S04]  /*27080*/  LDL.LU R116, [R1+0xddc] ;  /* 0x000ddc0001747983 */ /* 0x001f280000300800 */
[----:B------:R-:W4:Y:S04]  /*27090*/  LDL.LU R98, [R1+0x200] ;  /* 0x0002000001627983 */ /* 0x000f280000300800 */
[----:B------:R0:W-:Y:S01]  /*270a0*/  STL [R1+0x1e0], R121 ;  /* 0x0001e07901007387 */ /* 0x0001e20000100800 */
[----:B------:R-:W-:-:S03]  /*270b0*/  @P1 FMUL R94, R94, 0.25 ;  /* 0x3e8000005e5e1820 */ /* 0x000fc60000400000 */
[----:B0-----:R-:W4:Y:S01]  /*270c0*/  LDL.LU R121, [R1+0xdd8] ;  /* 0x000dd80001797983 */ /* 0x001f220000300800 */
[----:B------:R-:W-:Y:S01]  /*270d0*/  @!P0 FMUL R94, R94, 16777216 ;  /* 0x4b8000005e5e8820 */ /* 0x000fe20000400000 */
[----:B---3--:R-:W-:Y:S01]  /*270e0*/  FSETP.GT.AND P2, PT, |R117|, 8.50705917302346158658e+37, PT ;  /* 0x7e8000007500780b */ /* 0x008fe20003f44200 */
[----:B------:R-:W-:-:S04]  /*270f0*/  @P1 FMUL R124, R124, 0.25 ;  /* 0x3e8000007c7c1820 */ /* 0x000fc80000400000 */
[----:B------:R-:W-:-:S05]  /*27100*/  @!P0 FMUL R124, R124, 16777216 ;  /* 0x4b8000007c7c8820 */ /* 0x000fca0000400000 */
[----:B------:R0:W-:Y:S04]  /*27110*/  STL [R1+0x1e4], R124 ;  /* 0x0001e47c01007387 */ /* 0x0001e80000100800 */
[----:B0-----:R-:W3:Y:S01]  /*27120*/  LDL.LU R124, [R1+0xdd4] ;  /* 0x000dd400017c7983 */ /* 0x001ee20000300800 */
[----:B------:R-:W-:-:S04]  /*27130*/  @P1 FMUL R123, R123, 0.25 ;  /* 0x3e8000007b7b1820 */ /* 0x000fc80000400000 */
[----:B------:R-:W-:Y:S01]  /*27140*/  @!P0 FMUL R123, R123, 16777216 ;  /* 0x4b8000007b7b8820 */ /* 0x000fe20000400000 */
[----:B------:R-:W-:-:S04]  /*27150*/  FSETP.GEU.AND P1, PT, |R117|, 1.175494350822287508e-38, PT ;  /* 0x008000007500780b */ /* 0x000fc80003f2e200 */
[----:B------:R0:W-:Y:S04]  /*27160*/  STL [R1+0x1f0], R123 ;  /* 0x0001f07b01007387 */ /* 0x0001e80000100800 */
[----:B0-----:R-:W3:Y:S04]  /*27170*/  LDL.LU R123, [R1+0xdd0] ;  /* 0x000dd000017b7983 */ /* 0x001ee80000300800 */
[----:B------:R-:W3:Y:S04]  /*27180*/  LDL.LU R20, [R1+0x234] ;  /* 0x0002340001147983 */ /* 0x000ee80000300800 */
[----:B------:R-:W-:Y:S01]  /*27190*/  STL [R1+0x1f4], R94 ;  /* 0x0001f45e01007387 */ /* 0x000fe20000100800 */
[----:B------:R-:W-:-:S04]  /*271a0*/  @P2 FMUL R10, R10, 0.25 ;  /* 0x3e8000000a0a2820 */ /* 0x000fc80000400000 */
[----:B------:R-:W-:-:S05]  /*271b0*/  @!P1 FMUL R10, R10, 16777216 ;  /* 0x4b8000000a0a9820 */ /* 0x000fca0000400000 */
[----:B------:R0:W-:Y:S04]  /*271c0*/  STL [R1+0x1c8], R10 ;  /* 0x0001c80a01007387 */ /* 0x0001e80000100800 */
[----:B0-----:R-:W3:Y:S01]  /*271d0*/  LDL.LU R10, [R1+0xdcc] ;  /* 0x000dcc00010a7983 */ /* 0x001ee20000300800 */
[----:B------:R-:W-:Y:S02]  /*271e0*/  @!P0 FMUL R114, R114, 16777216 ;  /* 0x4b80000072728820 */ /* 0x000fe40000400000 */
[----:B------:R-:W-:Y:S02]  /*271f0*/  @P2 FMUL R117, R117, 0.25 ;  /* 0x3e80000075752820 */ /* 0x000fe40000400000 */
[----:B------:R-:W-:-:S04]  /*27200*/  @P2 FMUL R97, R97, 0.25 ;  /* 0x3e80000061612820 */ /* 0x000fc80000400000 */
[----:B------:R-:W-:Y:S02]  /*27210*/  @!P1 FMUL R97, R97, 16777216 ;  /* 0x4b80000061619820 */ /* 0x000fe40000400000 */
[----:B--2---:R-:W-:-:S04]  /*27220*/  @P2 FMUL R125, R125, 0.25 ;  /* 0x3e8000007d7d2820 */ /* 0x004fc80000400000 */
[----:B------:R-:W-:-:S05]  /*27230*/  @!P1 FMUL R125, R125, 16777216 ;  /* 0x4b8000007d7d9820 */ /* 0x000fca0000400000 */
[----:B------:R0:W-:Y:S04]  /*27240*/  STL [R1+0x1cc], R125 ;  /* 0x0001cc7d01007387 */ /* 0x0001e80000100800 */
[----:B0-----:R-:W2:Y:S01]  /*27250*/  LDL.LU R125, [R1+0xdc8] ;  /* 0x000dc800017d7983 */ /* 0x001ea20000300800 */
[----:B----4-:R-:W-:-:S04]  /*27260*/  @P2 FMUL R122, R122, 0.25 ;  /* 0x3e8000007a7a2820 */ /* 0x010fc80000400000 */
[----:B------:R-:W-:Y:S02]  /*27270*/  @!P1 FMUL R122, R122, 16777216 ;  /* 0x4b8000007a7a9820 */ /* 0x000fe40000400000 */
[----:B------:R-:W-:-:S03]  /*27280*/  @P2 FMUL R120, R120, 0.25 ;  /* 0x3e80000078782820 */ /* 0x000fc60000400000 */
[----:B------:R0:W-:Y:S01]  /*27290*/  STL [R1+0x1d8], R122 ;  /* 0x0001d87a01007387 */ /* 0x0001e20000100800 */
[----:B------:R-:W-:-:S03]  /*272a0*/  @!P1 FMUL R120, R120, 16777216 ;  /* 0x4b80000078789820 */ /* 0x000fc60000400000 */
[----:B0-----:R-:W4:Y:S04]  /*272b0*/  LDL.LU R122, [R1+0xdc4] ;  /* 0x000dc400017a7983 */ /* 0x001f280000300800 */
[----:B------:R0:W-:Y:S01]  /*272c0*/  STL [R1+0x1dc], R120 ;  /* 0x0001dc7801007387 */ /* 0x0001e20000100800 */
[----:B------:R-:W-:-:S03]  /*272d0*/  FSETP.GT.AND P0, PT, |R116|, 8.50705917302346158658e+37, PT ;  /* 0x7e8000007400780b */ /* 0x000fc60003f04200 */
[----:B0-----:R-:W4:Y:S01]  /*272e0*/  LDL.LU R120, [R1+0xdc0] ;  /* 0x000dc00001787983 */ /* 0x001f220000300800 */
[----:B------:R-:W-:-:S04]  /*272f0*/  @P2 FMUL R121, R121, 0.25 ;  /* 0x3e80000079792820 */ /* 0x000fc80000400000 */
[----:B------:R-:W-:-:S05]  /*27300*/  @!P1 FMUL R121, R121, 16777216 ;  /* 0x4b80000079799820 */ /* 0x000fca0000400000 */
[----:B------:R0:W-:Y:S04]  /*27310*/  STL [R1+0x1e8], R121 ;  /* 0x0001e87901007387 */ /* 0x0001e80000100800 */
[----:B0-----:R-:W4:Y:S01]  /*27320*/  LDL.LU R121, [R1+0xdbc] ;  /* 0x000dbc0001797983 */ /* 0x001f220000300800 */
[----:B---3--:R-:W-:-:S04]  /*27330*/  @P2 FMUL R124, R124, 0.25 ;  /* 0x3e8000007c7c2820 */ /* 0x008fc80000400000 */
[----:B------:R-:W-:-:S05]  /*27340*/  @!P1 FMUL R124, R124, 16777216 ;  /* 0x4b8000007c7c9820 */ /* 0x000fca0000400000 */
[----:B------:R0:W-:Y:S04]  /*27350*/  STL [R1+0x1ec], R124 ;  /* 0x0001ec7c01007387 */ /* 0x0001e80000100800 */
[----:B0-----:R-:W3:Y:S04]  /*27360*/  LDL.LU R124, [R1+0xdb8] ;  /* 0x000db800017c7983 */ /* 0x001ee80000300800 */
[----:B------:R-:W3:Y:S04]  /*27370*/  LDL.LU R16, [R1+0x208] ;  /* 0x0002080001107983 */ /* 0x000ee80000300800 */
[----:B------:R-:W3:Y:S04]  /*27380*/  LDL.LU R95, [R1+0x20c] ;  /* 0x00020c00015f7983 */ /* 0x000ee80000300800 */
[----:B------:R-:W3:Y:S01]  /*27390*/  LDL.LU R15, [R1+0x218] ;  /* 0x00021800010f7983 */ /* 0x000ee20000300800 */
[----:B------:R-:W-:-:S04]  /*273a0*/  @P2 FMUL R123, R123, 0.25 ;  /* 0x3e8000007b7b2820 */ /* 0x000fc80000400000 */
[----:B------:R-:W-:Y:S01]  /*273b0*/  @!P1 FMUL R123, R123, 16777216 ;  /* 0x4b8000007b7b9820 */ /* 0x000fe20000400000 */
[----:B------:R-:W-:-:S04]  /*273c0*/  FSETP.GEU.AND P2, PT, |R116|, 1.175494350822287508e-38, PT ;  /* 0x008000007400780b */ /* 0x000fc80003f4e200 */
[----:B------:R0:W-:Y:S04]  /*273d0*/  STL [R1+0x1f8], R123 ;  /* 0x0001f87b01007387 */ /* 0x0001e80000100800 */
[----:B0-----:R-:W3:Y:S04]  /*273e0*/  LDL.LU R123, [R1+0xdb4] ;  /* 0x000db400017b7983 */ /* 0x001ee80000300800 */
[----:B------:R-:W-:Y:S01]  /*273f0*/  STL [R1+0x1fc], R97 ;  /* 0x0001fc6101007387 */ /* 0x000fe20000100800 */
[----:B------:R-:W-:-:S04]  /*27400*/  @P0 FMUL R10, R10, 0.25 ;  /* 0x3e8000000a0a0820 */ /* 0x000fc80000400000 */
[----:B------:R-:W-:-:S05]  /*27410*/  @!P2 FMUL R10, R10, 16777216 ;  /* 0x4b8000000a0aa820 */ /* 0x000fca0000400000 */
[----:B------:R0:W-:Y:S04]  /*27420*/  STL [R1+0x204], R10 ;  /* 0x0002040a01007387 */ /* 0x0001e80000100800 */
[----:B0-----:R-:W3:Y:S01]  /*27430*/  LDL.LU R10, [R1+0xdb0] ;  /* 0x000db000010a7983 */ /* 0x001ee20000300800 */
[----:B------:R-:W-:-:S04]  /*27440*/  @P0 FMUL R98, R98, 0.25 ;  /* 0x3e80000062620820 */ /* 0x000fc80000400000 */
[----:B------:R-:W-:-:S05]  /*27450*/  @!P2 FMUL R98, R98, 16777216 ;  /* 0x4b8000006262a820 */ /* 0x000fca0000400000 */
[----:B------:R-:W-:Y:S01]  /*27460*/  STL [R1+0x200], R98 ;  /* 0x0002006201007387 */ /* 0x000fe20000100800 */
        /* <DEDUP_REMOVED lines=14> */
[----:B------:R0:W-:Y:S04]  /*27550*/  STL [R1+0x220], R120 ;  /* 0x0002207801007387 */ /* 0x0001e80000100800 */
[----:B0-----:R-:W4:Y:S01]  /*27560*/  LDL.LU R120, [R1+0xda4] ;  /* 0x000da40001787983 */ /* 0x001f220000300800 */
[----:B------:R-:W-:Y:S01]  /*27570*/  FSETP.GT.AND P1, PT, |R121|, 8.50705917302346158658e+37, PT ;  /* 0x7e8000007900780b */ /* 0x000fe20003f24200 */
[----:B---3--:R-:W-:-:S04]  /*27580*/  @P0 FMUL R124, R124, 0.25 ;  /* 0x3e8000007c7c0820 */ /* 0x008fc80000400000 */
[----:B------:R-:W-:-:S05]  /*27590*/  @!P2 FMUL R124, R124, 16777216 ;  /* 0x4b8000007c7ca820 */ /* 0x000fca0000400000 */
[----:B------:R0:W-:Y:S04]  /*275a0*/  STL [R1+0x224], R124 ;  /* 0x0002247c01007387 */ /* 0x0001e80000100800 */
[----:B0-----:R-:W3:Y:S01]  /*275b0*/  LDL.LU R124, [R1+0xda0] ;  /* 0x000da000017c7983 */ /* 0x001ee20000300800 */
[----:B------:R-:W-:-:S04]  /*275c0*/  @P0 FMUL R123, R123, 0.25 ;  /* 0x3e8000007b7b0820 */ /* 0x000fc80000400000 */
[----:B------:R-:W-:Y:S01]  /*275d0*/  @!P2 FMUL R123, R123, 16777216 ;  /* 0x4b8000007b7ba820 */ /* 0x000fe20000400000 */
[----:B------:R-:W-:-:S04]  /*275e0*/  FSETP.GEU.AND P0, PT, |R121|, 1.175494350822287508e-38, PT ;  /* 0x008000007900780b */ /* 0x000fc80003f0e200 */
[----:B------:R0:W-:Y:S01]  /*275f0*/  STL [R1+0x230], R123 ;  /* 0x0002307b01007387 */ /* 0x0001e20000100800 */
[----:B------:R-:W-:-:S03]  /*27600*/  @P1 FMUL R16, R16, 0.25 ;  /* 0x3e80000010101820 */ /* 0x000fc60000400000 */
[----:B0-----:R-:W3:Y:S01]  /*27610*/  LDL.LU R123, [R1+0xd9c] ;  /* 0x000d9c00017b7983 */ /* 0x001ee20000300800 */
[----:B------:R-:W-:-:S04]  /*27620*/  @P1 FMUL R95, R95, 0.25 ;  /* 0x3e8000005f5f1820 */ /* 0x000fc80000400000 */
[----:B------:R-:W-:Y:S01]  /*27630*/  @!P0 FMUL R16, R16, 16777216 ;  /* 0x4b80000010108820 */ /* 0x000fe20000400000 */
[----:B------:R-:W3:Y:S01]  /*27640*/  LDL.LU R14, [R1+0x240] ;  /* 0x00024000010e7983 */ /* 0x000ee20000300800 */
[----:B------:R-:W-:-:S03]  /*27650*/  @!P0 FMUL R95, R95, 16777216 ;  /* 0x4b8000005f5f8820 */ /* 0x000fc60000400000 */
[----:B------:R-:W3:Y:S04]  /*27660*/  LDL.LU R94, [R1+0x244] ;  /* 0x00024400015e7983 */ /* 0x000ee80000300800 */
[----:B------:R-:W3:Y:S04]  /*27670*/  LDL.LU R97, [R1+0x248] ;  /* 0x0002480001617983 */ /* 0x000ee80000300800 */
[----:B------:R-:W3:Y:S01]  /*27680*/  LDL.LU R98, [R1+0x24c] ;  /* 0x00024c0001627983 */ /* 0x000ee20000300800 */
[----:B------:R-:W-:-:S03]  /*27690*/  @P1 FMUL R10, R10, 0.25 ;  /* 0x3e8000000a0a1820 */ /* 0x000fc60000400000 */
[----:B------:R-:W-:Y:S01]  /*276a0*/  STL [R1+0x234], R20 ;  /* 0x0002341401007387 */ /* 0x000fe20000100800 */
[----:B------:R-:W-:-:S03]  /*276b0*/  @!P0 FMUL R10, R10, 16777216 ;  /* 0x4b8000000a0a8820 */ /* 0x000fc60000400000 */
[----:B------:R-:W-:Y:S04]  /*276c0*/  STL [R1+0x208], R16 ;  /* 0x0002081001007387 */ /* 0x000fe80000100800 */
[----:B------:R0:W-:Y:S04]  /*276d0*/  STL [R1+0x21c], R10 ;  /* 0x00021c0a01007387 */ /* 0x0001e80000100800 */
[----:B------:R-:W-:Y:S04]  /*276e0*/  STL [R1+0x20c], R95 ;  /* 0x00020c5f01007387 */ /* 0x000fe80000100800 */
[----:B0-----:R-:W3:Y:S01]  /*276f0*/  LDL.LU R10, [R1+0xd98] ;  /* 0x000d9800010a7983 */ /* 0x001ee20000300800 */
[----:B------:R-:W-:-:S04]  /*27700*/  @P1 FMUL R15, R15, 0.25 ;  /* 0x3e8000000f0f1820 */ /* 0x000fc80000400000 */
[----:B------:R-:W-:Y:S02]  /*27710*/  @!P0 FMUL R15, R15, 16777216 ;  /* 0x4b8000000f0f8820 */ /* 0x000fe40000400000 */
[----:B------:R-:W-:-:S03]  /*27720*/  @!P2 FMUL R116, R116, 16777216 ;  /* 0x4b8000007474a820 */ /* 0x000fc60000400000 */
[----:B------:R-:W-:Y:S01]  /*27730*/  STL [R1+0x218], R15 ;  /* 0x0002180f01007387 */ /* 0x000fe20000100800 */
[----:B------:R-:W-:Y:S02]  /*27740*/  @P1 FMUL R121, R121, 0.25 ;  /* 0x3e80000079791820 */ /* 0x000fe40000400000 */
[----:B--2---:R-:W-:-:S04]  /*27750*/  @P1 FMUL R125, R125, 0.25 ;  /* 0x3e8000007d7d1820 */ /* 0x004fc80000400000 */
[----:B------:R-:W-:-:S05]  /*27760*/  @!P0 FMUL R125, R125, 16777216 ;  /* 0x4b8000007d7d8820 */ /* 0x000fca0000400000 */
[----:B------:R0:W-:Y:S04]  /*27770*/  STL [R1+0x228], R125 ;  /* 0x0002287d01007387 */ /* 0x0001e80000100800 */
[----:B0-----:R-:W2:Y:S01]  /*27780*/  LDL.LU R125, [R1+0xd94] ;  /* 0x000d9400017d7983 */ /* 0x001ea20000300800 */
[----:B----4-:R-:W-:-:S04]  /*27790*/  @P1 FMUL R122, R122, 0.25 ;  /* 0x3e8000007a7a1820 */ /* 0x010fc80000400000 */
[----:B------:R-:W-:-:S05]  /*277a0*/  @!P0 FMUL R122, R122, 16777216 ;  /* 0x4b8000007a7a8820 */ /* 0x000fca0000400000 */
[----:B------:R0:W-:Y:S01]  /*277b0*/  STL [R1+0x22c], R122 ;  /* 0x00022c7a01007387 */ /* 0x0001e20000100800 */
[----:B------:R-:W-:-:S03]  /*277c0*/  FSETP.GT.AND P2, PT, |R120|, 8.50705917302346158658e+37, PT ;  /* 0x7e8000007800780b */ /* 0x000fc60003f44200 */
[----:B0-----:R-:W4:Y:S01]  /*277d0*/  LDL.LU R122, [R1+0xd90] ;  /* 0x000d9000017a7983 */ /* 0x001f220000300800 */
        /* <DEDUP_REMOVED lines=10> */
[----:B------:R-:W-:Y:S02]  /*27880*/  @P2 FMUL R94, R94, 0.25 ;  /* 0x3e8000005e5e2820 */ /* 0x000fe40000400000 */
[----:B------:R-:W-:Y:S01]  /*27890*/  @P2 FMUL R97, R97, 0.25 ;  /* 0x3e80000061612820 */ /* 0x000fe20000400000 */
[----:B------:R-:W3:Y:S01]  /*278a0*/  LDL.LU R0, [R1+0x250] ;  /* 0x0002500001007983 */ /* 0x000ee20000300800 */
[----:B------:R-:W-:Y:S02]  /*278b0*/  @!P1 FMUL R14, R14, 16777216 ;  /* 0x4b8000000e0e9820 */ /* 0x000fe40000400000 */
[----:B------:R-:W-:Y:S01]  /*278c0*/  @!P1 FMUL R94, R94, 16777216 ;  /* 0x4b8000005e5e9820 */ /* 0x000fe20000400000 */
[----:B------:R-:W3:Y:S01]  /*278d0*/  LDL.LU R24, [R1+0x254] ;  /* 0x0002540001187983 */ /* 0x000ee20000300800 */
[----:B------:R-:W-:-:S03]  /*278e0*/  @!P1 FMUL R97, R97, 16777216 ;  /* 0x4b80000061619820 */ /* 0x000fc60000400000 */
[----:B------:R-:W3:Y:S04]  /*278f0*/  LDL.LU R21, [R1+0x260] ;  /* 0x0002600001157983 */ /* 0x000ee80000300800 */
[----:B------:R-:W3:Y:S04]  /*27900*/  LDL.LU R20, [R1+0x264] ;  /* 0x0002640001147983 */ /* 0x000ee80000300800 */
[----:B------:R-:W3:Y:S01]  /*27910*/  LDL.LU R15, [R1+0x26c] ;  /* 0x00026c00010f7983 */ /* 0x000ee20000300800 */
[----:B------:R-:W-:-:S04]  /*27920*/  @P2 FMUL R10, R10, 0.25 ;  /* 0x3e8000000a0a2820 */ /* 0x000fc80000400000 */
[----:B------:R-:W-:Y:S01]  /*27930*/  @!P1 FMUL R10, R10, 16777216 ;  /* 0x4b8000000a0a9820 */ /* 0x000fe20000400000 */
[----:B------:R-:W-:Y:S04]  /*27940*/  STL [R1+0x240], R14 ;  /* 0x0002400e01007387 */ /* 0x000fe80000100800 */
        /* <DEDUP_REMOVED lines=13> */
[----:B----4-:R-:W-:Y:S01]  /*27a20*/  FSETP.GT.AND P0, PT, |R122|, 8.50705917302346158658e+37, PT ;  /* 0x7e8000007a00780b */ /* 0x010fe20003f04200 */
        /* <DEDUP_REMOVED lines=9> */
[----:B0-----:R-:W4:Y:S01]  /*27ac0*/  LDL.LU R123, [R1+0xd78] ;  /* 0x000d7800017b7983 */ /* 0x001f220000300800 */
[----:B------:R-:W-:Y:S02]  /*27ad0*/  @P0 FMUL R24, R24, 0.25 ;  /* 0x3e80000018180820 */ /* 0x000fe40000400000 */
[----:B------:R-:W-:Y:S01]  /*27ae0*/  @P0 FMUL R21, R21, 0.25 ;  /* 0x3e80000015150820 */ /* 0x000fe20000400000 */
[----:B------:R-:W4:Y:S01]  /*27af0*/  LDL.LU R16, [R1+0x298] ;  /* 0x0002980001107983 */ /* 0x000f220000300800 */
[----:B------:R-:W-:Y:S02]  /*27b00*/  @P0 FMUL R20, R20, 0.25 ;  /* 0x3e80000014140820 */ /* 0x000fe40000400000 */
[----:B------:R-:W-:Y:S01]  /*27b10*/  @!P2 FMUL R0, R0, 16777216 ;  /* 0x4b8000000000a820 */ /* 0x000fe20000400000 */
[----:B------:R-:W4:Y:S01]  /*27b20*/  LDL.LU R95, [R1+0x29c] ;  /* 0x00029c00015f7983 */ /* 0x000f220000300800 */
[----:B------:R-:W-:Y:S02]  /*27b30*/  @!P2 FMUL R24, R24, 16777216 ;  /* 0x4b8000001818a820 */ /* 0x000fe40000400000 */
[----:B------:R-:W-:Y:S01]  /*27b40*/  @!P2 FMUL R21, R21, 16777216 ;  /* 0x4b8000001515a820 */ /* 0x000fe20000400000 */
[----:B------:R-:W4:Y:S01]  /*27b50*/  LDL.LU R14, [R1+0x2b0] ;  /* 0x0002b000010e7983 */ /* 0x000f220000300800 */
[----:B------:R-:W-:-:S03]  /*27b60*/  @!P2 FMUL R20, R20, 16777216 ;  /* 0x4b8000001414a820 */ /* 0x000fc60000400000 */
[----:B------:R-:W4:Y:S04]  /*27b70*/  LDL.LU R94, [R1+0x2b4] ;  /* 0x0002b400015e7983 */ /* 0x000f280000300800 */
[----:B------:R-:W4:Y:S04]  /*27b80*/  LDL.LU R97, [R1+0x480] ;  /* 0x0004800001617983 */ /* 0x000f280000300800 */
[----:B------:R-:W4:Y:S01]  /*27b90*/  LDL.LU R98, [R1+0x484] ;  /* 0x0004840001627983 */ /* 0x000f220000300800 */
[----:B------:R-:W-:-:S03]  /*27ba0*/  @P0 FMUL R10, R10, 0.25 ;  /* 0x3e8000000a0a0820 */ /* 0x000fc60000400000 */
[----:B------:R-:W-:Y:S01]  /*27bb0*/  STL [R1+0x250], R0 ;  /* 0x0002500001007387 */ /* 0x000fe20000100800 */
[----:B------:R-:W-:-:S03]  /*27bc0*/  @!P2 FMUL R10, R10, 16777216 ;  /* 0x4b8000000a0aa820 */ /* 0x000fc60000400000 */
[----:B------:R-:W-:Y:S04]  /*27bd0*/  STL [R1+0x254], R24 ;  /* 0x0002541801007387 */ /* 0x000fe80000100800 */
[----:B------:R-:W-:Y:S04]  /*27be0*/  STL [R1+0x260], R21 ;  /* 0x0002601501007387 */ /* 0x000fe80000100800 */
[----:B------:R0:W-:Y:S04]  /*27bf0*/  STL [R1+0x270], R10 ;  /* 0x0002700a01007387 */ /* 0x0001e80000100800 */
[----:B------:R-:W-:Y:S04]  /*27c00*/  STL [R1+0x264], R20 ;  /* 0x0002641401007387 */ /* 0x000fe80000100800 */
[----:B0-----:R-:W4:Y:S01]  /*27c10*/  LDL.LU R10, [R1+0xd74] ;  /* 0x000d7400010a7983 */ /* 0x001f220000300800 */
        /* <DEDUP_REMOVED lines=9> */
[----:B---3--:R-:W-:Y:S01]  /*27cb0*/  FSETP.GT.AND P1, PT, |R124|, 8.50705917302346158658e+37, PT ;  /* 0x7e8000007c00780b */ /* 0x008fe20003f24200 */
[----:B----4-:R-:W-:-:S04]  /*27cc0*/  @P0 FMUL R123, R123, 0.25 ;  /* 0x3e8000007b7b0820 */ /* 0x010fc80000400000 */
[----:B------:R-:W-:Y:S01]  /*27cd0*/  @!P2 FMUL R123, R123, 16777216 ;  /* 0x4b8000007b7ba820 */ /* 0x000fe20000400000 */
[----:B------:R-:W-:-:S04]  /*27ce0*/  FSETP.GEU.AND P0, PT, |R124|, 1.175494350822287508e-38, PT ;  /* 0x008000007c00780b */ /* 0x000fc80003f0e200 */
[----:B------:R0:W-:Y:S03]  /*27cf0*/  STL [R1+0x27c], R123 ;  /* 0x00027c7b01007387 */ /* 0x0001e60000100800 */
[----:B------:R-:W-:Y:S01]  /*27d00*/  @P1 FMUL R16, R16, 0.25 ;  /* 0x3e80000010101820 */ /* 0x000fe20000400000 */
[----:B0-----:R-:W3:Y:S01]  /*27d10*/  LDL.LU R123, [R1+0xd6c] ;  /* 0x000d6c00017b7983 */ /* 0x001ee20000300800 */
[----:B------:R-:W-:Y:S02]  /*27d20*/  @P1 FMUL R95, R95, 0.25 ;  /* 0x3e8000005f5f1820 */ /* 0x000fe40000400000 */
[----:B------:R-:W-:Y:S01]  /*27d30*/  @P1 FMUL R14, R14, 0.25 ;  /* 0x3e8000000e0e1820 */ /* 0x000fe20000400000 */
[----:B------:R-:W4:Y:S01]  /*27d40*/  LDL.LU R35, [R1+0x2b8] ;  /* 0x0002b80001237983 */ /* 0x000f220000300800 */
[----:B------:R-:W-:Y:S02]  /*27d50*/  @P1 FMUL R94, R94, 0.25 ;  /* 0x3e8000005e5e1820 */ /* 0x000fe40000400000 */
[----:B------:R-:W-:Y:S01]  /*27d60*/  @!P0 FMUL R16, R16, 16777216 ;  /* 0x4b80000010108820 */ /* 0x000fe20000400000 */
[----:B------:R-:W4:Y:S01]  /*27d70*/  LDL.LU R15, [R1+0x2bc] ;  /* 0x0002bc00010f7983 */ /* 0x000f220000300800 */
[----:B------:R-:W-:-:S02]  /*27d80*/  @P1 FMUL R97, R97, 0.25 ;  /* 0x3e80000061611820 */ /* 0x000fc40000400000 */
[----:B------:R-:W-:Y:S01]  /*27d90*/  @!P0 FMUL R95, R95, 16777216 ;  /* 0x4b8000005f5f8820 */ /* 0x000fe20000400000 */
[----:B------:R-:W4:Y:S01]  /*27da0*/  LDL.LU R34, [R1+0x488] ;  /* 0x0004880001227983 */ /* 0x000f220000300800 */
[----:B------:R-:W-:-:S03]  /*27db0*/  @!P0 FMUL R14, R14, 16777216 ;  /* 0x4b8000000e0e8820 */ /* 0x000fc60000400000 */
[----:B------:R-:W4:Y:S01]  /*27dc0*/  LDL.LU R31, [R1+0x550] ;  /* 0x00055000011f7983 */ /* 0x000f220000300800 */
[----:B------:R-:W-:-:S03]  /*27dd0*/  @!P0 FMUL R94, R94, 16777216 ;  /* 0x4b8000005e5e8820 */ /* 0x000fc60000400000 */
[----:B------:R-:W4:Y:S01]  /*27de0*/  LDL.LU R30, [R1+0x558] ;  /* 0x00055800011e7983 */ /* 0x000f220000300800 */
[----:B------:R-:W-:-:S03]  /*27df0*/  @!P0 FMUL R97, R97, 16777216 ;  /* 0x4b80000061618820 */ /* 0x000fc60000400000 */
[----:B------:R-:W4:Y:S04]  /*27e00*/  LDL.LU R27, [R1+0x55c] ;  /* 0x00055c00011b7983 */ /* 0x000f280000300800 */
[----:B------:R-:W4:Y:S01]  /*27e10*/  LDL.LU R26, [R1+0x624] ;  /* 0x00062400011a7983 */ /* 0x000f220000300800 */
[----:B------:R-:W-:-:S03]  /*27e20*/  @P1 FMUL R10, R10, 0.25 ;  /* 0x3e8000000a0a1820 */ /* 0x000fc60000400000 */
[----:B------:R-:W-:Y:S01]  /*27e30*/  STL [R1+0x298], R16 ;  /* 0x0002981001007387 */ /* 0x000fe20000100800 */
[----:B------:R-:W-:-:S03]  /*27e40*/  @!P0 FMUL R10, R10, 16777216 ;  /* 0x4b8000000a0a8820 */ /* 0x000fc60000400000 */
[----:B------:R-:W-:Y:S04]  /*27e50*/  STL [R1+0x29c], R95 ;  /* 0x00029c5f01007387 */ /* 0x000fe80000100800 */
[----:B------:R-:W-:Y:S04]  /*27e60*/  STL [R1+0x2b0], R14 ;  /* 0x0002b00e01007387 */ /* 0x000fe80000100800 */
[----:B------:R-:W-:Y:S04]  /*27e70*/  STL [R1+0x2b4], R94 ;  /* 0x0002b45e01007387 */ /* 0x000fe80000100800 */
[----:B------:R0:W-:Y:S04]  /*27e80*/  STL [R1+0x554], R10 ;  /* 0x0005540a01007387 */ /* 0x0001e80000100800 */
[----:B------:R-:W-:Y:S04]  /*27e90*/  STL [R1+0x480], R97 ;  /* 0x0004806101007387 */ /* 0x000fe80000100800 */
[----:B0-----:R-:W4:Y:S01]  /*27ea0*/  LDL.LU R10, [R1+0xd68] ;  /* 0x000d6800010a7983 */ /* 0x001f220000300800 */
[----:B------:R-:W-:-:S02]  /*27eb0*/  @!P2 FMUL R122, R122, 16777216 ;  /* 0x4b8000007a7aa820 */ /* 0x000fc40000400000 */
[----:B------:R-:W-:Y:S02]  /*27ec0*/  @P1 FMUL R98, R98, 0.25 ;  /* 0x3e80000062621820 */ /* 0x000fe40000400000 */
[----:B------:R-:W-:Y:S02]  /*27ed0*/  @P1 FMUL R124, R124, 0.25 ;  /* 0x3e8000007c7c1820 */ /* 0x000fe40000400000 */
[----:B------:R-:W-:Y:S02]  /*27ee0*/  @!P0 FMUL R98, R98, 16777216 ;  /* 0x4b80000062628820 */ /* 0x000fe40000400000 */
[----:B------:R-:W-:-:S03]  /*27ef0*/  @!P0 FMUL R124, R124, 16777216 ;  /* 0x4b8000007c7c8820 */ /* 0x000fc60000400000 */
[----:B------:R-:W-:Y:S04]  /*27f00*/  STL [R1+0x484], R98 ;  /* 0x0004846201007387 */ /* 0x000fe80000100800 */
[----:B------:R0:W-:Y:S04]  /*27f10*/  STL [R1], R124 ;  /* 0x0000007c01007387 */ /* 0x0001e80000100800 */
[----:B0-----:R-:W4:Y:S01]  /*27f20*/  LDL.LU R124, [R1+0xd64] ;  /* 0x000d6400017c7983 */ /* 0x001f220000300800 */
[----:B--2---:R-:W-:Y:S01]  /*27f30*/  FSETP.GT.AND P2, PT, |R125|, 8.50705917302346158658e+37, PT ;  /* 0x7e8000007d00780b */ /* 0x004fe20003f44200 */
[----:B---3--:R-:W-:Y:S01]  /*27f40*/  @P1 FMUL R123, R123, 0.25 ;  /* 0x3e8000007b7b1820 */ /* 0x008fe20000400000 */
[----:B------:R-:W-:-:S03]  /*27f50*/  FSETP.GEU.AND P1, PT, |R125|, 1.175494350822287508e-38, PT ;  /* 0x008000007d00780b */ /* 0x000fc60003f2e200 */
[----:B------:R-:W-:-:S08]  /*27f60*/  @!P0 FMUL R123, R123, 16777216 ;  /* 0x4b8000007b7b8820 */ /* 0x000fd00000400000 */
[----:B----4-:R-:W-:Y:S01]  /*27f70*/  @P2 FMUL R35, R35, 0.25 ;  /* 0x3e80000023232820 */ /* 0x010fe20000400000 */
[----:B------:R0:W-:Y:S01]  /*27f80*/  STL [R1+0x620], R123 ;  /* 0x0006207b01007387 */ /* 0x0001e20000100800 */
[----:B------:R-:W-:Y:S02]  /*27f90*/  @P2 FMUL R15, R15, 0.25 ;  /* 0x3e8000000f0f2820 */ /* 0x000fe40000400000 */
[----:B------:R-:W-:Y:S02]  /*27fa0*/  @P2 FMUL R34, R34, 0.25 ;  /* 0x3e80000022222820 */ /* 0x000fe40000400000 */
[----:B------:R-:W-:Y:S01]  /*27fb0*/  @!P1 FMUL R35, R35, 16777216 ;  /* 0x4b80000023239820 */ /* 0x000fe20000400000 */
[----:B0-----:R-:W2:Y:S04]  /*27fc0*/  LDL.LU R123, [R1+0xd60] ;  /* 0x000d6000017b7983 */ /* 0x001ea80000300800 */
[----:B------:R-:W3:Y:S04]  /*27fd0*/  LDL R98, [R1+0x648] ;  /* 0x0006480001627983 */ /* 0x000ee80000100800 */
[----:B------:R-:W4:Y:S04]  /*27fe0*/  LDL R25, [R1+0x660] ;  /* 0x0006600001197983 */ /* 0x000f280000100800 */
[----:B------:R-:W2:Y:S04]  /*27ff0*/  LDL R0, [R1+0x664] ;  /* 0x0006640001007983 */ /* 0x000ea80000100800 */
[----:B------:R-:W2:Y:S04]  /*28000*/  LDL R24, [R1+0x668] ;  /* 0x0006680001187983 */ /* 0x000ea80000100800 */
[----:B------:R-:W2:Y:S01]  /*28010*/  LDL.LU R21, [R1+0x62c] ;  /* 0x00062c0001157983 */ /* 0x000ea20000300800 */
[----:B------:R-:W-:-:S03]  /*28020*/  @P2 FMUL R31, R31, 0.25 ;  /* 0x3e8000001f1f2820 */ /* 0x000fc60000400000 */
[----:B------:R-:W2:Y:S01]  /*28030*/  LDL.LU R20, [R1+0x630] ;  /* 0x0006300001147983 */ /* 0x000ea20000300800 */
[----:B------:R-:W-:-:S03]  /*28040*/  @!P1 FMUL R15, R15, 16777216 ;  /* 0x4b8000000f0f9820 */ /* 0x000fc60000400000 */
        /* <DEDUP_REMOVED lines=10> */
[----:B------:R0:W-:Y:S01]  /*280f0*/  STL [R1+0x2b8], R35 ;  /* 0x0002b82301007387 */ /* 0x0001e20000100800 */
[----:B------:R-:W-:Y:S02]  /*28100*/  @!P1 FMUL R30, R30, 16777216 ;  /* 0x4b8000001e1e9820 */ /* 0x000fe40000400000 */
[----:B------:R-:W-:Y:S02]  /*28110*/  @P2 FMUL R10, R10, 0.25 ;  /* 0x3e8000000a0a2820 */ /* 0x000fe40000400000 */
[----:B------:R-:W-:Y:S01]  /*28120*/  @!P1 FMUL R27, R27, 16777216 ;  /* 0x4b8000001b1b9820 */ /* 0x000fe20000400000 */
[----:B0-----:R-:W2:Y:S04]  /*28130*/  LDL.LU R35, [R1+0xd5c] ;  /* 0x000d5c0001237983 */ /* 0x001ea80000300800 */
[----:B------:R0:W-:Y:S01]  /*28140*/  STL [R1+0x2bc], R15 ;  /* 0x0002bc0f01007387 */ /* 0x0001e20000100800 */
[----:B------:R-:W-:-:S02]  /*28150*/  @!P1 FMUL R26, R26, 16777216 ;  /* 0x4b8000001a1a9820 */ /* 0x000fc40000400000 */
[----:B------:R-:W-:Y:S01]  /*28160*/  @!P1 FMUL R10, R10, 16777216 ;  /* 0x4b8000000a0a9820 */ /* 0x000fe20000400000 */
[----:B0-----:R-:W2:Y:S04]  /*28170*/  LDL.LU R15, [R1+0x294] ;  /* 0x00029400010f7983 */ /* 0x001ea80000300800 */
[----:B------:R0:W-:Y:S04]  /*28180*/  STL [R1+0x488], R34 ;  /* 0x0004882201007387 */ /* 0x0001e80000100800 */
        /* <DEDUP_REMOVED lines=10> */
[----:B0-----:R-:W2:Y:S01]  /*28230*/  LDL.LU R10, [R1+0xd44] ;  /* 0x000d4400010a7983 */ /* 0x001ea20000300800 */
[----:B------:R-:W-:-:S13]  /*28240*/  FSETP.GT.AND P0, PT, |R124|, 8.50705917302346158658e+37, PT ;  /* 0x7e8000007c00780b */ /* 0x000fda0003f04200 */
[----:B--2---:R-:W-:-:S05]  /*28250*/  @P0 FMUL R10, R10, 0.25 ;  /* 0x3e8000000a0a0820 */ /* 0x004fca0000400000 */
[----:B------:R0:W-:Y:S04]  /*28260*/  STL [R1+0x634], R10 ;  /* 0x0006340a01007387 */ /* 0x0001e80000100800 */
[----:B0-----:R-:W2:Y:S02]  /*28270*/  LDL.LU R10, [R1+0xd40] ;  /* 0x000d4000010a7983 */ /* 0x001ea40000300800 */
[----:B--2---:R-:W-:-:S05]  /*28280*/  @P0 FMUL R10, R10, 0.25 ;  /* 0x3e8000000a0a0820 */ /* 0x004fca0000400000 */
[----:B------:R0:W-:Y:S04]  /*28290*/  STL [R1+0x63c], R10 ;  /* 0x00063c0a01007387 */ /* 0x0001e80000100800 */
[----:B0-----:R-:W2:Y:S01]  /*282a0*/  LDL.LU R10, [R1+0xd3c] ;  /* 0x000d3c00010a7983 */ /* 0x001ea20000300800 */
[----:B---3--:R-:W-:-:S05]  /*282b0*/  @P0 FMUL R98, R98, 0.25 ;  /* 0x3e80000062620820 */ /* 0x008fca0000400000 */
[----:B------:R0:W-:Y:S04]  /*282c0*/  @P0 STL [R1+0x648], R98 ;  /* 0x0006486201000387 */ /* 0x0001e80000100800 */
[----:B0-----:R-:W3:Y:S01]  /*282d0*/  LDL.LU R98, [R1+0x290] ;  /* 0x0002900001627983 */ /* 0x001ee20000300800 */
[----:B--2---:R-:W-:-:S05]  /*282e0*/  @P0 FMUL R10, R10, 0.25 ;  /* 0x3e8000000a0a0820 */ /* 0x004fca0000400000 */
[----:B------:R0:W-:Y:S04]  /*282f0*/  STL [R1+0x650], R10 ;  /* 0x0006500a01007387 */ /* 0x0001e80000100800 */
[----:B0-----:R-:W2:Y:S01]  /*28300*/  LDL.LU R10, [R1+0xd38] ;  /* 0x000d3800010a7983 */ /* 0x001ea20000300800 */
[----:B----4-:R-:W-:Y:S02]  /*28310*/  @P0 FMUL R25, R25, 0.25 ;  /* 0x3e80000019190820 */ /* 0x010fe40000400000 */
[----:B------:R-:W-:Y:S02]  /*28320*/  @P0 FMUL R0, R0, 0.25 ;  /* 0x3e80000000000820 */ /* 0x000fe40000400000 */
[----:B------:R-:W-:Y:S02]  /*28330*/  @P2 FMUL R125, R125, 0.25 ;  /* 0x3e8000007d7d2820 */ /* 0x000fe40000400000 */
[----:B------:R-:W-:Y:S01]  /*28340*/  @P0 FMUL R24, R24, 0.25 ;  /* 0x3e80000018180820 */ /* 0x000fe20000400000 */
[----:B------:R-:W-:Y:S01]  /*28350*/  FSETP.GT.AND P2, PT, |R123|, 8.50705917302346158658e+37, PT ;  /* 0x7e8000007b00780b */ /* 0x000fe20003f44200 */
[----:B------:R-:W-:Y:S01]  /*28360*/  @!P1 FMUL R125, R125, 16777216 ;  /* 0x4b8000007d7d9820 */ /* 0x000fe20000400000 */
[----:B------:R-:W-:Y:S01]  /*28370*/  FSETP.GEU.AND P1, PT, |R124|, 1.175494350822287508e-38, PT ;  /* 0x008000007c00780b */ /* 0x000fe20003f2e200 */
[----:B--2---:R-:W-:-:S05]  /*28380*/  @P0 FMUL R10, R10, 0.25 ;  /* 0x3e8000000a0a0820 */ /* 0x004fca0000400000 */
[----:B------:R0:W-:Y:S04]  /*28390*/  STL [R1+0xcec], R10 ;  /* 0x000cec0a01007387 */ /* 0x0001e80000100800 */
[----:B0-----:R-:W2:Y:S04]  /*283a0*/  LDL.LU R10, [R1+0x658] ;  /* 0x00065800010a7983 */ /* 0x001ea80000300800 */
[----:B------:R0:W-:Y:S01]  /*283b0*/  @P0 STL [R1+0x660], R25 ;  /* 0x0006601901000387 */ /* 0x0001e20000100800 */
[----:B------:R-:W-:-:S03]  /*283c0*/  @P0 FMUL R124, R124, 0.25 ;  /* 0x3e8000007c7c0820 */ /* 0x000fc60000400000 */
[----:B0-----:R-:W4:Y:S04]  /*283d0*/  LDL.LU R25, [R1+0xd34] ;  /* 0x000d340001197983 */ /* 0x001f280000300800 */
[----:B------:R0:W-:Y:S04]  /*283e0*/  @P0 STL [R1+0x664], R0 ;  /* 0x0006640001000387 */ /* 0x0001e80000100800 */
[----:B0-----:R-:W3:Y:S04]  /*283f0*/  LDL.LU R0, [R1+0xd30] ;  /* 0x000d300001007983 */ /* 0x001ee80000300800 */
[----:B------:R0:W-:Y:S01]  /*28400*/  @P0 STL [R1+0x668], R24 ;  /* 0x0006681801000387 */ /* 0x0001e20000100800 */
[----:B------:R-:W-:Y:S01]  /*28410*/  FSETP.GEU.AND P0, PT, |R123|, 1.175494350822287508e-38, PT ;  /* 0x008000007b00780b */ /* 0x000fe20003f0e200 */
[----:B------:R-:W-:-:S02]  /*28420*/  @P2 FMUL R21, R21, 0.25 ;  /* 0x3e80000015152820 */ /* 0x000fc40000400000 */
[----:B------:R-:W-:Y:S02]  /*28430*/  @P2 FMUL R20, R20, 0.25 ;  /* 0x3e80000014142820 */ /* 0x000fe40000400000 */
[----:B------:R-:W-:Y:S02]  /*28440*/  @P2 FMUL R16, R16, 0.25 ;  /* 0x3e80000010102820 */ /* 0x000fe40000400000 */
[----:B------:R-:W-:Y:S02]  /*28450*/  @P2 FMUL R95, R95, 0.25 ;  /* 0x3e8000005f5f2820 */ /* 0x000fe40000400000 */
[----:B------:R-:W-:Y:S01]  /*28460*/  @P2 FMUL R14, R14, 0.25 ;  /* 0x3e8000000e0e2820 */ /* 0x000fe20000400000 */
[----:B0-----:R-:W4:Y:S01]  /*28470*/  LDL.LU R24, [R1+0xd2c] ;  /* 0x000d2c0001187983 */ /* 0x001f220000300800 */
[----:B------:R-:W-:Y:S02]  /*28480*/  @P2 FMUL R94, R94, 0.25 ;  /* 0x3e8000005e5e2820 */ /* 0x000fe40000400000 */
[----:B------:R-:W-:-:S02]  /*28490*/  @!P0 FMUL R21, R21, 16777216 ;  /* 0x4b80000015158820 */ /* 0x000fc40000400000 */
        /* <DEDUP_REMOVED lines=9> */
[----:B--2---:R-:W-:Y:S01]  /*28530*/  @P2 FMUL R10, R10, 0.25 ;  /* 0x3e8000000a0a2820 */ /* 0x004fe20000400000 */
[----:B------:R-:W-:Y:S02]  /*28540*/  FSETP.NEU.AND P2, PT, R15, RZ, PT ;  /* 0x000000ff0f00720b */ /* 0x000fe40003f4d000 */
[----:B------:R-:W2:Y:S04]  /*28550*/  LDL.LU R15, [R1+0xd28] ;  /* 0x000d2800010f7983 */ /* 0x000ea80000300800 */
[----:B------:R0:W-:Y:S04]  /*28560*/  STL [R1+0x62c], R21 ;  /* 0x00062c1501007387 */ /* 0x0001e80000100800 */
[----:B0-----:R-:W4:Y:S04]  /*28570*/  LDL.LU R21, [R1+0xd24] ;  /* 0x000d240001157983 */ /* 0x001f280000300800 */
[----:B------:R0:W-:Y:S01]  /*28580*/  STL [R1+0x630], R20 ;  /* 0x0006301401007387 */ /* 0x0001e20000100800 */
[----:B------:R-:W-:-:S03]  /*28590*/  @!P0 FMUL R10, R10, 16777216 ;  /* 0x4b8000000a0a8820 */ /* 0x000fc60000400000 */
[----:B0-----:R-:W4:Y:S04]  /*285a0*/  LDL.LU R20, [R1+0xd20] ;  /* 0x000d200001147983 */ /* 0x001f280000300800 */
[----:B------:R0:W-:Y:S01]  /*285b0*/  STL [R1+0x638], R16 ;  /* 0x0006381001007387 */ /* 0x0001e20000100800 */
[----:B---3--:R-:W-:-:S03]  /*285c0*/  FSETP.NEU.AND P0, PT, R98, RZ, PT ;  /* 0x000000ff6200720b */ /* 0x008fc60003f0d000 */
        /* <DEDUP_REMOVED lines=9> */
[----:B------:R-:W4:Y:S01]  /*28660*/  LDL.LU R98, [R1+0xd08] ;  /* 0x000d080001627983 */ /* 0x000f220000300800 */
[----:B--2---:R-:W3:Y:S02]  /*28670*/  MUFU.RCP R15, R15 ;  /* 0x0000000f000f7308 */ /* 0x004ee40000001000 */
[----:B---3--:R-:W-:-:S02]  /*28680*/  FMUL R97, R15, R97 ;  /* 0x000000610f617220 */ /* 0x008fc40000400000 */
[----:B----4-:R-:W-:-:S05]  /*28690*/  FMUL R98, R15, R98 ;  /* 0x000000620f627220 */ /* 0x010fca0000400000 */
[----:B------:R0:W-:Y:S02]  /*286a0*/  STL [R1+0x3f8], R98 ;  /* 0x0003f86201007387 */ /* 0x0001e40000100800 */
[----:B0-----:R-:W-:Y:S02]  /*286b0*/  IMAD.MOV.U32 R98, RZ, RZ, R18 ;  /* 0x000000ffff627224 */ /* 0x001fe400078e0012 */
[----:B------:R-:W2:Y:S04]  /*286c0*/  LDL.LU R18, [R1+0xd04] ;  /* 0x000d040001127983 */ /* 0x000ea80000300800 */
[----:B------:R0:W-:Y:S02]  /*286d0*/  STL [R1+0x3ec], R97 ;  /* 0x0003ec6101007387 */ /* 0x0001e40000100800 */
[----:B0-----:R-:W-:-:S02]  /*286e0*/  IMAD.MOV.U32 R97, RZ, RZ, R11 ;  /* 0x000000ffff617224 */ /* 0x001fc400078e000b */
[C---:B------:R-:W-:Y:S01]  /*286f0*/  FMUL R11, R15.reuse, R94 ;  /* 0x0000005e0f0b7220 */ /* 0x040fe20000400000 */
[----:B------:R-:W-:Y:S02]  /*28700*/  MOV R94, R19 ;  /* 0x00000013005e7202 */ /* 0x000fe40000000f00 */
[----:B------:R-:W3:Y:S04]  /*28710*/  LDL.LU R19, [R1+0xd00] ;  /* 0x000d000001137983 */ /* 0x000ee80000300800 */
[----:B------:R0:W-:Y:S02]  /*28720*/  STL [R1+0xc88], R11 ;  /* 0x000c880b01007387 */ /* 0x0001e40000100800 */
[----:B0-----:R-:W-:Y:S02]  /*28730*/  IMAD.MOV.U32 R11, RZ, RZ, R22 ;  /* 0x000000ffff0b7224 */ /* 0x001fe400078e0016 */
[----:B------:R-:W4:Y:S01]  /*28740*/  LDL.LU R22, [R1+0xcfc] ;  /* 0x000cfc0001167983 */ /* 0x000f220000300800 */
[----:B------:R-:W-:-:S05]  /*28750*/  FMUL R14, R15, R14 ;  /* 0x0000000e0f0e7220 */ /* 0x000fca0000400000 */
[----:B------:R0:W-:Y:S02]  /*28760*/  STL [R1+0x3e4], R14 ;  /* 0x0003e40e01007387 */ /* 0x0001e40000100800 */
[----:B0-----:R-:W-:Y:S02]  /*28770*/  IMAD.MOV.U32 R14, RZ, RZ, R23 ;  /* 0x000000ffff0e7224 */ /* 0x001fe400078e0017 */
[----:B------:R-:W4:Y:S01]  /*28780*/  LDL.LU R23, [R1+0xcf8] ;  /* 0x000cf80001177983 */ /* 0x000f220000300800 */
[----:B--2---:R-:W-:-:S05]  /*28790*/  FMUL R18, R15, R18 ;  /* 0x000000120f127220 */ /* 0x004fca0000400000 */
[----:B------:R0:W-:Y:S02]  /*287a0*/  STL [R1+0x3f0], R18 ;  /* 0x0003f01201007387 */ /* 0x0001e40000100800 */
[----:B0-----:R-:W-:Y:S02]  /*287b0*/  MOV R18, R96 ;  /* 0x0000006000127202 */ /* 0x001fe40000000f00 */
[----:B------:R-:W2:Y:S01]  /*287c0*/  LDL.LU R96, [R1+0xcf4] ;  /* 0x000cf40001607983 */ /* 0x000ea20000300800 */
[----:B---3--:R-:W-:-:S05]  /*287d0*/  FMUL R19, R15, R19 ;  /* 0x000000130f137220 */ /* 0x008fca0000400000 */
[----:B------:R0:W-:Y:S02]  /*287e0*/  STL [R1+0x3e0], R19 ;  /* 0x0003e01301007387 */ /* 0x0001e40000100800 */
[----:B0-----:R-:W-:Y:S02]  /*287f0*/  IMAD.MOV.U32 R19, RZ, RZ, R18 ;  /* 0x000000ffff137224 */ /* 0x001fe400078e0012 */
[----:B------:R-:W-:Y:S02]  /*28800*/  IMAD.MOV.U32 R18, RZ, RZ, R118 ;  /* 0x000000ffff127224 */ /* 0x000fe400078e0076 */
[C---:B----4-:R-:W-:Y:S01]  /*28810*/  FMUL R118, R15.reuse, R22 ;  /* 0x000000160f767220 */ /* 0x050fe20000400000 */
[----:B------:R-:W-:Y:S02]  /*28820*/  MOV R22, R17 ;  /* 0x0000001100167202 */ /* 0x000fe40000000f00 */
[----:B------:R-:W3:Y:S01]  /*28830*/  LDL.LU R17, [R1+0xcf0] ;  /* 0x000cf00001117983 */ /* 0x000ee20000300800 */
[----:B------:R-:W0:Y:S03]  /*28840*/  MUFU.RCP R0, R0 ;  /* 0x0000000000007308 */ /* 0x000e260000001000 */
[----:B------:R-:W-:Y:S01]  /*28850*/  STL [R1+0xc8c], R118 ;  /* 0x000c8c7601007387 */ /* 0x000fe20000100800 */
[----:B------:R-:W-:-:S04]  /*28860*/  FMUL R15, R15, R23 ;  /* 0x000000170f0f7220 */ /* 0x000fc80000400000 */
[----:B------:R-:W1:Y:S01]  /*28870*/  MUFU.RCP R2, R2 ;  /* 0x0000000200027308 */ /* 0x000e620000001000 */
[----:B------:R4:W-:Y:S01]  /*28880*/  STL [R1+0x3dc], R15 ;  /* 0x0003dc0f01007387 */ /* 0x0009e20000100800 */
[C---:B0-----:R-:W-:Y:S02]  /*28890*/  FMUL R23, R0.reuse, R16 ;  /* 0x0000001000177220 */ /* 0x041fe40000400000 */
[----:B----4-:R-:W-:-:S04]  /*288a0*/  FMUL R15, R0, R95 ;  /* 0x0000005f000f7220 */ /* 0x010fc80000400000 */
[----:B------:R-:W0:Y:S01]  /*288b0*/  MUFU.RCP R3, R3 ;  /* 0x0000000300037308 */ /* 0x000e220000001000 */
[----:B-1----:R-:W-:-:S07]  /*288c0*/  FMUL R118, R2, R34 ;  /* 0x0000002202767220 */ /* 0x002fce0000400000 */
[----:B------:R-:W1:Y:S08]  /*288d0*/  MUFU.RCP R4, R4 ;  /* 0x0000000400047308 */ /* 0x000e700000001000 */
[----:B------:R-:W4:Y:S08]  /*288e0*/  MUFU.RCP R5, R5 ;  /* 0x0000000500057308 */ /* 0x000f300000001000 */
[----:B------:R-:W0:Y:S08]  /*288f0*/  MUFU.RCP R6, R6 ;  /* 0x0000000600067308 */ /* 0x000e300000001000 */
[----:B------:R-:W0:Y:S08]  /*28900*/  MUFU.RCP R7, R7 ;  /* 0x0000000700077308 */ /* 0x000e300000001000 */
[----:B------:R-:W0:Y:S08]  /*28910*/  MUFU.RCP R8, R8 ;  /* 0x0000000800087308 */ /* 0x000e300000001000 */
[----:B------:R-:W0:Y:S01]  /*28920*/  MUFU.RCP R9, R9 ;  /* 0x0000000900097308 */ /* 0x000e220000001000 */
[----:B--2---:R-:W-:-:S05]  /*28930*/  FMUL R96, R0, R96 ;  /* 0x0000006000607220 */ /* 0x004fca0000400000 */
[----:B------:R-:W-:Y:S04]  /*28940*/  STL [R1+0x378], R96 ;  /* 0x0003786001007387 */ /* 0x000fe80000100800 */
[----:B------:R2:W-:Y:S04]  /*28950*/  STL [R1+0x370], R15 ;  /* 0x0003700f01007387 */ /* 0x0005e80000100800 */
[----:B------:R-:W-:Y:S01]  /*28960*/  STL [R1+0x374], R23 ;  /* 0x0003741701007387 */ /* 0x000fe20000100800 */
[C---:B--2---:R-:W-:Y:S02]  /*28970*/  FMUL R15, R0.reuse, R20 ;  /* 0x00000014000f7220 */ /* 0x044fe40000400000 */
[----:B---3--:R-:W-:-:S05]  /*28980*/  FMUL R16, R0, R17 ;  /* 0x0000001100107220 */ /* 0x008fca0000400000 */
[----:B------:R2:W-:Y:S04]  /*28990*/  STL [R1+0x368], R16 ;  /* 0x0003681001007387 */ /* 0x0005e80000100800 */
[----:B------:R3:W-:Y:S01]  /*289a0*/  STL [R1+0x36c], R15 ;  /* 0x00036c0f01007387 */ /* 0x0007e20000100800 */
[C---:B--2---:R-:W-:Y:S02]  /*289b0*/  FMUL R16, R0.reuse, R21 ;  /* 0x0000001500107220 */ /* 0x044fe40000400000 */
[C---:B---3--:R-:W-:Y:S02]  /*289c0*/  FMUL R15, R0.reuse, R24 ;  /* 0x00000018000f7220 */ /* 0x048fe40000400000 */
[----:B------:R-:W-:Y:S01]  /*289d0*/  FMUL R0, R0, R25 ;  /* 0x0000001900007220 */ /* 0x000fe20000400000 */
[----:B------:R2:W-:Y:S04]  /*289e0*/  STL [R1+0x360], R16 ;  /* 0x0003601001007387 */ /* 0x0005e80000100800 */
[----:B------:R-:W-:Y:S04]  /*289f0*/  STL [R1+0x364], R15 ;  /* 0x0003640f01007387 */ /* 0x000fe80000100800 */
[----:B------:R3:W-:Y:S01]  /*28a00*/  STL [R1+0x35c], R0 ;  /* 0x00035c0001007387 */ /* 0x0007e20000100800 */
[----:B--2---:R-:W-:-:S02]  /*28a10*/  FMUL R16, R2, R27 ;  /* 0x0000001b02107220 */ /* 0x004fc40000400000 */
[C---:B---3--:R-:W-:Y:S02]  /*28a20*/  FMUL R0, R2.reuse, R26 ;  /* 0x0000001a02007220 */ /* 0x048fe40000400000 */
[----:B------:R-:W-:-:S03]  /*28a30*/  FMUL R15, R2, R30 ;  /* 0x0000001e020f7220 */ /* 0x000fc60000400000 */
[----:B------:R2:W-:Y:S01]  /*28a40*/  STL [R1+0x3d8], R0 ;  /* 0x0003d80001007387 */ /* 0x0005e20000100800 */
[----:B------:R-:W-:Y:S02]  /*28a50*/  IMAD.MOV.U32 R23, RZ, RZ, R22 ;  /* 0x000000ffff177224 */ /* 0x000fe400078e0016 */
[----:B------:R-:W-:Y:S01]  /*28a60*/  IMAD.MOV.U32 R22, RZ, RZ, R11 ;  /* 0x000000ffff167224 */ /* 0x000fe200078e000b */
[----:B------:R-:W-:Y:S01]  /*28a70*/  STL [R1+0x3cc], R16 ;  /* 0x0003cc1001007387 */ /* 0x000fe20000100800 */
[C---:B------:R-:W-:Y:S02]  /*28a80*/  FMUL R11, R2.reuse, R38 ;  /* 0x00000026020b7220 */ /* 0x040fe40000400000 */
[C---:B--2---:R-:W-:Y:S01]  /*28a90*/  FMUL R0, R2.reuse, R31 ;  /* 0x0000001f02007220 */ /* 0x044fe20000400000 */
[----:B------:R-:W-:Y:S04]  /*28aa0*/  STL [R1+0x3d4], R15 ;  /* 0x0003d40f01007387 */ /* 0x000fe80000100800 */
[----:B------:R2:W-:Y:S04]  /*28ab0*/  STL [R1+0x3c8], R0 ;  /* 0x0003c80001007387 */ /* 0x0005e80000100800 */
[----:B------:R-:W-:Y:S01]  /*28ac0*/  STL [R1+0xc90], R118 ;  /* 0x000c907601007387 */ /* 0x000fe20000100800 */
[----:B--2---:R-:W-:-:S03]  /*28ad0*/  FMUL R0, R2, R35 ;  /* 0x0000002302007220 */ /* 0x004fc60000400000 */
[----:B------:R-:W-:Y:S04]  /*28ae0*/  STL [R1+0xc94], R11 ;  /* 0x000c940b01007387 */ /* 0x000fe80000100800 */
[----:B------:R2:W-:Y:S02]  /*28af0*/  STL [R1+0x3c0], R0 ;  /* 0x0003c00001007387 */ /* 0x0005e40000100800 */
[----:B--2---:R-:W-:Y:S02]  /*28b00*/  FMUL R0, R2, R39 ;  /* 0x0000002702007220 */ /* 0x004fe40000400000 */
[----:B0-----:R-:W-:-:S03]  /*28b10*/  FMUL R2, R3, R28 ;  /* 0x0000001c03027220 */ /* 0x001fc60000400000 */
[----:B------:R0:W-:Y:S01]  /*28b20*/  STL [R1+0x3bc], R0 ;  /* 0x0003bc0001007387 */ /* 0x0001e20000100800 */
[----:B------:R-:W-:-:S03]  /*28b30*/  FMUL R11, R3, R32 ;  /* 0x00000020030b7220 */ /* 0x000fc60000400000 */
[----:B------:R2:W-:Y:S01]  /*28b40*/  STL [R1+0x33c], R2 ;  /* 0x00033c0201007387 */ /* 0x0005e20000100800 */
[C---:B0-----:R-:W-:Y:S02]  /*28b50*/  FMUL R0, R3.reuse, R29 ;  /* 0x0000001d03007220 */ /* 0x041fe40000400000 */
[----:B--2---:R-:W-:-:S03]  /*28b60*/  FMUL R2, R3, R33 ;  /* 0x0000002103027220 */ /* 0x004fc60000400000 */
[----:B------:R0:W-:Y:S04]  /*28b70*/  STL [R1+0x330], R0 ;  /* 0x0003300001007387 */ /* 0x0001e80000100800 */
[----:B------:R2:W-:Y:S01]  /*28b80*/  STL [R1+0x338], R11 ;  /* 0x0003380b01007387 */ /* 0x0005e20000100800 */
[----:B0-----:R-:W-:-:S03]  /*28b90*/  FMUL R0, R3, R36 ;  /* 0x0000002403007220 */ /* 0x001fc60000400000 */
[----:B------:R0:W-:Y:S01]  /*28ba0*/  STL [R1+0x328], R2 ;  /* 0x0003280201007387 */ /* 0x0001e20000100800 */
[----:B--2---:R-:W-:-:S03]  /*28bb0*/  FMUL R11, R3, R37 ;  /* 0x00000025030b7220 */ /* 0x004fc60000400000 */
[----:B------:R2:W-:Y:S01]  /*28bc0*/  STL [R1+0x32c], R0 ;  /* 0x00032c0001007387 */ /* 0x0005e20000100800 */
[----:B0-----:R-:W-:-:S03]  /*28bd0*/  FMUL R2, R3, R40 ;  /* 0x0000002803027220 */ /* 0x001fc60000400000 */
[----:B------:R-:W-:Y:S01]  /*28be0*/  STL [R1+0x320], R11 ;  /* 0x0003200b01007387 */ /* 0x000fe20000100800 */
[----:B--2---:R-:W-:-:S03]  /*28bf0*/  FMUL R0, R3, R41 ;  /* 0x0000002903007220 */ /* 0x004fc60000400000 */
[----:B------:R1:W-:Y:S04]  /*28c00*/  STL [R1+0x324], R2 ;  /* 0x0003240201007387 */ /* 0x0003e80000100800 */
[----:B------:R0:W-:Y:S01]  /*28c10*/  STL [R1+0x31c], R0 ;  /* 0x00031c0001007387 */ /* 0x0001e20000100800 */
[C---:B-1----:R-:W-:Y:S02]  /*28c20*/  FMUL R2, R4.reuse, R42 ;  /* 0x0000002a04027220 */ /* 0x042fe40000400000 */
[----:B0-----:R-:W-:-:S03]  /*28c30*/  FMUL R0, R4, R43 ;  /* 0x0000002b04007220 */ /* 0x001fc60000400000 */
[----:B------:R0:W-:Y:S01]  /*28c40*/  STL [R1+0x3b8], R2 ;  /* 0x0003b80201007387 */ /* 0x0001e20000100800 */
[----:B------:R-:W-:-:S03]  /*28c50*/  FMUL R11, R4, R50 ;  /* 0x00000032040b7220 */ /* 0x000fc60000400000 */
[----:B------:R1:W-:Y:S01]  /*28c60*/  STL [R1+0x3b0], R0 ;  /* 0x0003b00001007387 */ /* 0x0003e20000100800 */
[C---:B0-----:R-:W-:Y:S02]  /*28c70*/  FMUL R2, R4.reuse, R46 ;  /* 0x0000002e04027220 */ /* 0x041fe40000400000 */
[----:B-1----:R-:W-:-:S03]  /*28c80*/  FMUL R0, R4, R47 ;  /* 0x0000002f04007220 */ /* 0x002fc60000400000 */
[----:B------:R-:W-:Y:S04]  /*28c90*/  STL [R1+0x3b4], R2 ;  /* 0x0003b40201007387 */ /* 0x000fe80000100800 */
[----:B------:R0:W-:Y:S04]  /*28ca0*/  STL [R1+0xc98], R11 ;  /* 0x000c980b01007387 */ /* 0x0001e80000100800 */
[----:B------:R1:W-:Y:S01]  /*28cb0*/  STL [R1+0x3a8], R0 ;  /* 0x0003a80001007387 */ /* 0x0003e20000100800 */
[----:B------:R-:W-:Y:S02]  /*28cc0*/  FMUL R118, R4, R54 ;  /* 0x0000003604767220 */ /* 0x000fe40000400000 */
[----:B----4-:R-:W-:-:S02]  /*28cd0*/  FMUL R3, R5, R44 ;  /* 0x0000002c05037220 */ /* 0x010fc40000400000 */
[C---:B0-----:R-:W-:Y:S02]  /*28ce0*/  FMUL R11, R4.reuse, R55 ;  /* 0x00000037040b7220 */ /* 0x041fe40000400000 */
[----:B-1----:R-:W-:-:S05]  /*28cf0*/  FMUL R0, R4, R51 ;  /* 0x0000003304007220 */ /* 0x002fca0000400000 */
[----:B------:R0:W-:Y:S01]  /*28d00*/  STL [R1+0x3a0], R0 ;  /* 0x0003a00001007387 */ /* 0x0001e20000100800 */
[----:B------:R-:W-:-:S03]  /*28d10*/  FMUL R2, R5, R48 ;  /* 0x0000003005027220 */ /* 0x000fc60000400000 */
[----:B------:R-:W-:Y:S01]  /*28d20*/  STL [R1+0xc9c], R118 ;  /* 0x000c9c7601007387 */ /* 0x000fe20000100800 */
[----:B0-----:R-:W-:-:S03]  /*28d30*/  FMUL R0, R5, R45 ;  /* 0x0000002d05007220 */ /* 0x001fc60000400000 */
[----:B------:R-:W-:Y:S04]  /*28d40*/  STL [R1+0xca0], R11 ;  /* 0x000ca00b01007387 */ /* 0x000fe80000100800 */
[----:B------:R-:W-:Y:S04]  /*28d50*/  STL [R1+0x310], R3 ;  /* 0x0003100301007387 */ /* 0x000fe80000100800 */
[----:B------:R0:W-:Y:S04]  /*28d60*/  STL [R1+0x2fc], R0 ;  /* 0x0002fc0001007387 */ /* 0x0001e80000100800 */
[----:B------:R1:W-:Y:S01]  /*28d70*/  STL [R1+0x304], R2 ;  /* 0x0003040201007387 */ /* 0x0003e20000100800 */
[----:B0-----:R-:W-:-:S02]  /*28d80*/  FMUL R0, R5, R49 ;  /* 0x0000003105007220 */ /* 0x001fc40000400000 */
[C---:B------:R-:W-:Y:S02]  /*28d90*/  FMUL R3, R5.reuse, R53 ;  /* 0x0000003505037220 */ /* 0x040fe40000400000 */
[C---:B-1----:R-:W-:Y:S01]  /*28da0*/  FMUL R2, R5.reuse, R52 ;  /* 0x0000003405027220 */ /* 0x042fe20000400000 */
[----:B------:R0:W-:Y:S04]  /*28db0*/  STL [R1+0x2f4], R0 ;  /* 0x0002f40001007387 */ /* 0x0001e80000100800 */
[----:B------:R1:W-:Y:S01]  /*28dc0*/  STL [R1+0x2f8], R2 ;  /* 0x0002f80201007387 */ /* 0x0003e20000100800 */
[----:B0-----:R-:W-:-:S03]  /*28dd0*/  FMUL R0, R5, R56 ;  /* 0x0000003805007220 */ /* 0x001fc60000400000 */
[----:B------:R0:W-:Y:S01]  /*28de0*/  STL [R1+0x2e8], R3 ;  /* 0x0002e80301007387 */ /* 0x0001e20000100800 */
[----:B-1----:R-:W-:-:S03]  /*28df0*/  FMUL R2, R5, R57 ;  /* 0x0000003905027220 */ /* 0x002fc60000400000 */
[----:B------:R1:W-:Y:S04]  /*28e00*/  STL [R1+0x2f0], R0 ;  /* 0x0002f00001007387 */ /* 0x0003e80000100800 */
[----:B------:R2:W-:Y:S01]  /*28e10*/  STL [R1+0x2e0], R2 ;  /* 0x0002e00201007387 */ /* 0x0005e20000100800 */
[C---:B0-----:R-:W-:Y:S02]  /*28e20*/  FMUL R3, R6.reuse, R59 ;  /* 0x0000003b06037220 */ /* 0x041fe40000400000 */
[C---:B-1----:R-:W-:Y:S02]  /*28e30*/  FMUL R0, R6.reuse, R58 ;  /* 0x0000003a06007220 */ /* 0x042fe40000400000 */
[----:B--2---:R-:W-:-:S03]  /*28e40*/  FMUL R2, R6, R62 ;  /* 0x0000003e06027220 */ /* 0x004fc60000400000 */
[----:B------:R0:W-:Y:S01]  /*28e50*/  STL [R1+0x398], R0 ;  /* 0x0003980001007387 */ /* 0x0001e20000100800 */
[----:B------:R-:W-:-:S03]  /*28e60*/  FMUL R11, R6, R66 ;  /* 0x00000042060b7220 */ /* 0x000fc60000400000 */
[----:B------:R-:W-:Y:S01]  /*28e70*/  STL [R1+0x390], R3 ;  /* 0x0003900301007387 */ /* 0x000fe20000100800 */
[C---:B------:R-:W-:Y:S02]  /*28e80*/  FMUL R118, R6.reuse, R70 ;  /* 0x0000004606767220 */ /* 0x040fe40000400000 */
[C---:B0-----:R-:W-:Y:S01]  /*28e90*/  FMUL R0, R6.reuse, R63 ;  /* 0x0000003f06007220 */ /* 0x041fe20000400000 */
[----:B------:R-:W-:Y:S04]  /*28ea0*/  STL [R1+0x394], R2 ;  /* 0x0003940201007387 */ /* 0x000fe80000100800 */
[----:B------:R0:W-:Y:S04]  /*28eb0*/  STL [R1+0x388], R0 ;  /* 0x0003880001007387 */ /* 0x0001e80000100800 */
[----:B------:R-:W-:Y:S01]  /*28ec0*/  STL [R1+0xca4], R11 ;  /* 0x000ca40b01007387 */ /* 0x000fe20000100800 */
[----:B0-----:R-:W-:-:S03]  /*28ed0*/  FMUL R0, R6, R67 ;  /* 0x0000004306007220 */ /* 0x001fc60000400000 */
[----:B------:R-:W-:Y:S04]  /*28ee0*/  STL [R1+0xca8], R118 ;  /* 0x000ca87601007387 */ /* 0x000fe80000100800 */
[----:B------:R0:W-:Y:S01]  /*28ef0*/  STL [R1+0x380], R0 ;  /* 0x0003800001007387 */ /* 0x0001e20000100800 */
[C---:B------:R-:W-:Y:S02]  /*28f00*/  FMUL R3, R7.reuse, R60 ;  /* 0x0000003c07037220 */ /* 0x040fe40000400000 */
[----:B------:R-:W-:Y:S02]  /*28f10*/  FMUL R2, R7, R61 ;  /* 0x0000003d07027220 */ /* 0x000fe40000400000 */
[----:B0-----:R-:W-:-:S05]  /*28f20*/  FMUL R0, R6, R71 ;  /* 0x0000004706007220 */ /* 0x001fca0000400000 */
[----:B------:R0:W-:Y:S04]  /*28f30*/  STL [R1+0x37c], R0 ;  /* 0x00037c0001007387 */ /* 0x0001e80000100800 */
[----:B------:R1:W-:Y:S01]  /*28f40*/  STL [R1+0x2d8], R3 ;  /* 0x0002d80301007387 */ /* 0x0003e20000100800 */
[----:B0-----:R-:W-:-:S03]  /*28f50*/  FMUL R0, R7, R64 ;  /* 0x0000004007007220 */ /* 0x001fc60000400000 */
[----:B------:R0:W-:Y:S01]  /*28f60*/  STL [R1+0x2cc], R2 ;  /* 0x0002cc0201007387 */ /* 0x0001e20000100800 */
[----:B-1----:R-:W-:-:S03]  /*28f70*/  FMUL R3, R7, R65 ;  /* 0x0000004107037220 */ /* 0x002fc60000400000 */
[----:B------:R1:W-:Y:S04]  /*28f80*/  STL [R1+0x2d0], R0 ;  /* 0x0002d00001007387 */ /* 0x0003e80000100800 */
[----:B------:R-:W-:Y:S01]  /*28f90*/  STL [R1+0x2ac], R3 ;  /* 0x0002ac0301007387 */ /* 0x000fe20000100800 */
[C---:B0-----:R-:W-:Y:S02]  /*28fa0*/  FMUL R2, R7.reuse, R69 ;  /* 0x0000004507027220 */ /* 0x041fe40000400000 */
[----:B-1----:R-:W-:-:S05]  /*28fb0*/  FMUL R0, R7, R68 ;  /* 0x0000004407007220 */ /* 0x002fca0000400000 */
[----:B------:R0:W-:Y:S04]  /*28fc0*/  STL [R1+0x2c8], R0 ;  /* 0x0002c80001007387 */ /* 0x0001e80000100800 */
[----:B------:R1:W-:Y:S01]  /*28fd0*/  STL [R1+0x2a0], R2 ;  /* 0x0002a00201007387 */ /* 0x0003e20000100800 */
[C---:B0-----:R-:W-:Y:S02]  /*28fe0*/  FMUL R0, R7.reuse, R72 ;  /* 0x0000004807007220 */ /* 0x041fe40000400000 */
[----:B-1----:R-:W-:-:S03]  /*28ff0*/  FMUL R2, R7, R73 ;  /* 0x0000004907027220 */ /* 0x002fc60000400000 */
[----:B------:R0:W-:Y:S01]  /*29000*/  STL [R1+0x2a8], R0 ;  /* 0x0002a80001007387 */ /* 0x0001e20000100800 */
[----:B------:R-:W-:-:S03]  /*29010*/  FMUL R3, R8, R75 ;  /* 0x0000004b08037220 */ /* 0x000fc60000400000 */
[----:B------:R1:W-:Y:S01]  /*29020*/  STL [R1+0x294], R2 ;  /* 0x0002940201007387 */ /* 0x0003e20000100800 */
[C---:B0-----:R-:W-:Y:S02]  /*29030*/  FMUL R0, R8.reuse, R74 ;  /* 0x0000004a08007220 */ /* 0x041fe40000400000 */
[----:B-1----:R-:W-:-:S03]  /*29040*/  FMUL R2, R8, R78 ;  /* 0x0000004e08027220 */ /* 0x002fc60000400000 */
[----:B------:R0:W-:Y:S01]  /*29050*/  STL [R1+0x358], R0 ;  /* 0x0003580001007387 */ /* 0x0001e20000100800 */
[----:B------:R-:W-:Y:S01]  /*29060*/  MOV R96, R94 ;  /* 0x0000005e00607202 */ /* 0x000fe20000000f00 */
[C---:B------:R-:W-:Y:S02]  /*29070*/  FMUL R118, R8.reuse, R82 ;  /* 0x0000005208767220 */ /* 0x040fe40000400000 */
[----:B------:R-:W-:Y:S04]  /*29080*/  STL [R1+0x350], R3 ;  /* 0x0003500301007387 */ /* 0x000fe80000100800 */
[----:B------:R-:W-:Y:S01]  /*29090*/  STL [R1+0x354], R2 ;  /* 0x0003540201007387 */ /* 0x000fe20000100800 */
[----:B0-----:R-:W-:-:S03]  /*290a0*/  FMUL R0, R8, R79 ;  /* 0x0000004f08007220 */ /* 0x001fc60000400000 */
[----:B------:R-:W2:Y:S01]  /*290b0*/  LDL.LU R94, [R1+0x10] ;  /* 0x00001000015e7983 */ /* 0x000ea20000300800 */
[----:B------:R-:W-:-:S03]  /*290c0*/  IMAD.MOV.U32 R15, RZ, RZ, R14 ;  /* 0x000000ffff0f7224 */ /* 0x000fc600078e000e */
[----:B------:R0:W-:Y:S04]  /*290d0*/  STL [R1+0x348], R0 ;  /* 0x0003480001007387 */ /* 0x0001e80000100800 */
[----:B------:R-:W-:Y:S04]  /*290e0*/  STL [R1+0xcac], R118 ;  /* 0x000cac7601007387 */ /* 0x000fe80000100800 */
[----:B------:R-:W3:Y:S01]  /*290f0*/  LDL.LU R14, [R1+0x20] ;  /* 0x00002000010e7983 */ /* 0x000ee20000300800 */
[C---:B0-----:R-:W-:Y:S02]  /*29100*/  FMUL R0, R8.reuse, R83 ;  /* 0x0000005308007220 */ /* 0x041fe40000400000 */
[----:B------:R-:W-:-:S02]  /*29110*/  FMUL R11, R8, R86 ;  /* 0x00000056080b7220 */ /* 0x000fc40000400000 */
[----:B------:R-:W-:Y:S01]  /*29120*/  FMUL R2, R8, R87 ;  /* 0x0000005708027220 */ /* 0x000fe20000400000 */
[----:B------:R0:W-:Y:S01]  /*29130*/  STL [R1+0x340], R0 ;  /* 0x0003400001007387 */ /* 0x0001e20000100800 */
[----:B------:R-:W-:-:S03]  /*29140*/  FMUL R3, R9, R77 ;  /* 0x0000004d09037220 */ /* 0x000fc60000400000 */
[----:B------:R-:W-:Y:S01]  /*29150*/  STL [R1+0xcb0], R11 ;  /* 0x000cb00b01007387 */ /* 0x000fe20000100800 */
[----:B0-----:R-:W-:-:S03]  /*29160*/  FMUL R0, R9, R76 ;  /* 0x0000004c09007220 */ /* 0x001fc60000400000 */
[----:B------:R0:W-:Y:S04]  /*29170*/  STL [R1+0x334], R2 ;  /* 0x0003340201007387 */ /* 0x0001e80000100800 */
[----:B------:R1:W-:Y:S01]  /*29180*/  STL [R1+0x280], R0 ;  /* 0x0002800001007387 */ /* 0x0003e20000100800 */
[----:B0-----:R-:W-:-:S03]  /*29190*/  FMUL R2, R9, R80 ;  /* 0x0000005009027220 */ /* 0x001fc60000400000 */
[----:B------:R0:W-:Y:S01]  /*291a0*/  STL [R1+0x128], R3 ;  /* 0x0001280301007387 */ /* 0x0001e20000100800 */
[----:B-1----:R-:W-:-:S03]  /*291b0*/  FMUL R0, R9, R81 ;  /* 0x0000005109007220 */ /* 0x002fc60000400000 */
[----:B------:R-:W-:Y:S04]  /*291c0*/  STL [R1+0x12c], R2 ;  /* 0x00012c0201007387 */ /* 0x000fe80000100800 */
[----:B------:R1:W-:Y:S01]  /*291d0*/  STL [R1+0x120], R0 ;  /* 0x0001200001007387 */ /* 0x0003e20000100800 */
[C---:B0-----:R-:W-:Y:S02]  /*291e0*/  FMUL R3, R9.reuse, R84 ;  /* 0x0000005409037220 */ /* 0x041fe40000400000 */
[----:B-1----:R-:W-:-:S03]  /*291f0*/  FMUL R0, R9, R85 ;  /* 0x0000005509007220 */ /* 0x002fc60000400000 */
[----:B------:R-:W-:Y:S01]  /*29200*/  STL [R1+0x124], R3 ;  /* 0x0001240301007387 */ /* 0x000fe20000100800 */
[----:B------:R-:W-:-:S03]  /*29210*/  FMUL R2, R9, R88 ;  /* 0x0000005809027220 */ /* 0x000fc60000400000 */
[----:B------:R0:W-:Y:S01]  /*29220*/  STL [R1+0x118], R0 ;  /* 0x0001180001007387 */ /* 0x0001e20000100800 */
[----:B------:R-:W-:-:S03]  /*29230*/  MOV R21, R98 ;  /* 0x0000006200157202 */ /* 0x000fc60000000f00 */
[----:B------:R1:W-:Y:S01]  /*29240*/  STL [R1+0x11c], R2 ;  /* 0x00011c0201007387 */ /* 0x0003e20000100800 */
[----:B0-----:R-:W-:-:S05]  /*29250*/  FMUL R0, R9, R89 ;  /* 0x0000005909007220 */ /* 0x001fca0000400000 */
[----:B------:R0:W-:Y:S04]  /*29260*/  STL [R1+0x10c], R0 ;  /* 0x00010c0001007387 */ /* 0x0001e80000100800 */
[----:B------:R-:W4:Y:S01]  /*29270*/  LDL.LU R98, [R1+0x2c] ;  /* 0x00002c0001627983 */ /* 0x000f220000300800 */
[----:B------:R-:W1:Y:S01]  /*29280*/  MUFU.RCP R99, R99 ;  /* 0x0000006300637308 */ /* 0x000e620000001000 */
[----:B------:R-:W-:Y:S02]  /*29290*/  IMAD.MOV.U32 R17, RZ, RZ, R97 ;  /* 0x000000ffff117224 */ /* 0x000fe400078e0061 */
[----:B------:R-:W4:Y:S05]  /*292a0*/  LDL.LU R97, [R1+0x30] ;  /* 0x0000300001617983 */ /* 0x000f2a0000300800 */
[----:B------:R-:W0:Y:S01]  /*292b0*/  MUFU.RCP R100, R100 ;  /* 0x0000006400647308 */ /* 0x000e220000001000 */
[----:B-1----:R-:W-:-:S02]  /*292c0*/  FMUL R2, R99, R90 ;  /* 0x0000005a63027220 */ /* 0x002fc40000400000 */
[----:B0-----:R-:W-:-:S03]  /*292d0*/  FMUL R0, R99, R91 ;  /* 0x0000005b63007220 */ /* 0x001fc60000400000 */
[----:B------:R0:W-:Y:S04]  /*292e0*/  STL [R1+0x318], R2 ;  /* 0x0003180201007387 */ /* 0x0001e80000100800 */
[----:B------:R1:W-:Y:S04]  /*292f0*/  STL [R1+0x30c], R0 ;  /* 0x00030c0001007387 */ /* 0x0003e80000100800 */
[----:B------:R-:W4:Y:S01]  /*29300*/  LDL.LU R16, [R1+0x34] ;  /* 0x0000340001107983 */ /* 0x000f220000300800 */
[C---:B0-----:R-:W-:Y:S02]  /*29310*/  FMUL R2, R99.reuse, R119 ;  /* 0x0000007763027220 */ /* 0x041fe40000400000 */
[----:B-1----:R-:W-:-:S03]  /*29320*/  FMUL R0, R99, R96 ;  /* 0x0000006063007220 */ /* 0x002fc60000400000 */
[----:B------:R0:W-:Y:S04]  /*29330*/  STL [R1+0x314], R2 ;  /* 0x0003140201007387 */ /* 0x0001e80000100800 */
[----:B------:R-:W4:Y:S04]  /*29340*/  LDL.LU R95, [R1+0x40] ;  /* 0x00004000015f7983 */ /* 0x000f280000300800 */
[----:B------:R1:W-:Y:S01]  /*29350*/  STL [R1+0x300], R0 ;  /* 0x0003000001007387 */ /* 0x0003e20000100800 */
[C---:B0-----:R-:W-:Y:S02]  /*29360*/  FMUL R2, R99.reuse, R23 ;  /* 0x0000001763027220 */ /* 0x041fe40000400000 */
[----:B-1----:R-:W-:-:S02]  /*29370*/  FMUL R0, R99, R15 ;  /* 0x0000000f63007220 */ /* 0x002fc40000400000 */
[----:B------:R-:W-:Y:S02]  /*29380*/  FMUL R3, R100, R93 ;  /* 0x0000005d64037220 */ /* 0x000fe40000400000 */
[C---:B--2---:R-:W-:Y:S02]  /*29390*/  FMUL R11, R99.reuse, R94 ;  /* 0x0000005e630b7220 */ /* 0x044fe40000400000 */
[----:B------:R-:W2:Y:S04]  /*293a0*/  LDL.LU R94, [R1+0x44] ;  /* 0x00004400015e7983 */ /* 0x000ea80000300800 */
[----:B------:R-:W-:Y:S04]  /*293b0*/  STL [R1+0xcb4], R11 ;  /* 0x000cb40b01007387 */ /* 0x000fe80000100800 */
[----:B------:R-:W2:Y:S01]  /*293c0*/  LDL.LU R96, [R1+0x50] ;  /* 0x0000500001607983 */ /* 0x000ea20000300800 */
[----:B---3--:R-:W-:-:S03]  /*293d0*/  FMUL R118, R99, R14 ;  /* 0x0000000e63767220 */ /* 0x008fc60000400000 */
[----:B------:R0:W-:Y:S04]  /*293e0*/  STL [R1+0x2e4], R0 ;  /* 0x0002e40001007387 */ /* 0x0001e80000100800 */
[----:B------:R-:W3:Y:S04]  /*293f0*/  LDL.LU R15, [R1+0x54] ;  /* 0x00005400010f7983 */ /* 0x000ee80000300800 */
[----:B------:R-:W3:Y:S01]  /*29400*/  LDL.LU R14, [R1+0x60] ;  /* 0x00006000010e7983 */ /* 0x000ee20000300800 */
[----:B0-----:R-:W-:-:S03]  /*29410*/  FMUL R0, R100, R92 ;  /* 0x0000005c64007220 */ /* 0x001fc60000400000 */
[----:B------:R-:W-:Y:S04]  /*29420*/  STL [R1+0xcb8], R118 ;  /* 0x000cb87601007387 */ /* 0x000fe80000100800 */
[----:B------:R0:W-:Y:S04]  /*29430*/  STL [R1+0x2dc], R2 ;  /* 0x0002dc0201007387 */ /* 0x0001e80000100800 */
[----:B------:R1:W-:Y:S01]  /*29440*/  STL [R1+0xfc], R0 ;  /* 0x0000fc0001007387 */ /* 0x0003e20000100800 */
[----:B0-----:R-:W-:-:S03]  /*29450*/  FMUL R2, R100, R22 ;  /* 0x0000001664027220 */ /* 0x001fc60000400000 */
[----:B------:R-:W-:Y:S01]  /*29460*/  STL [R1+0xf4], R3 ;  /* 0x0000f40301007387 */ /* 0x000fe20000100800 */
[----:B-1----:R-:W-:-:S03]  /*29470*/  FMUL R0, R100, R19 ;  /* 0x0000001364007220 */ /* 0x002fc60000400000 */
[----:B------:R-:W3:Y:S04]  /*29480*/  LDL.LU R20, [R1+0x38] ;  /* 0x0000380001147983 */ /* 0x000ee80000300800 */
[----:B------:R-:W-:Y:S04]  /*29490*/  STL [R1+0xf8], R2 ;  /* 0x0000f80201007387 */ /* 0x000fe80000100800 */
[----:B------:R-:W3:Y:S04]  /*294a0*/  LDL.LU R23, [R1+0x3c] ;  /* 0x00003c0001177983 */ /* 0x000ee80000300800 */
[----:B------:R0:W-:Y:S04]  /*294b0*/  STL [R1+0xec], R0 ;  /* 0x0000ec0001007387 */ /* 0x0001e80000100800 */
[----:B------:R-:W3:Y:S04]  /*294c0*/  LDL.LU R22, [R1+0x48] ;  /* 0x0000480001167983 */ /* 0x000ee80000300800 */
[----:B------:R-:W3:Y:S01]  /*294d0*/  LDL.LU R19, [R1+0x4c] ;  /* 0x00004c0001137983 */ /* 0x000ee20000300800 */
[----:B0-----:R-:W-:-:S03]  /*294e0*/  FMUL R0, R100, R18 ;  /* 0x0000001264007220 */ /* 0x001fc60000400000 */
[----:B------:R-:W3:Y:S01]  /*294f0*/  LDL.LU R18, [R1+0x58] ;  /* 0x0000580001127983 */ /* 0x000ee20000300800 */
[----:B------:R-:W-:-:S03]  /*29500*/  FMUL R3, R100, R21 ;  /* 0x0000001564037220 */ /* 0x000fc60000400000 */
[----:B------:R4:W-:Y:S04]  /*29510*/  STL [R1+0xf0], R0 ;  /* 0x0000f00001007387 */ /* 0x0009e80000100800 */
[----:B------:R-:W-:Y:S01]  /*29520*/  STL [R1+0xe4], R3 ;  /* 0x0000e40301007387 */ /* 0x000fe20000100800 */
[----:B----4-:R-:W-:-:S03]  /*29530*/  FMUL R0, R100, R98 ;  /* 0x0000006264007220 */ /* 0x010fc60000400000 */
[----:B------:R-:W4:Y:S01]  /*29540*/  LDL.LU R98, [R1+0x5c] ;  /* 0x00005c0001627983 */ /* 0x000f220000300800 */
[----:B------:R-:W0:Y:S01]  /*29550*/  MUFU.RCP R101, R101 ;  /* 0x0000006500657308 */ /* 0x000e220000001000 */
[----:B------:R-:W-:-:S05]  /*29560*/  FMUL R2, R100, R17 ;  /* 0x0000001164027220 */ /* 0x000fca0000400000 */
[----:B------:R-:W-:Y:S04]  /*29570*/  STL [R1+0xe8], R2 ;  /* 0x0000e80201007387 */ /* 0x000fe80000100800 */
[----:B------:R0:W-:Y:S04]  /*29580*/  STL [R1+0xe0], R0 ;  /* 0x0000e00001007387 */ /* 0x0001e80000100800 */
[----:B------:R-:W4:Y:S01]  /*29590*/  LDL.LU R17, [R1+0x68] ;  /* 0x0000680001117983 */ /* 0x000f220000300800 */
[----:B0-----:R-:W-:-:S03]  /*295a0*/  FMUL R0, R101, R97 ;  /* 0x0000006165007220 */ /* 0x001fc60000400000 */
[----:B------:R-:W4:Y:S01]  /*295b0*/  LDL.LU R97, [R1+0x6c] ;  /* 0x00006c0001617983 */ /* 0x000f220000300800 */
[----:B------:R-:W0:Y:S03]  /*295c0*/  MUFU.RCP R102, R102 ;  /* 0x0000006600667308 */ /* 0x000e260000001000 */
[----:B------:R1:W-:Y:S02]  /*295d0*/  STL [R1+0x2d4], R0 ;  /* 0x0002d40001007387 */ /* 0x0003e40000100800 */
[C---:B-1----:R-:W-:Y:S02]  /*295e0*/  FMUL R0, R101.reuse, R16 ;  /* 0x0000001065007220 */ /* 0x042fe40000400000 */
[C---:B------:R-:W-:Y:S01]  /*295f0*/  FMUL R2, R101.reuse, R95 ;  /* 0x0000005f65027220 */ /* 0x040fe20000400000 */
[----:B------:R-:W4:Y:S04]  /*29600*/  LDL.LU R16, [R1+0x70] ;  /* 0x0000700001107983 */ /* 0x000f280000300800 */
[----:B------:R2:W-:Y:S04]  /*29610*/  STL [R1+0x2c0], R0 ;  /* 0x0002c00001007387 */ /* 0x0005e80000100800 */
[----:B------:R-:W-:Y:S04]  /*29620*/  STL [R1+0x2c4], R2 ;  /* 0x0002c40201007387 */ /* 0x000fe80000100800 */
[----:B------:R-:W4:Y:S01]  /*29630*/  LDL.LU R95, [R1+0x74] ;  /* 0x00007400015f7983 */ /* 0x000f220000300800 */
[----:B------:R-:W-:-:S02]  /*29640*/  FMUL R13, R101, R13 ;  /* 0x0000000d650d7220 */ /* 0x000fc40000400000 */
[C---:B--2---:R-:W-:Y:S02]  /*29650*/  FMUL R0, R101.reuse, R94 ;  /* 0x0000005e65007220 */ /* 0x044fe40000400000 */
[----:B------:R-:W2:Y:S04]  /*29660*/  LDL.LU R94, [R1+0x80] ;  /* 0x00008000015e7983 */ /* 0x000ea80000300800 */
[----:B------:R3:W-:Y:S01]  /*29670*/  STL [R1+0x290], R0 ;  /* 0x0002900001007387 */ /* 0x0007e20000100800 */
[----:B------:R-:W-:-:S05]  /*29680*/  FMUL R118, R101, R96 ;  /* 0x0000006065767220 */ /* 0x000fca0000400000 */
[----:B------:R-:W-:Y:S01]  /*29690*/  STL [R1+0xcc4], R118 ;  /* 0x000cc47601007387 */ /* 0x000fe20000100800 */
[----:B---3--:R-:W-:-:S03]  /*296a0*/  FMUL R0, R101, R15 ;  /* 0x0000000f65007220 */ /* 0x008fc60000400000 */
[----:B------:R-:W3:Y:S01]  /*296b0*/  LDL.LU R96, [R1+0x84] ;  /* 0x0000840001607983 */ /* 0x000ee20000300800 */
[----:B------:R-:W-:-:S03]  /*296c0*/  FMUL R11, R101, R14 ;  /* 0x0000000e650b7220 */ /* 0x000fc60000400000 */
[----:B------:R1:W-:Y:S04]  /*296d0*/  STL [R1+0x288], R0 ;  /* 0x0002880001007387 */ /* 0x0003e80000100800 */
[----:B------:R-:W3:Y:S04]  /*296e0*/  LDL.LU R14, [R1+0x90] ;  /* 0x00009000010e7983 */ /* 0x000ee80000300800 */
[----:B------:R-:W-:Y:S04]  /*296f0*/  STL [R1+0xcc8], R11 ;  /* 0x000cc80b01007387 */ /* 0x000fe80000100800 */
[----:B------:R-:W3:Y:S04]  /*29700*/  LDL.LU R15, [R1+0x94] ;  /* 0x00009400010f7983 */ /* 0x000ee80000300800 */
[----:B------:R-:W-:Y:S01]  /*29710*/  STL [R1+0xccc], R13 ;  /* 0x000ccc0d01007387 */ /* 0x000fe20000100800 */
[----:B0-----:R-:W-:-:S05]  /*29720*/  FMUL R3, R102, R20 ;  /* 0x0000001466037220 */ /* 0x001fca0000400000 */
[----:B------:R-:W-:Y:S01]  /*29730*/  STL [R1+0x54], R3 ;  /* 0x0000540301007387 */ /* 0x000fe20000100800 */
[----:B------:R-:W-:-:S03]  /*29740*/  FMUL R2, R102, R23 ;  /* 0x0000001766027220 */ /* 0x000fc60000400000 */
[----:B------:R-:W3:Y:S01]  /*29750*/  LDL.LU R23, [R1+0xa4] ;  /* 0x0000a40001177983 */ /* 0x000ee20000300800 */
[----:B-1----:R-:W-:-:S03]  /*29760*/  FMUL R0, R102, R22 ;  /* 0x0000001666007220 */ /* 0x002fc60000400000 */
[----:B------:R0:W-:Y:S04]  /*29770*/  STL [R1+0x50], R2 ;  /* 0x0000500201007387 */ /* 0x0001e80000100800 */
[----:B------:R1:W-:Y:S04]  /*29780*/  STL [R1+0x48], R0 ;  /* 0x0000480001007387 */ /* 0x0003e80000100800 */
[----:B------:R-:W3:Y:S01]  /*29790*/  LDL.LU R20, [R1+0x78] ;  /* 0x0000780001147983 */ /* 0x000ee20000300800 */
[C---:B0-----:R-:W-:Y:S02]  /*297a0*/  FMUL R2, R102.reuse, R19 ;  /* 0x0000001366027220 */ /* 0x041fe40000400000 */
[----:B-1----:R-:W-:-:S03]  /*297b0*/  FMUL R0, R102, R18 ;  /* 0x0000001266007220 */ /* 0x002fc60000400000 */
[----:B------:R-:W-:Y:S04]  /*297c0*/  STL [R1+0x40], R2 ;  /* 0x0000400201007387 */ /* 0x000fe80000100800 */
[----:B------:R-:W3:Y:S04]  /*297d0*/  LDL.LU R22, [R1+0x7c] ;  /* 0x00007c0001167983 */ /* 0x000ee80000300800 */
[----:B------:R4:W-:Y:S04]  /*297e0*/  STL [R1+0x44], R0 ;  /* 0x0000440001007387 */ /* 0x0009e80000100800 */
[----:B------:R-:W3:Y:S04]  /*297f0*/  LDL.LU R19, [R1+0x88] ;  /* 0x0000880001137983 */ /* 0x000ee80000300800 */
[----:B------:R-:W3:Y:S01]  /*29800*/  LDL.LU R18, [R1+0x8c] ;  /* 0x00008c0001127983 */ /* 0x000ee20000300800 */
[----:B----4-:R-:W-:-:S03]  /*29810*/  FMUL R0, R102, R98 ;  /* 0x0000006266007220 */ /* 0x010fc60000400000 */
[----:B------:R-:W4:Y:S01]  /*29820*/  LDL.LU R98, [R1+0x98] ;  /* 0x0000980001627983 */ /* 0x000f220000300800 */
[----:B------:R-:W0:Y:S01]  /*29830*/  MUFU.RCP R103, R103 ;  /* 0x0000006700677308 */ /* 0x000e220000001000 */
[C---:B------:R-:W-:Y:S02]  /*29840*/  FMUL R2, R102.reuse, R17 ;  /* 0x0000001166027220 */ /* 0x040fe40000400000 */
[----:B------:R1:W-:Y:S02]  /*29850*/  STL [R1+0x38], R0 ;  /* 0x0000380001007387 */ /* 0x0003e40000100800 */
[----:B-1----:R-:W-:Y:S02]  /*29860*/  FMUL R0, R102, R97 ;  /* 0x0000006166007220 */ /* 0x002fe40000400000 */
[----:B------:R-:W4:Y:S04]  /*29870*/  LDL.LU R97, [R1+0xa8] ;  /* 0x0000a80001617983 */ /* 0x000f280000300800 */
[----:B------:R-:W-:Y:S04]  /*29880*/  STL [R1+0x3c], R2 ;  /* 0x00003c0201007387 */ /* 0x000fe80000100800 */
[----:B------:R1:W-:Y:S01]  /*29890*/  STL [R1+0x2c], R0 ;  /* 0x00002c0001007387 */ /* 0x0003e20000100800 */
[C---:B0-----:R-:W-:Y:S01]  /*298a0*/  FMUL R13, R103.reuse, R16 ;  /* 0x00000010670d7220 */ /* 0x041fe20000400000 */
[----:B------:R-:W0:Y:S04]  /*298b0*/  MUFU.RCP R104, R104 ;  /* 0x0000006800687308 */ /* 0x000e280000001000 */
[----:B------:R-:W-:Y:S04]  /*298c0*/  STL [R1+0xcd0], R13 ;  /* 0x000cd00d01007387 */ /* 0x000fe80000100800 */
[----:B------:R-:W4:Y:S01]  /*298d0*/  LDL.LU R17, [R1+0xb0] ;  /* 0x0000b00001117983 */ /* 0x000f220000300800 */
[----:B-1----:R-:W-:-:S05]  /*298e0*/  FMUL R0, R103, R95 ;  /* 0x0000005f67007220 */ /* 0x002fca0000400000 */
[----:B------:R3:W-:Y:S04]  /*298f0*/  STL [R1+0x110], R0 ;  /* 0x0001100001007387 */ /* 0x0007e80000100800 */
[----:B------:R-:W4:Y:S04]  /*29900*/  LDL.LU R16, [R1+0xb4] ;  /* 0x0000b40001107983 */ /* 0x000f280000300800 */
[----:B------:R-:W4:Y:S01]  /*29910*/  LDL.LU R95, [R1+0xc0] ;  /* 0x0000c000015f7983 */ /* 0x000f220000300800 */
[C---:B------:R-:W-:Y:S02]  /*29920*/  FMUL R12, R103.reuse, R12 ;  /* 0x0000000c670c7220 */ /* 0x040fe40000400000 */
[----:B--2---:R-:W-:-:S02]  /*29930*/  FMUL R11, R103, R94 ;  /* 0x0000005e670b7220 */ /* 0x004fc40000400000 */
[----:B------:R-:W2:Y:S04]  /*29940*/  LDL.LU R94, [R1+0xc4] ;  /* 0x0000c400015e7983 */ /* 0x000ea80000300800 */
[----:B------:R-:W-:Y:S01]  /*29950*/  STL [R1+0xcd4], R11 ;  /* 0x000cd40b01007387 */ /* 0x000fe20000100800 */
[C---:B---3--:R-:W-:Y:S02]  /*29960*/  FMUL R0, R103.reuse, R96 ;  /* 0x0000006067007220 */ /* 0x048fe40000400000 */
[C---:B------:R-:W-:Y:S02]  /*29970*/  FMUL R118, R103.reuse, R14 ;  /* 0x0000000e67767220 */ /* 0x040fe40000400000 */
[----:B------:R-:W3:Y:S04]  /*29980*/  LDL.LU R14, [R1+0xd0] ;  /* 0x0000d000010e7983 */ /* 0x000ee80000300800 */
[----:B------:R1:W-:Y:S04]  /*29990*/  STL [R1+0x104], R0 ;  /* 0x0001040001007387 */ /* 0x0003e80000100800 */
[----:B------:R-:W-:Y:S04]  /*299a0*/  STL [R1+0xcd8], R118 ;  /* 0x000cd87601007387 */ /* 0x000fe80000100800 */
[----:B------:R-:W3:Y:S01]  /*299b0*/  LDL.LU R96, [R1+0xd4] ;  /* 0x0000d40001607983 */ /* 0x000ee20000300800 */
[----:B-1----:R-:W-:-:S05]  /*299c0*/  FMUL R0, R103, R15 ;  /* 0x0000000f67007220 */ /* 0x002fca0000400000 */
[----:B------:R1:W-:Y:S04]  /*299d0*/  STL [R1+0x84], R0 ;  /* 0x0000840001007387 */ /* 0x0003e80000100800 */
[----:B------:R-:W3:Y:S01]  /*299e0*/  LDL.LU R15, [R1+0x130] ;  /* 0x00013000010f7983 */ /* 0x000ee20000300800 */
[----:B-1----:R-:W-:-:S03]  /*299f0*/  FMUL R0, R103, R23 ;  /* 0x0000001767007220 */ /* 0x002fc60000400000 */
[----:B------:R-:W-:Y:S04]  /*29a00*/  STL [R1+0xcdc], R12 ;  /* 0x000cdc0c01007387 */ /* 0x000fe80000100800 */
[----:B------:R-:W3:Y:S04]  /*29a10*/  LDL.LU R23, [R1+0x134] ;  /* 0x0001340001177983 */ /* 0x000ee80000300800 */
[----:B------:R1:W-:Y:S01]  /*29a20*/  STL [R1+0x74], R0 ;  /* 0x0000740001007387 */ /* 0x0003e20000100800 */
[----:B0-----:R-:W-:-:S05]  /*29a30*/  FMUL R2, R104, R20 ;  /* 0x0000001468027220 */ /* 0x001fca0000400000 */
[----:B------:R0:W-:Y:S01]  /*29a40*/  STL [R1+0x14], R2 ;  /* 0x0000140201007387 */ /* 0x0001e20000100800 */
[----:B------:R-:W-:-:S05]  /*29a50*/  FMUL R3, R104, R22 ;  /* 0x0000001668037220 */ /* 0x000fca0000400000 */
[----:B------:R-:W-:Y:S01]  /*29a60*/  STL [R1+0xc], R3 ;  /* 0x00000c0301007387 */ /* 0x000fe20000100800 */
[----:B-1----:R-:W-:-:S03]  /*29a70*/  FMUL R0, R104, R19 ;  /* 0x0000001368007220 */ /* 0x002fc60000400000 */
[----:B------:R-:W3:Y:S01]  /*29a80*/  LDL.LU R22, [R1+0xb8] ;  /* 0x0000b80001167983 */ /* 0x000ee20000300800 */
[----:B0-----:R-:W-:-:S03]  /*29a90*/  FMUL R2, R104, R18 ;  /* 0x0000001268027220 */ /* 0x001fc60000400000 */
[----:B------:R4:W-:Y:S04]  /*29aa0*/  STL [R1+0x10], R0 ;  /* 0x0000100001007387 */ /* 0x0009e80000100800 */
[----:B------:R0:W-:Y:S01]  /*29ab0*/  STL [R1+0x4], R2 ;  /* 0x0000040201007387 */ /* 0x0001e20000100800 */
[----:B----4-:R-:W-:-:S03]  /*29ac0*/  FMUL R0, R104, R98 ;  /* 0x0000006268007220 */ /* 0x010fc60000400000 */
[----:B------:R-:W4:Y:S04]  /*29ad0*/  LDL.LU R98, [R1+0xbc] ;  /* 0x0000bc0001627983 */ /* 0x000f280000300800 */
[----:B------:R1:W-:Y:S04]  /*29ae0*/  STL [R1+0x8], R0 ;  /* 0x0000080001007387 */ /* 0x0003e80000100800 */
[----:B------:R-:W4:Y:S01]  /*29af0*/  LDL.LU R19, [R1+0xc8] ;  /* 0x0000c80001137983 */ /* 0x000f220000300800 */
[----:B------:R-:W0:Y:S01]  /*29b00*/  MUFU.RCP R106, R106 ;  /* 0x0000006a006a7308 */ /* 0x000e220000001000 */
[----:B------:R-:W-:-:S02]  /*29b10*/  FMUL R119, R104, R97 ;  /* 0x0000006168777220 */ /* 0x000fc40000400000 */
[----:B------:R-:W4:Y:S04]  /*29b20*/  LDL.LU R18, [R1+0xcc] ;  /* 0x0000cc0001127983 */ /* 0x000f280000300800 */
[----:B------:R-:W4:Y:S01]  /*29b30*/  LDL.LU R97, [R1+0xd8] ;  /* 0x0000d80001617983 */ /* 0x000f220000300800 */
[----:B0-----:R-:W-:-:S05]  /*29b40*/  FMUL R2, R106, R17 ;  /* 0x000000116a027220 */ /* 0x001fca0000400000 */
[----:B------:R-:W-:Y:S01]  /*29b50*/  STL [R1+0x70], R2 ;  /* 0x0000700201007387 */ /* 0x000fe20000100800 */
[C---:B-1----:R-:W-:Y:S01]  /*29b60*/  FMUL R0, R106.reuse, R95 ;  /* 0x0000005f6a007220 */ /* 0x042fe20000400000 */
[----:B------:R-:W0:Y:S01]  /*29b70*/  MUFU.RCP R105, R105 ;  /* 0x0000006900697308 */ /* 0x000e220000001000 */
[C---:B------:R-:W-:Y:S02]  /*29b80*/  FMUL R12, R106.reuse, R16 ;  /* 0x000000106a0c7220 */ /* 0x040fe40000400000 */
[C---:B--2---:R-:W-:Y:S02]  /*29b90*/  FMUL R118, R106.reuse, R94 ;  /* 0x0000005e6a767220 */ /* 0x044fe40000400000 */
[----:B------:R-:W2:Y:S04]  /*29ba0*/  LDL.LU R94, [R1+0xdc] ;  /* 0x0000dc00015e7983 */ /* 0x000ea80000300800 */
[----:B------:R1:W-:Y:S04]  /*29bb0*/  STL [R1+0x68], R0 ;  /* 0x0000680001007387 */ /* 0x0003e80000100800 */
[----:B------:R-:W2:Y:S04]  /*29bc0*/  LDL.LU R95, [R1+0x138] ;  /* 0x00013800015f7983 */ /* 0x000ea80000300800 */
[----:B-1----:R-:W2:Y:S04]  /*29bd0*/  LDL.LU R0, [R1+0x13c] ;  /* 0x00013c0001007983 */ /* 0x002ea80000300800 */
[----:B------:R-:W2:Y:S01]  /*29be0*/  LDL.LU R25, [R1+0x140] ;  /* 0x0001400001197983 */ /* 0x000ea20000300800 */
[----:B---3--:R-:W-:-:S03]  /*29bf0*/  FMUL R2, R106, R14 ;  /* 0x0000000e6a027220 */ /* 0x008fc60000400000 */
[----:B------:R-:W3:Y:S04]  /*29c00*/  LDL.LU R24, [R1+0x144] ;  /* 0x0001440001187983 */ /* 0x000ee80000300800 */
[----:B------:R1:W-:Y:S04]  /*29c10*/  STL [R1+0x60], R2 ;  /* 0x0000600201007387 */ /* 0x0003e80000100800 */
[----:B------:R-:W3:Y:S01]  /*29c20*/  LDL.LU R14, [R1+0x150] ;  /* 0x00015000010e7983 */ /* 0x000ee20000300800 */
[----:B------:R-:W-:-:S05]  /*29c30*/  FMUL R11, R106, R96 ;  /* 0x000000606a0b7220 */ /* 0x000fca0000400000 */
[----:B------:R-:W-:Y:S04]  /*29c40*/  STL [R1+0xce0], R11 ;  /* 0x000ce00b01007387 */ /* 0x000fe80000100800 */
[----:B------:R-:W3:Y:S01]  /*29c50*/  LDL.LU R17, [R1+0x154] ;  /* 0x0001540001117983 */ /* 0x000ee20000300800 */
[----:B-1----:R-:W-:-:S05]  /*29c60*/  FMUL R2, R106, R15 ;  /* 0x0000000f6a027220 */ /* 0x002fca0000400000 */
[----:B------:R3:W-:Y:S04]  /*29c70*/  STL [R1+0x58], R2 ;  /* 0x0000580201007387 */ /* 0x0007e80000100800 */
[----:B------:R-:W3:Y:S01]  /*29c80*/  LDL.LU R34, [R1+0x160] ;  /* 0x0001600001227983 */ /* 0x000ee20000300800 */
[----:B------:R-:W-:-:S03]  /*29c90*/  FMUL R13, R106, R23 ;  /* 0x000000176a0d7220 */ /* 0x000fc60000400000 */
[----:B------:R-:W3:Y:S04]  /*29ca0*/  LDL.LU R31, [R1+0x164] ;  /* 0x00016400011f7983 */ /* 0x000ee80000300800 */
[----:B------:R-:W3:Y:S04]  /*29cb0*/  LDL.LU R23, [R1+0x170] ;  /* 0x0001700001177983 */ /* 0x000ee80000300800 */
[----:B------:R-:W-:Y:S04]  /*29cc0*/  STL [R1+0xce4], R13 ;  /* 0x000ce40d01007387 */ /* 0x000fe80000100800 */
[----:B------:R-:W3:Y:S04]  /*29cd0*/  LDL.LU R30, [R1+0x174] ;  /* 0x00017400011e7983 */ /* 0x000ee80000300800 */
[----:B------:R-:W3:Y:S04]  /*29ce0*/  LDL.LU R27, [R1+0x148] ;  /* 0x00014800011b7983 */ /* 0x000ee80000300800 */
[----:B------:R-:W3:Y:S04]  /*29cf0*/  LDL.LU R21, [R1+0x14c] ;  /* 0x00014c0001157983 */ /* 0x000ee80000300800 */
[----:B------:R-:W3:Y:S01]  /*29d00*/  LDL.LU R20, [R1+0x158] ;  /* 0x0001580001147983 */ /* 0x000ee20000300800 */
[----:B0-----:R-:W-:-:S02]  /*29d10*/  FMUL R100, R105, R22 ;  /* 0x0000001669647220 */ /* 0x001fc40000400000 */
[C---:B----4-:R-:W-:Y:S02]  /*29d20*/  FMUL R99, R105.reuse, R19 ;  /* 0x0000001369637220 */ /* 0x050fe40000400000 */
[----:B------:R-:W4:Y:S04]  /*29d30*/  LDL.LU R19, [R1+0x15c] ;  /* 0x00015c0001137983 */ /* 0x000f280000300800 */
[----:B------:R-:W4:Y:S04]  /*29d40*/  LDL.LU R16, [R1+0x168] ;  /* 0x0001680001107983 */ /* 0x000f280000300800 */
[----:B------:R-:W4:Y:S04]  /*29d50*/  LDL.LU R15, [R1+0x16c] ;  /* 0x00016c00010f7983 */ /* 0x000f280000300800 */
[----:B------:R-:W4:Y:S01]  /*29d60*/  LDL.LU R22, [R1+0x178] ;  /* 0x0001780001167983 */ /* 0x000f220000300800 */
[----:B------:R-:W0:Y:S01]  /*29d70*/  MUFU.RCP R112, R112 ;  /* 0x0000007000707308 */ /* 0x000e220000001000 */
[----:B------:R-:W-:-:S02]  /*29d80*/  FMUL R98, R105, R98 ;  /* 0x0000006269627220 */ /* 0x000fc40000400000 */
[C---:B------:R-:W-:Y:S02]  /*29d90*/  FMUL R96, R105.reuse, R18 ;  /* 0x0000001269607220 */ /* 0x040fe40000400000 */
[C---:B------:R-:W-:Y:S01]  /*29da0*/  FMUL R97, R105.reuse, R97 ;  /* 0x0000006169617220 */ /* 0x040fe20000400000 */
[----:B------:R-:W4:Y:S02]  /*29db0*/  LDL.LU R18, [R1+0x17c] ;  /* 0x00017c0001127983 */ /* 0x000f240000300800 */
[----:B------:R-:W1:Y:S01]  /*29dc0*/  MUFU.RCP R107, R107 ;  /* 0x0000006b006b7308 */ /* 0x000e620000001000 */
[C---:B--2---:R-:W-:Y:S02]  /*29dd0*/  FMUL R94, R105.reuse, R94 ;  /* 0x0000005e695e7220 */ /* 0x044fe40000400000 */
[C---:B------:R-:W-:Y:S02]  /*29de0*/  FMUL R95, R105.reuse, R95 ;  /* 0x0000005f695f7220 */ /* 0x040fe40000400000 */
[----:B------:R-:W-:-:S02]  /*29df0*/  FMUL R105, R105, R0 ;  /* 0x0000000069697220 */ /* 0x000fc40000400000 */
[----:B0-----:R-:W-:-:S05]  /*29e00*/  FMUL R0, R112, R25 ;  /* 0x0000001970007220 */ /* 0x001fca0000400000 */
[----:B------:R0:W-:Y:S04]  /*29e10*/  STL [R1+0x34], R0 ;  /* 0x0000340001007387 */ /* 0x0001e80000100800 */
[----:B------:R-:W2:Y:S01]  /*29e20*/  LDL.LU R26, [R1+0x190] ;  /* 0x00019000011a7983 */ /* 0x000ea20000300800 */
[----:B---3--:R-:W-:-:S03]  /*29e30*/  FMUL R2, R112, R14 ;  /* 0x0000000e70027220 */ /* 0x008fc60000400000 */
[----:B0-----:R-:W3:Y:S04]  /*29e40*/  LDL.LU R0, [R1+0x194] ;  /* 0x0001940001007983 */ /* 0x001ee80000300800 */
[----:B------:R0:W-:Y:S01]  /*29e50*/  STL [R1+0x28], R2 ;  /* 0x0000280201007387 */ /* 0x0001e20000100800 */
[----:B------:R-:W-:-:S03]  /*29e60*/  FMUL R13, R112, R24 ;  /* 0x00000018700d7220 */ /* 0x000fc60000400000 */
[----:B------:R-:W3:Y:S01]  /*29e70*/  LDL.LU R14, [R1+0x1a0] ;  /* 0x0001a000010e7983 */ /* 0x000ee20000300800 */
[----:B------:R-:W-:-:S03]  /*29e80*/  FMUL R11, R112, R17 ;  /* 0x00000011700b7220 */ /* 0x000fc60000400000 */
[----:B------:R-:W3:Y:S04]  /*29e90*/  LDL.LU R25, [R1+0x1a4] ;  /* 0x0001a40001197983 */ /* 0x000ee80000300800 */
[----:B------:R-:W3:Y:S01]  /*29ea0*/  LDL.LU R24, [R1+0x1b0] ;  /* 0x0001b00001187983 */ /* 0x000ee20000300800 */
[----:B------:R-:W-:-:S03]  /*29eb0*/  FMUL R4, R112, R34 ;  /* 0x0000002270047220 */ /* 0x000fc60000400000 */
[----:B------:R-:W3:Y:S01]  /*29ec0*/  LDL.LU R17, [R1+0x1b4] ;  /* 0x0001b40001117983 */ /* 0x000ee20000300800 */
[----:B------:R-:W-:-:S03]  /*29ed0*/  FMUL R3, R112, R31 ;  /* 0x0000001f70037220 */ /* 0x000fc60000400000 */
[----:B------:R-:W-:Y:S01]  /*29ee0*/  STL [R1+0x20], R4 ;  /* 0x0000200401007387 */ /* 0x000fe20000100800 */
[----:B0-----:R-:W-:-:S03]  /*29ef0*/  FMUL R2, R112, R23 ;  /* 0x0000001770027220 */ /* 0x001fc60000400000 */
[----:B------:R-:W3:Y:S04]  /*29f00*/  LDL.LU R23, [R1+0x188] ;  /* 0x0001880001177983 */ /* 0x000ee80000300800 */
[----:B------:R-:W-:Y:S04]  /*29f10*/  STL [R1+0x1c], R3 ;  /* 0x00001c0301007387 */ /* 0x000fe80000100800 */
[----:B------:R0:W-:Y:S01]  /*29f20*/  STL [R1+0x18], R2 ;  /* 0x0000180201007387 */ /* 0x0001e20000100800 */
[----:B-1----:R-:W-:-:S03]  /*29f30*/  FMUL R84, R107, R21 ;  /* 0x000000156b547220 */ /* 0x002fc60000400000 */
[----:B------:R-:W3:Y:S01]  /*29f40*/  LDL.LU R21, [R1+0x18c] ;  /* 0x00018c0001157983 */ /* 0x000ee20000300800 */
[----:B------:R-:W-:-:S03]  /*29f50*/  FMUL R85, R107, R20 ;  /* 0x000000146b557220 */ /* 0x000fc60000400000 */
[----:B------:R-:W3:Y:S01]  /*29f60*/  LDL.LU R20, [R1+0x198] ;  /* 0x0001980001147983 */ /* 0x000ee20000300800 */
[----:B----4-:R-:W-:-:S03]  /*29f70*/  FMUL R82, R107, R19 ;  /* 0x000000136b527220 */ /* 0x010fc60000400000 */
[----:B------:R-:W4:Y:S01]  /*29f80*/  LDL.LU R19, [R1+0x19c] ;  /* 0x00019c0001137983 */ /* 0x000f220000300800 */
[----:B------:R-:W-:-:S03]  /*29f90*/  FMUL R83, R107, R16 ;  /* 0x000000106b537220 */ /* 0x000fc60000400000 */
[----:B------:R-:W4:Y:S01]  /*29fa0*/  LDL.LU R16, [R1+0x1a8] ;  /* 0x0001a80001107983 */ /* 0x000f220000300800 */
[----:B------:R-:W-:-:S03]  /*29fb0*/  FMUL R79, R107, R15 ;  /* 0x0000000f6b4f7220 */ /* 0x000fc60000400000 */
[----:B------:R-:W4:Y:S01]  /*29fc0*/  LDL.LU R15, [R1+0x1ac] ;  /* 0x0001ac00010f7983 */ /* 0x000f220000300800 */
[----:B------:R-:W-:-:S03]  /*29fd0*/  FMUL R81, R107, R22 ;  /* 0x000000166b517220 */ /* 0x000fc60000400000 */
[----:B------:R-:W4:Y:S01]  /*29fe0*/  LDL.LU R22, [R1+0x1b8] ;  /* 0x0001b80001167983 */ /* 0x000f220000300800 */
[----:B------:R-:W1:Y:S01]  /*29ff0*/  MUFU.RCP R113, R113 ;  /* 0x0000007100717308 */ /* 0x000e620000001000 */
[----:B------:R-:W-:-:S07]  /*2a000*/  FMUL R86, R107, R27 ;  /* 0x0000001b6b567220 */ /* 0x000fce0000400000 */
[----:B------:R-:W0:Y:S01]  /*2a010*/  MUFU.RCP R46, R115 ;  /* 0x00000073002e7308 */ /* 0x000e220000001000 */
[----:B------:R-:W-:Y:S02]  /*2a020*/  FMUL R107, R107, R18 ;  /* 0x000000126b6b7220 */ /* 0x000fe40000400000 */
[----:B------:R-:W4:Y:S01]  /*2a030*/  LDL.LU R18, [R1+0x1bc] ;  /* 0x0001bc0001127983 */ /* 0x000f220000300800 */
[C---:B------:R-:W-:Y:S02]  /*2a040*/  FMUL R110, R104.reuse, R110 ;  /* 0x0000006e686e7220 */ /* 0x040fe40000400000 */
[----:B------:R-:W-:Y:S02]  /*2a050*/  FMUL R108, R104, R108 ;  /* 0x0000006c686c7220 */ /* 0x000fe40000400000 */
[C---:B-1----:R-:W-:Y:S02]  /*2a060*/  FMUL R111, R113.reuse, R111 ;  /* 0x0000006f716f7220 */ /* 0x042fe40000400000 */
[----:B------:R-:W-:-:S02]  /*2a070*/  FMUL R109, R113, R109 ;  /* 0x0000006d716d7220 */ /* 0x000fc40000400000 */
[----:B------:R-:W-:Y:S02]  /*2a080*/  FMUL R112, R112, R30 ;  /* 0x0000001e70707220 */ /* 0x000fe40000400000 */
[C---:B--2---:R-:W-:Y:S02]  /*2a090*/  FMUL R106, R113.reuse, R26 ;  /* 0x0000001a716a7220 */ /* 0x044fe40000400000 */
[C---:B---3--:R-:W-:Y:S02]  /*2a0a0*/  FMUL R104, R113.reuse, R0 ;  /* 0x0000000071687220 */ /* 0x048fe40000400000 */
[C---:B------:R-:W-:Y:S02]  /*2a0b0*/  FMUL R103, R113.reuse, R14 ;  /* 0x0000000e71677220 */ /* 0x040fe40000400000 */
[----:B------:R-:W2:Y:S04]  /*2a0c0*/  LDL R14, [R1+0x4b0] ;  /* 0x0004b000010e7983 */ /* 0x000ea80000100800 */
[----:B------:R-:W3:Y:S01]  /*2a0d0*/  LDL.LU R39, [R1+0x1c0] ;  /* 0x0001c00001277983 */ /* 0x000ee20000300800 */
[----:B------:R-:W-:-:S03]  /*2a0e0*/  FMUL R102, R113, R25 ;  /* 0x0000001971667220 */ /* 0x000fc60000400000 */
[----:B------:R-:W3:Y:S01]  /*2a0f0*/  LDL.LU R38, [R1+0x1c4] ;  /* 0x0001c40001267983 */ /* 0x000ee20000300800 */
[----:B------:R-:W-:-:S03]  /*2a100*/  FMUL R101, R113, R24 ;  /* 0x0000001871657220 */ /* 0x000fc60000400000 */
[----:B------:R-:W3:Y:S01]  /*2a110*/  LDL.LU R35, [R1+0x1d0] ;  /* 0x0001d00001237983 */ /* 0x000ee20000300800 */
[----:B------:R-:W-:-:S03]  /*2a120*/  FMUL R113, R113, R17 ;  /* 0x0000001171717220 */ /* 0x000fc60000400000 */
[----:B------:R-:W3:Y:S04]  /*2a130*/  LDL.LU R34, [R1+0x1d4] ;  /* 0x0001d40001227983 */ /* 0x000ee80000300800 */
[----:B------:R-:W3:Y:S01]  /*2a140*/  LDL.LU R31, [R1+0x1e0] ;  /* 0x0001e000011f7983 */ /* 0x000ee20000300800 */
[----:B0-----:R-:W-:-:S03]  /*2a150*/  FMUL R64, R46, R23 ;  /* 0x000000172e407220 */ /* 0x001fc60000400000 */
[----:B------:R-:W3:Y:S04]  /*2a160*/  LDL.LU R17, [R1+0x1e4] ;  /* 0x0001e40001117983 */ /* 0x000ee80000300800 */
[----:B------:R-:W3:Y:S04]  /*2a170*/  LDL.LU R23, [R1+0x1f0] ;  /* 0x0001f00001177983 */ /* 0x000ee80000300800 */
[----:B------:R-:W3:Y:S04]  /*2a180*/  LDL.LU R30, [R1+0x1f4] ;  /* 0x0001f400011e7983 */ /* 0x000ee80000300800 */
[----:B------:R-:W3:Y:S01]  /*2a190*/  LDL.LU R27, [R1+0x1c8] ;  /* 0x0001c800011b7983 */ /* 0x000ee20000300800 */
[----:B------:R-:W-:-:S03]  /*2a1a0*/  FMUL R41, R46, R21 ;  /* 0x000000152e297220 */ /* 0x000fc60000400000 */
[----:B------:R-:W3:Y:S01]  /*2a1b0*/  LDL.LU R26, [R1+0x1cc] ;  /* 0x0001cc00011a7983 */ /* 0x000ee20000300800 */
[----:B------:R-:W-:-:S03]  /*2a1c0*/  FMUL R40, R46, R20 ;  /* 0x000000142e287220 */ /* 0x000fc60000400000 */
[----:B------:R-:W3:Y:S01]  /*2a1d0*/  LDL.LU R21, [R1+0x1d8] ;  /* 0x0001d80001157983 */ /* 0x000ee20000300800 */
[----:B----4-:R-:W-:-:S03]  /*2a1e0*/  FMUL R43, R46, R19 ;  /* 0x000000132e2b7220 */ /* 0x010fc60000400000 */
[----:B------:R-:W4:Y:S01]  /*2a1f0*/  LDL.LU R19, [R1+0x1dc] ;  /* 0x0001dc0001137983 */ /* 0x000f220000300800 */
[----:B------:R-:W-:-:S03]  /*2a200*/  FMUL R42, R46, R16 ;  /* 0x000000102e2a7220 */ /* 0x000fc60000400000 */
[----:B------:R-:W4:Y:S04]  /*2a210*/  LDL.LU R20, [R1+0x1e8] ;  /* 0x0001e80001147983 */ /* 0x000f280000300800 */
[----:B------:R-:W4:Y:S01]  /*2a220*/  LDL.LU R16, [R1+0x1ec] ;  /* 0x0001ec0001107983 */ /* 0x000f220000300800 */
[----:B------:R-:W-:-:S03]  /*2a230*/  FMUL R44, R46, R22 ;  /* 0x000000162e2c7220 */ /* 0x000fc60000400000 */
[----:B------:R-:W4:Y:S04]  /*2a240*/  LDL.LU R25, [R1+0x1f8] ;  /* 0x0001f80001197983 */ /* 0x000f280000300800 */
[----:B------:R-:W4:Y:S04]  /*2a250*/  LDL.LU R24, [R1+0x1fc] ;  /* 0x0001fc0001187983 */ /* 0x000f280000300800 */
[----:B------:R-:W4:Y:S01]  /*2a260*/  LDL.LU R22, [R1+0x100] ;  /* 0x0001000001167983 */ /* 0x000f220000300800 */
[----:B------:R-:W3:Y:S01]  /*2a270*/  MUFU.RCP R114, R114 ;  /* 0x0000007200727308 */ /* 0x000ee20000001000 */
[----:B------:R-:W-:-:S07]  /*2a280*/  FMUL R45, R46, R15 ;  /* 0x0000000f2e2d7220 */ /* 0x000fce0000400000 */
[----:B------:R-:W0:Y:S01]  /*2a290*/  MUFU.RCP R54, R117 ;  /* 0x0000007500367308 */ /* 0x000e220000001000 */
[----:B------:R-:W-:Y:S01]  /*2a2a0*/  FMUL R46, R46, R18 ;  /* 0x000000122e2e7220 */ /* 0x000fe20000400000 */
[----:B------:R-:W4:Y:S04]  /*2a2b0*/  LDL.LU R15, [R1+0x200] ;  /* 0x00020000010f7983 */ /* 0x000f280000300800 */
[----:B------:R-:W4:Y:S01]  /*2a2c0*/  LDL.LU R18, [R1+0x204] ;  /* 0x0002040001127983 */ /* 0x000f220000300800 */
[----:B--2---:R-:W-:-:S03]  /*2a2d0*/  IADD3 R0, R14, -0x3f3504f3, RZ ;  /* 0xc0cafb0d0e007810 */ /* 0x004fc60007ffe0ff */
[----:B------:R-:W2:Y:S01]  /*2a2e0*/  LDL.LU R14, [R1+0x210] ;  /* 0x00021000010e7983 */ /* 0x000ea20000300800 */
[----:B------:R-:W-:-:S04]  /*2a2f0*/  LOP3.LUT R0, R0, 0xff800000, RZ, 0xc0, !PT ;  /* 0xff80000000007812 */ /* 0x000fc800078ec0ff */
[----:B------:R-:W1:Y:S01]  /*2a300*/  I2F R2, R0 ;  /* 0x0000000000027306 */ /* 0x000e620000201400 */
[C---:B---3--:R-:W-:Y:S02]  /*2a310*/  FMUL R88, R114.reuse, R17 ;  /* 0x0000001172587220 */ /* 0x048fe40000400000 */
[----:B------:R-:W3:Y:S01]  /*2a320*/  LDL.LU R17, [R1+0x214] ;  /* 0x0002140001117983 */ /* 0x000ee20000300800 */
[----:B------:R-:W-:-:S03]  /*2a330*/  FMUL R87, R114, R23 ;  /* 0x0000001772577220 */ /* 0x000fc60000400000 */
[----:B------:R-:W3:Y:S01]  /*2a340*/  LDL.LU R23, [R1+0x220] ;  /* 0x0002200001177983 */ /* 0x000ee20000300800 */
[C---:B0-----:R-:W-:Y:S02]  /*2a350*/  FMUL R48, R54.reuse, R21 ;  /* 0x0000001536307220 */ /* 0x041fe40000400000 */
[C---:B----4-:R-:W-:Y:S02]  /*2a360*/  FMUL R51, R54.reuse, R19 ;  /* 0x0000001336337220 */ /* 0x050fe40000400000 */
[----:B------:R-:W4:Y:S01]  /*2a370*/  LDL.LU R19, [R1+0x224] ;  /* 0x0002240001137983 */ /* 0x000f220000300800 */
[----:B------:R-:W-:-:S03]  /*2a380*/  FMUL R50, R54, R20 ;  /* 0x0000001436327220 */ /* 0x000fc60000400000 */
[----:B------:R-:W4:Y:S01]  /*2a390*/  LDL.LU R21, [R1+0x230] ;  /* 0x0002300001157983 */ /* 0x000f220000300800 */
[----:B------:R-:W-:-:S03]  /*2a3a0*/  FMUL R53, R54, R16 ;  /* 0x0000001036357220 */ /* 0x000fc60000400000 */
[----:B------:R-:W4:Y:S04]  /*2a3b0*/  LDL.LU R20, [R1+0x234] ;  /* 0x0002340001147983 */ /* 0x000f280000300800 */
[----:B------:R-:W4:Y:S01]  /*2a3c0*/  LDL.LU R16, [R1+0x208] ;  /* 0x0002080001107983 */ /* 0x000f220000300800 */
[----:B-1----:R-:W-:-:S03]  /*2a3d0*/  FFMA.FTZ R80, R2, 1.1920928955078125e-07, R22 ;  /* 0x3400000002507823 */ /* 0x002fc60000010016 */
[----:B------:R-:W4:Y:S01]  /*2a3e0*/  LDL.LU R22, [R1+0x20c] ;  /* 0x00020c0001167983 */ /* 0x000f220000300800 */
[----:B------:R-:W0:Y:S01]  /*2a3f0*/  MUFU.RCP R116, R116 ;  /* 0x0000007400747308 */ /* 0x000e220000001000 */
[C---:B------:R-:W-:Y:S02]  /*2a400*/  FMUL R93, R114.reuse, R39 ;  /* 0x00000027725d7220 */ /* 0x040fe40000400000 */
[----:B------:R-:W4:Y:S01]  /*2a410*/  LDL.LU R32, [R1+0x218] ;  /* 0x0002180001207983 */ /* 0x000f220000300800 */
[----:B------:R-:W-:-:S03]  /*2a420*/  FMUL R92, R114, R38 ;  /* 0x00000026725c7220 */ /* 0x000fc60000400000 */
[----:B------:R-:W4:Y:S01]  /*2a430*/  LDL.LU R29, [R1+0x21c] ;  /* 0x00021c00011d7983 */ /* 0x000f220000300800 */
[----:B------:R-:W1:Y:S01]  /*2a440*/  MUFU.RCP R60, R121 ;  /* 0x00000079003c7308 */ /* 0x000e620000001000 */
[----:B------:R-:W-:Y:S02]  /*2a450*/  FMUL R91, R114, R35 ;  /* 0x00000023725b7220 */ /* 0x000fe40000400000 */
[----:B------:R-:W4:Y:S04]  /*2a460*/  LDL.LU R28, [R1+0x228] ;  /* 0x00022800011c7983 */ /* 0x000f280000300800 */
[----:B------:R-:W4:Y:S01]  /*2a470*/  LDL.LU R39, [R1+0x22c] ;  /* 0x00022c0001277983 */ /* 0x000f220000300800 */
[----:B0-----:R-:W-:-:S03]  /*2a480*/  FMUL R77, R116, R18 ;  /* 0x00000012744d7220 */ /* 0x001fc60000400000 */
[----:B------:R-:W4:Y:S01]  /*2a490*/  LDL.LU R38, [R1+0x238] ;  /* 0x0002380001267983 */ /* 0x000f220000300800 */
[----:B------:R-:W-:-:S03]  /*2a4a0*/  FMUL R78, R116, R15 ;  /* 0x0000000f744e7220 */ /* 0x000fc60000400000 */
[----:B------:R-:W4:Y:S01]  /*2a4b0*/  LDL.LU R35, [R1+0x23c] ;  /* 0x00023c0001237983 */ /* 0x000f220000300800 */
[----:B------:R-:W-:-:S03]  /*2a4c0*/  FMUL R90, R114, R34 ;  /* 0x00000022725a7220 */ /* 0x000fc60000400000 */
[----:B------:R-:W4:Y:S01]  /*2a4d0*/  LDL.LU R18, [R1] ;  /* 0x0000000001127983 */ /* 0x000f220000300800 */
[----:B------:R-:W-:-:S03]  /*2a4e0*/  FMUL R89, R114, R31 ;  /* 0x0000001f72597220 */ /* 0x000fc60000400000 */
[----:B------:R-:W4:Y:S01]  /*2a4f0*/  LDL.LU R15, [R1+0x240] ;  /* 0x00024000010f7983 */ /* 0x000f220000300800 */
[----:B------:R-:W-:Y:S02]  /*2a500*/  FMUL R114, R114, R30 ;  /* 0x0000001e72727220 */ /* 0x000fe40000400000 */
[C---:B------:R-:W-:Y:S02]  /*2a510*/  FMUL R47, R54.reuse, R27 ;  /* 0x0000001b362f7220 */ /* 0x040fe40000400000 */
[C---:B------:R-:W-:Y:S02]  /*2a520*/  FMUL R49, R54.reuse, R26 ;  /* 0x0000001a36317220 */ /* 0x040fe40000400000 */
[C---:B------:R-:W-:Y:S02]  /*2a530*/  FMUL R52, R54.reuse, R25 ;  /* 0x0000001936347220 */ /* 0x040fe40000400000 */
[----:B------:R-:W-:Y:S02]  /*2a540*/  FMUL R54, R54, R24 ;  /* 0x0000001836367220 */ /* 0x000fe40000400000 */
[----:B--2---:R-:W-:-:S02]  /*2a550*/  FMUL R76, R116, R14 ;  /* 0x0000000e744c7220 */ /* 0x004fc40000400000 */
[----:B------:R-:W2:Y:S04]  /*2a560*/  LDL.LU R14, [R1+0x244] ;  /* 0x00024400010e7983 */ /* 0x000ea80000300800 */
[----:B------:R-:W2:Y:S04]  /*2a570*/  LDL.LU R34, [R1+0x248] ;  /* 0x0002480001227983 */ /* 0x000ea80000300800 */
[----:B------:R-:W2:Y:S04]  /*2a580*/  LDL.LU R31, [R1+0x24c] ;  /* 0x00024c00011f7983 */ /* 0x000ea80000300800 */
[----:B------:R-:W2:Y:S04]  /*2a590*/  LDL.LU R30, [R1+0x258] ;  /* 0x00025800011e7983 */ /* 0x000ea80000300800 */
[----:B------:R-:W2:Y:S01]  /*2a5a0*/  LDL.LU R27, [R1+0x25c] ;  /* 0x00025c00011b7983 */ /* 0x000ea20000300800 */
[----:B---3--:R-:W-:-:S03]  /*2a5b0*/  FMUL R75, R116, R17 ;  /* 0x00000011744b7220 */ /* 0x008fc60000400000 */
[----:B------:R-:W3:Y:S01]  /*2a5c0*/  LDL.LU R17, [R1+0x268] ;  /* 0x0002680001117983 */ /* 0x000ee20000300800 */
[----:B------:R-:W-:-:S03]  /*2a5d0*/  FMUL R74, R116, R23 ;  /* 0x00000017744a7220 */ /* 0x000fc60000400000 */
[----:B------:R-:W3:Y:S01]  /*2a5e0*/  LDL.LU R23, [R1+0x274] ;  /* 0x0002740001177983 */ /* 0x000ee20000300800 */
[----:B----4-:R-:W-:-:S03]  /*2a5f0*/  FMUL R73, R116, R19 ;  /* 0x0000001374497220 */ /* 0x010fc60000400000 */
[----:B------:R-:W4:Y:S04]  /*2a600*/  LDL.LU R19, [R1+0x250] ;  /* 0x0002500001137983 */ /* 0x000f280000300800 */
[----:B------:R-:W4:Y:S04]  /*2a610*/  LDL.LU R26, [R1+0x254] ;  /* 0x00025400011a7983 */ /* 0x000f280000300800 */
[----:B------:R-:W4:Y:S01]  /*2a620*/  LDL.LU R25, [R1+0x260] ;  /* 0x0002600001197983 */ /* 0x000f220000300800 */
[----:B-1----:R-:W-:-:S03]  /*2a630*/  FMUL R55, R60, R16 ;  /* 0x000000103c377220 */ /* 0x002fc60000400000 */
[----:B------:R-:W4:Y:S01]  /*2a640*/  LDL.LU R24, [R1+0x264] ;  /* 0x0002640001187983 */ /* 0x000f220000300800 */
[----:B------:R-:W-:-:S03]  /*2a650*/  FMUL R72, R116, R21 ;  /* 0x0000001574487220 */ /* 0x000fc60000400000 */
[----:B------:R-:W4:Y:S01]  /*2a660*/  LDL.LU R16, [R1+0x26c] ;  /* 0x00026c0001107983 */ /* 0x000f220000300800 */
[----:B------:R-:W-:-:S03]  /*2a670*/  FMUL R116, R116, R20 ;  /* 0x0000001474747220 */ /* 0x000fc60000400000 */
[----:B------:R-:W4:Y:S01]  /*2a680*/  LDL.LU R21, [R1+0x270] ;  /* 0x0002700001157983 */ /* 0x000f220000300800 */
[----:B------:R-:W-:-:S03]  /*2a690*/  FMUL R33, R60, R22 ;  /* 0x000000163c217220 */ /* 0x000fc60000400000 */
[----:B------:R-:W4:Y:S04]  /*2a6a0*/  LDL.LU R20, [R1+0x278] ;  /* 0x0002780001147983 */ /* 0x000f280000300800 */
[----:B------:R-:W4:Y:S01]  /*2a6b0*/  LDL.LU R22, [R1+0x27c] ;  /* 0x00027c0001167983 */ /* 0x000f220000300800 */
[----:B------:R-:W0:Y:S08]  /*2a6c0*/  MUFU.RCP R6, R120 ;  /* 0x0000007800067308 */ /* 0x000e300000001000 */
[----:B------:R-:W4:Y:S01]  /*2a6d0*/  MUFU.RCP R122, R122 ;  /* 0x0000007a007a7308 */ /* 0x000f220000001000 */
[----:B------:R-:W-:-:S02]  /*2a6e0*/  FMUL R58, R60, R38 ;  /* 0x000000263c3a7220 */ /* 0x000fc40000400000 */
[----:B------:R-:W-:Y:S02]  /*2a6f0*/  FMUL R59, R60, R39 ;  /* 0x000000273c3b7220 */ /* 0x000fe40000400000 */
[----:B0-----:R-:W-:Y:S02]  /*2a700*/  FMUL R39, R6, R15 ;  /* 0x0000000f06277220 */ /* 0x001fe40000400000 */
[C---:B------:R-:W-:Y:S02]  /*2a710*/  FMUL R56, R60.reuse, R32 ;  /* 0x000000203c387220 */ /* 0x040fe40000400000 */
[C---:B------:R-:W-:Y:S02]  /*2a720*/  FMUL R57, R60.reuse, R28 ;  /* 0x0000001c3c397220 */ /* 0x040fe40000400000 */
[----:B------:R-:W-:Y:S02]  /*2a730*/  FMUL R32, R60, R29 ;  /* 0x0000001d3c207220 */ /* 0x000fe40000400000 */
[----:B--2---:R-:W-:-:S02]  /*2a740*/  FMUL R38, R6, R14 ;  /* 0x0000000e06267220 */ /* 0x004fc40000400000 */
[----:B------:R-:W2:Y:S01]  /*2a750*/  LDL.LU R14, [R1+0x298] ;  /* 0x00029800010e7983 */ /* 0x000ea20000300800 */
[----:B------:R-:W-:-:S03]  /*2a760*/  FMUL R5, R6, R34 ;  /* 0x0000002206057220 */ /* 0x000fc60000400000 */
[----:B------:R-:W2:Y:S01]  /*2a770*/  LDL.LU R15, [R1+0x29c] ;  /* 0x00029c00010f7983 */ /* 0x000ea20000300800 */
[C---:B------:R-:W-:Y:S02]  /*2a780*/  FMUL R7, R6.reuse, R31 ;  /* 0x0000001f06077220 */ /* 0x040fe40000400000 */
[C---:B------:R-:W-:Y:S02]  /*2a790*/  FMUL R3, R6.reuse, R30 ;  /* 0x0000001e06037220 */ /* 0x040fe40000400000 */
[C---:B------:R-:W-:Y:S02]  /*2a7a0*/  FMUL R2, R6.reuse, R27 ;  /* 0x0000001b06027220 */ /* 0x040fe40000400000 */
[C---:B---3--:R-:W-:Y:S02]  /*2a7b0*/  FMUL R4, R6.reuse, R17 ;  /* 0x0000001106047220 */ /* 0x048fe40000400000 */
[----:B------:R-:W3:Y:S01]  /*2a7c0*/  LDL.LU R17, [R1+0x2b0] ;  /* 0x0002b00001117983 */ /* 0x000ee20000300800 */
[----:B------:R-:W-:-:S02]  /*2a7d0*/  FMUL R6, R6, R23 ;  /* 0x0000001706067220 */ /* 0x000fc40000400000 */
[C---:B----4-:R-:W-:Y:S02]  /*2a7e0*/  FMUL R31, R122.reuse, R19 ;  /* 0x000000137a1f7220 */ /* 0x050fe40000400000 */
[----:B------:R-:W4:Y:S04]  /*2a7f0*/  LDL.LU R19, [R1+0x2b4] ;  /* 0x0002b40001137983 */ /* 0x000f280000300800 */
[----:B------:R-:W2:Y:S01]  /*2a800*/  LDL.LU R34, [R1+0x480] ;  /* 0x0004800001227983 */ /* 0x000ea20000300800 */
[----:B------:R-:W-:-:S03]  /*2a810*/  FMUL R30, R122, R25 ;  /* 0x000000197a1e7220 */ /* 0x000fc60000400000 */
[----:B------:R-:W3:Y:S01]  /*2a820*/  LDL.LU R23, [R1+0x484] ;  /* 0x0004840001177983 */ /* 0x000ee20000300800 */
[----:B------:R-:W-:-:S03]  /*2a830*/  FMUL R61, R122, R16 ;  /* 0x000000107a3d7220 */ /* 0x000fc60000400000 */
[----:B------:R-:W4:Y:S04]  /*2a840*/  LDL.LU R16, [R1+0x554] ;  /* 0x0005540001107983 */ /* 0x000f280000300800 */
[----:B------:R-:W4:Y:S01]  /*2a850*/  LDL.LU R37, [R1+0x620] ;  /* 0x0006200001257983 */ /* 0x000f220000300800 */
[C---:B------:R-:W-:Y:S02]  /*2a860*/  FMUL R63, R122.reuse, R21 ;  /* 0x000000157a3f7220 */ /* 0x040fe40000400000 */
[C---:B------:R-:W-:Y:S01]  /*2a870*/  FMUL R62, R122.reuse, R20 ;  /* 0x000000147a3e7220 */ /* 0x040fe20000400000 */
[----:B------:R-:W4:Y:S01]  /*2a880*/  LDL.LU R25, [R1+0x62c] ;  /* 0x00062c0001197983 */ /* 0x000f220000300800 */
[----:B------:R-:W-:-:S03]  /*2a890*/  FMUL R28, R122, R24 ;  /* 0x000000187a1c7220 */ /* 0x000fc60000400000 */
[----:B------:R-:W4:Y:S01]  /*2a8a0*/  LDL.LU R27, [R1+0x630] ;  /* 0x00063000011b7983 */ /* 0x000f220000300800 */
[----:B------:R-:W-:-:S03]  /*2a8b0*/  FMUL R29, R122, R26 ;  /* 0x0000001a7a1d7220 */ /* 0x000fc60000400000 */
[----:B------:R-:W4:Y:S01]  /*2a8c0*/  LDL.LU R20, [R1+0x638] ;  /* 0x0006380001147983 */ /* 0x000f220000300800 */
[----:B------:R-:W-:-:S03]  /*2a8d0*/  FMUL R122, R122, R22 ;  /* 0x000000167a7a7220 */ /* 0x000fc60000400000 */
[----:B------:R-:W4:Y:S04]  /*2a8e0*/  LDL.LU R21, [R1+0x640] ;  /* 0x0006400001157983 */ /* 0x000f280000300800 */
[----:B------:R-:W4:Y:S04]  /*2a8f0*/  LDL.LU R24, [R1+0x644] ;  /* 0x0006440001187983 */ /* 0x000f280000300800 */
[----:B------:R-:W4:Y:S04]  /*2a900*/  LDL.LU R26, [R1+0x64c] ;  /* 0x00064c00011a7983 */ /* 0x000f280000300800 */
[----:B------:R-:W4:Y:S01]  /*2a910*/  LDL.LU R22, [R1+0x654] ;  /* 0x0006540001167983 */ /* 0x000f220000300800 */
[----:B------:R-:W2:Y:S03]  /*2a920*/  MUFU.RCP R18, R18 ;  /* 0x0000001200127308 */ /* 0x000ea60000001000 */
[----:B------:R-:W4:Y:S04]  /*2a930*/  LDL.LU R65, [R1+0x2b8] ;  /* 0x0002b80001417983 */ /* 0x000f280000300800 */
[----:B------:R-:W4:Y:S01]  /*2a940*/  LDL.LU R68, [R1+0x2bc] ;  /* 0x0002bc0001447983 */ /* 0x000f220000300800 */
[----:B------:R-:W4:Y:S03]  /*2a950*/  MUFU.RCP R123, R123 ;  /* 0x0000007b007b7308 */ /* 0x000f260000001000 */
[----:B------:R-:W4:Y:S04]  /*2a960*/  LDL.LU R66, [R1+0x488] ;  /* 0x0004880001427983 */ /* 0x000f280000300800 */
[----:B------:R-:W4:Y:S04]  /*2a970*/  LDL.LU R69, [R1+0x550] ;  /* 0x0005500001457983 */ /* 0x000f280000300800 */
[----:B------:R-:W4:Y:S04]  /*2a980*/  LDL.LU R67, [R1+0x558] ;  /* 0x0005580001437983 */ /* 0x000f280000300800 */
[----:B------:R-:W4:Y:S04]  /*2a990*/  LDL.LU R71, [R1+0x55c] ;  /* 0x00055c0001477983 */ /* 0x000f280000300800 */
[----:B------:R-:W4:Y:S04]  /*2a9a0*/  LDL.LU R70, [R1+0x624] ;  /* 0x0006240001467983 */ /* 0x000f280000300800 */
[----:B------:R-:W4:Y:S01]  /*2a9b0*/  LDL.LU R120, [R1+0x628] ;  /* 0x0006280001787983 */ /* 0x000f220000300800 */
[----:B------:R-:W-:-:S03]  /*2a9c0*/  FMUL R60, R60, R35 ;  /* 0x000000233c3c7220 */ /* 0x000fc60000400000 */
[----:B------:R-:W4:Y:S04]  /*2a9d0*/  LDL.LU R121, [R1+0x634] ;  /* 0x0006340001797983 */ /* 0x000f280000300800 */
[----:B------:R-:W4:Y:S01]  /*2a9e0*/  LDL.LU R117, [R1+0x63c] ;  /* 0x00063c0001757983 */ /* 0x000f220000300800 */
[----:B--2---:R-:W-:-:S03]  /*2a9f0*/  FMUL R9, R18, R34 ;  /* 0x0000002212097220 */ /* 0x004fc60000400000 */
[----:B------:R-:W2:Y:S01]  /*2aa00*/  LDL.LU R34, [R1+0x648] ;  /* 0x0006480001227983 */ /* 0x000ea20000300800 */
[----:B---3--:R-:W-:-:S03]  /*2aa10*/  FMUL R8, R18, R23 ;  /* 0x0000001712087220 */ /* 0x008fc60000400000 */
[----:B------:R-:W3:Y:S04]  /*2aa20*/  LDL.LU R23, [R1+0x650] ;  /* 0x0006500001177983 */ /* 0x000ee80000300800 */
[----:B------:R-:W3:Y:S04]  /*2aa30*/  LDL.LU R35, [R1+0x660] ;  /* 0x0006600001237983 */ /* 0x000ee80000300800 */
[----:B------:R-:W3:Y:S04]  /*2aa40*/  LDL.LU R36, [R1+0x664] ;  /* 0x0006640001247983 */ /* 0x000ee80000300800 */
[----:B------:R-:W3:Y:S01]  /*2aa50*/  LDL.LU R115, [R1+0x668] ;  /* 0x0006680001737983 */ /* 0x000ee20000300800 */
[----:B----4-:R-:W-:-:S02]  /*2aa60*/  FMUL R25, R123, R25 ;  /* 0x000000197b197220 */ /* 0x010fc40000400000 */
[C---:B------:R-:W-:Y:S02]  /*2aa70*/  FMUL R27, R123.reuse, R27 ;  /* 0x0000001b7b1b7220 */ /* 0x040fe40000400000 */
[C---:B------:R-:W-:Y:S02]  /*2aa80*/  FMUL R20, R123.reuse, R20 ;  /* 0x000000147b147220 */ /* 0x040fe40000400000 */
[C---:B------:R-:W-:Y:S02]  /*2aa90*/  FMUL R21, R123.reuse, R21 ;  /* 0x000000157b157220 */ /* 0x040fe40000400000 */
[C---:B------:R-:W-:Y:S02]  /*2aaa0*/  FMUL R24, R123.reuse, R24 ;  /* 0x000000187b187220 */ /* 0x040fe40000400000 */
[C---:B------:R-:W-:Y:S02]  /*2aab0*/  FMUL R26, R123.reuse, R26 ;  /* 0x0000001a7b1a7220 */ /* 0x040fe40000400000 */
[----:B------:R-:W-:-:S02]  /*2aac0*/  FMUL R22, R123, R22 ;  /* 0x000000167b167220 */ /* 0x000fc40000400000 */
[----:B------:R-:W-:Y:S02]  /*2aad0*/  FMUL R123, R123, R10 ;  /* 0x0000000a7b7b7220 */ /* 0x000fe40000400000 */
[----:B------:R-:W4:Y:S01]  /*2aae0*/  LDL.LU R10, [R1+0xcec] ;  /* 0x000cec00010a7983 */ /* 0x000f220000300800 */
[----:B------:R-:W-:Y:S02]  /*2aaf0*/  @!P1 FMUL R124, R124, 16777216 ;  /* 0x4b8000007c7c9820 */ /* 0x000fe40000400000 */
[C---:B------:R-:W-:Y:S02]  /*2ab00*/  FMUL R14, R18.reuse, R14 ;  /* 0x0000000e120e7220 */ /* 0x040fe40000400000 */
[C---:B------:R-:W-:Y:S02]  /*2ab10*/  FMUL R15, R18.reuse, R15 ;  /* 0x0000000f120f7220 */ /* 0x040fe40000400000 */
[C---:B------:R-:W-:Y:S02]  /*2ab20*/  FMUL R17, R18.reuse, R17 ;  /* 0x0000001112117220 */ /* 0x040fe40000400000 */
[----:B------:R-:W-:-:S02]  /*2ab30*/  FMUL R19, R18, R19 ;  /* 0x0000001312137220 */ /* 0x000fc40000400000 */
[C---:B------:R-:W-:Y:S02]  /*2ab40*/  FMUL R16, R18.reuse, R16 ;  /* 0x0000001012107220 */ /* 0x040fe40000400000 */
[----:B------:R-:W-:Y:S02]  /*2ab50*/  FMUL R18, R18, R37 ;  /* 0x0000002512127220 */ /* 0x000fe40000400000 */
[----:B------:R-:W0:Y:S01]  /*2ab60*/  MUFU.RCP R37, R124 ;  /* 0x0000007c00257308 */ /* 0x000e220000001000 */
[----:B------:R-:W-:Y:S01]  /*2ab70*/  F2FP.PACK_AB R24, R24, R22 ;  /* 0x000000161818723e */ /* 0x000fe200000000ff */
[----:B--2---:R-:W-:-:S04]  /*2ab80*/  @!P1 FMUL R34, R34, 16777216 ;  /* 0x4b80000022229820 */ /* 0x004fc80000400000 */
[----:B0-----:R-:W-:Y:S02]  /*2ab90*/  FMUL R22, R37, R34 ;  /* 0x0000002225167220 */ /* 0x001fe40000400000 */
[----:B----4-:R-:W-:-:S04]  /*2aba0*/  @!P1 FMUL R10, R10, 16777216 ;  /* 0x4b8000000a0a9820 */ /* 0x010fc80000400000 */
[----:B------:R-:W-:Y:S02]  /*2abb0*/  FMUL R34, R37, R10 ;  /* 0x0000000a25227220 */ /* 0x000fe40000400000 */
[----:B------:R-:W2:Y:S01]  /*2abc0*/  LDL.LU R10, [R1+0xce8] ;  /* 0x000ce800010a7983 */ /* 0x000ea20000300800 */
[----:B------:R-:W0:Y:S01]  /*2abd0*/  MUFU.RCP R125, R125 ;  /* 0x0000007d007d7308 */ /* 0x000e220000001000 */
[----:B------:R-:W-:Y:S01]  /*2abe0*/  @!P1 FMUL R121, R121, 16777216 ;  /* 0x4b80000079799820 */ /* 0x000fe20000400000 */
[----:B------:R-:W-:Y:S01]  /*2abf0*/  F2FP.PACK_AB R26, R26, R123 ;  /* 0x0000007b1a1a723e */ /* 0x000fe200000000ff */
[----:B------:R-:W-:Y:S01]  /*2ac00*/  @!P1 FMUL R117, R117, 16777216 ;  /* 0x4b80000075759820 */ /* 0x000fe20000400000 */
[----:B------:R-:W-:Y:S01]  /*2ac10*/  F2FP.PACK_AB R25, R25, R20 ;  /* 0x000000141919723e */ /* 0x000fe200000000ff */
[----:B---3--:R-:W-:Y:S01]  /*2ac20*/  @!P1 FMUL R23, R23, 16777216 ;  /* 0x4b80000017179820 */ /* 0x008fe20000400000 */
[----:B------:R-:W3:Y:S01]  /*2ac30*/  LDL.LU R123, [R1+0xe4] ;  /* 0x0000e400017b7983 */ /* 0x000ee20000300800 */
[----:B------:R-:W-:-:S02]  /*2ac40*/  @!P1 FMUL R35, R35, 16777216 ;  /* 0x4b80000023239820 */ /* 0x000fc40000400000 */
[----:B------:R-:W-:Y:S01]  /*2ac50*/  @!P1 FMUL R36, R36, 16777216 ;  /* 0x4b80000024249820 */ /* 0x000fe20000400000 */
[----:B------:R-:W3:Y:S01]  /*2ac60*/  LDL.LU R124, [R1+0xe0] ;  /* 0x0000e000017c7983 */ /* 0x000ee20000300800 */
[----:B------:R-:W-:Y:S01]  /*2ac70*/  @!P1 FMUL R115, R115, 16777216 ;  /* 0x4b80000073739820 */ /* 0x000fe20000400000 */
[----:B------:R-:W-:Y:S01]  /*2ac80*/  F2FP.PACK_AB R27, R27, R21 ;  /* 0x000000151b1b723e */ /* 0x000fe200000000ff */
[----:B------:R-:W-:Y:S02]  /*2ac90*/  FMUL R20, R37, R121 ;  /* 0x0000007925147220 */ /* 0x000fe40000400000 */
[C---:B0-----:R-:W-:Y:S02]  /*2aca0*/  FMUL R65, R125.reuse, R65 ;  /* 0x000000417d417220 */ /* 0x041fe40000400000 */
[C---:B------:R-:W-:Y:S02]  /*2acb0*/  FMUL R68, R125.reuse, R68 ;  /* 0x000000447d447220 */ /* 0x040fe40000400000 */
[----:B------:R-:W-:-:S02]  /*2acc0*/  FMUL R66, R125, R66 ;  /* 0x000000427d427220 */ /* 0x000fc40000400000 */
[C---:B------:R-:W-:Y:S02]  /*2acd0*/  FMUL R69, R125.reuse, R69 ;  /* 0x000000457d457220 */ /* 0x040fe40000400000 */
[C---:B------:R-:W-:Y:S02]  /*2ace0*/  FMUL R67, R125.reuse, R67 ;  /* 0x000000437d437220 */ /* 0x040fe40000400000 */
[C---:B------:R-:W-:Y:S02]  /*2acf0*/  FMUL R71, R125.reuse, R71 ;  /* 0x000000477d477220 */ /* 0x040fe40000400000 */
[C---:B------:R-:W-:Y:S02]  /*2ad00*/  FMUL R70, R125.reuse, R70 ;  /* 0x000000467d467220 */ /* 0x040fe40000400000 */
[----:B------:R-:W-:Y:S02]  /*2ad10*/  FMUL R125, R125, R120 ;  /* 0x000000787d7d7220 */ /* 0x000fe40000400000 */
[----:B------:R-:W4:Y:S01]  /*2ad20*/  LDL.LU R120, [R1+0xfc] ;  /* 0x0000fc0001787983 */ /* 0x000f220000300800 */
[----:B------:R-:W-:-:S02]  /*2ad30*/  FMUL R21, R37, R117 ;  /* 0x0000007525157220 */ /* 0x000fc40000400000 */
[C---:B------:R-:W-:Y:S01]  /*2ad40*/  FMUL R23, R37.reuse, R23 ;  /* 0x0000001725177220 */ /* 0x040fe20000400000 */
[----:B------:R-:W4:Y:S01]  /*2ad50*/  LDL.LU R121, [R1+0xf8] ;  /* 0x0000f80001797983 */ /* 0x000f220000300800 */
[C---:B------:R-:W-:Y:S02]  /*2ad60*/  FMUL R35, R37.reuse, R35 ;  /* 0x0000002325237220 */ /* 0x040fe40000400000 */
[C---:B------:R-:W-:Y:S01]  /*2ad70*/  FMUL R36, R37.reuse, R36 ;  /* 0x0000002425247220 */ /* 0x040fe20000400000 */
[----:B------:R-:W3:Y:S01]  /*2ad80*/  LDL.LU R117, [R1+0xf0] ;  /* 0x0000f00001757983 */ /* 0x000ee20000300800 */
[----:B------:R-:W-:-:S03]  /*2ad90*/  FMUL R37, R37, R115 ;  /* 0x0000007325257220 */ /* 0x000fc60000400000 */
[----:B------:R-:W3:Y:S01]  /*2ada0*/  LDL.LU R115, [R1+0xe8] ;  /* 0x0000e80001737983 */ /* 0x000ee20000300800 */
[----:B------:R-:W-:Y:S02]  /*2adb0*/  F2FP.PACK_AB R29, R29, R28 ;  /* 0x0000001c1d1d723e */ /* 0x000fe400000000ff */
[----:B------:R-:W-:Y:S02]  /*2adc0*/  F2FP.PACK_AB R28, R63, R122 ;  /* 0x0000007a3f1c723e */ /* 0x000fe400000000ff */
[----:B------:R-:W-:Y:S02]  /*2add0*/  F2FP.PACK_AB R31, R31, R30 ;  /* 0x0000001e1f1f723e */ /* 0x000fe400000000ff */
[----:B------:R-:W-:Y:S02]  /*2ade0*/  F2FP.PACK_AB R30, R61, R62 ;  /* 0x0000003e3d1e723e */ /* 0x000fe400000000ff */
[----:B------:R-:W-:Y:S02]  /*2adf0*/  F2FP.PACK_AB R33, R33, R32 ;  /* 0x000000202121723e */ /* 0x000fe400000000ff */
[----:B------:R-:W-:Y:S01]  /*2ae00*/  F2FP.PACK_AB R32, R59, R60 ;  /* 0x0000003c3b20723e */ /* 0x000fe200000000ff */
[----:B--2---:R0:W-:Y:S04]  /*2ae10*/  STS.64 [R10+0x800], R24 ;  /* 0x000800180a007388 */ /* 0x0041e80000000a00 */
[----:B------:R1:W-:Y:S01]  /*2ae20*/  STS.64 [R10], R26 ;  /* 0x0000001a0a007388 */ /* 0x0003e20000000a00 */
[----:B0-----:R-:W-:-:S03]  /*2ae30*/  F2FP.PACK_AB R25, R68, R69 ;  /* 0x000000454419723e */ /* 0x001fc600000000ff */
[----:B------:R-:W2:Y:S01]  /*2ae40*/  LDL.LU R69, [R1+0xf4] ;  /* 0x0000f40001457983 */ /* 0x000ea20000300800 */
[----:B------:R-:W-:-:S03]  /*2ae50*/  F2FP.PACK_AB R24, R71, R125 ;  /* 0x0000007d4718723e */ /* 0x000fc600000000ff */
[----:B------:R-:W2:Y:S01]  /*2ae60*/  LDL.LU R68, [R1+0xec] ;  /* 0x0000ec0001447983 */ /* 0x000ea20000300800 */
[----:B-1----:R-:W-:-:S03]  /*2ae70*/  F2FP.PACK_AB R27, R65, R66 ;  /* 0x00000042411b723e */ /* 0x002fc600000000ff */
[----:B------:R-:W4:Y:S01]  /*2ae80*/  LDL.LU R125, [R1+0x44] ;  /* 0x00004400017d7983 */ /* 0x000f220000300800 */
[----:B------:R-:W-:-:S03]  /*2ae90*/  F2FP.PACK_AB R26, R67, R70 ;  /* 0x00000046431a723e */ /* 0x000fc600000000ff */
        /* <DEDUP_REMOVED lines=10> */
[----:B------:R0:W-:Y:S04]  /*2af40*/  STS.64 [R10+0x80], R24 ;  /* 0x000080180a007388 */ /* 0x0001e80000000a00 */
[----:B------:R-:W4:Y:S01]  /*2af50*/  LDL.LU R59, [R1+0x14] ;  /* 0x00001400013b7983 */ /* 0x000f220000300800 */
[----:B0-----:R-:W-:-:S03]  /*2af60*/  F2FP.PACK_AB R25, R55, R56 ;  /* 0x000000383719723e */ /* 0x001fc600000000ff */
[----:B------:R-:W4:Y:S04]  /*2af70*/  LDL.LU R55, [R1+0xc] ;  /* 0x00000c0001377983 */ /* 0x000f280000300800 */
[----:B------:R0:W-:Y:S04]  /*2af80*/  STS.64 [R10+0x180], R32 ;  /* 0x000180200a007388 */ /* 0x0001e80000000a00 */
[----:B------:R1:W-:Y:S04]  /*2af90*/  STS.64 [R10+0x880], R26 ;  /* 0x0008801a0a007388 */ /* 0x0003e80000000a00 */
[----:B------:R3:W-:Y:S01]  /*2afa0*/  STS.64 [R10+0x900], R30 ;  /* 0x0009001e0a007388 */ /* 0x0007e20000000a00 */
[----:B0-----:R-:W-:-:S03]  /*2afb0*/  F2FP.PACK_AB R32, R42, R44 ;  /* 0x0000002c2a20723e */ /* 0x001fc600000000ff */
[----:B------:R-:W4:Y:S01]  /*2afc0*/  LDL.LU R44, [R1+0x128] ;  /* 0x00012800012c7983 */ /* 0x000f220000300800 */
[----:B------:R-:W-:Y:S02]  /*2afd0*/  F2FP.PACK_AB R33, R64, R40 ;  /* 0x000000284021723e */ /* 0x000fe400000000ff */
[----:B-1----:R-:W-:Y:S01]  /*2afe0*/  F2FP.PACK_AB R27, R49, R51 ;  /* 0x00000033311b723e */ /* 0x002fe200000000ff */
[----:B------:R-:W4:Y:S01]  /*2aff0*/  LDL.LU R42, [R1+0x120] ;  /* 0x00012000012a7983 */ /* 0x000f220000300800 */
[----:B------:R-:W-:Y:S02]  /*2b000*/  F2FP.PACK_AB R26, R53, R54 ;  /* 0x00000036351a723e */ /* 0x000fe400000000ff */
[----:B---3--:R-:W-:Y:S01]  /*2b010*/  F2FP.PACK_AB R30, R45, R46 ;  /* 0x0000002e2d1e723e */ /* 0x008fe200000000ff */
[----:B------:R-:W3:Y:S01]  /*2b020*/  LDL.LU R40, [R1+0x118] ;  /* 0x0001180001287983 */ /* 0x000ee20000300800 */
[----:B------:R-:W-:-:S03]  /*2b030*/  F2FP.PACK_AB R31, R41, R43 ;  /* 0x0000002b291f723e */ /* 0x000fc600000000ff */
[----:B------:R-:W3:Y:S04]  /*2b040*/  LDL.LU R64, [R1+0x10c] ;  /* 0x00010c0001407983 */ /* 0x000ee80000300800 */
[----:B------:R-:W3:Y:S04]  /*2b050*/  LDL.LU R46, [R1+0x280] ;  /* 0x00028000012e7983 */ /* 0x000ee80000300800 */
[----:B------:R0:W-:Y:S04]  /*2b060*/  STS.64 [R10+0x200], R26 ;  /* 0x0002001a0a007388 */ /* 0x0001e80000000a00 */
[----:B------:R-:W3:Y:S01]  /*2b070*/  LDL.LU R45, [R1+0x12c] ;  /* 0x00012c00012d7983 */ /* 0x000ee20000300800 */
[----:B------:R-:W-:-:S03]  /*2b080*/  F2FP.PACK_AB R24, R57, R58 ;  /* 0x0000003a3918723e */ /* 0x000fc600000000ff */
[----:B------:R1:W-:Y:S01]  /*2b090*/  STS.64 [R10+0x100], R28 ;  /* 0x0001001c0a007388 */ /* 0x0003e20000000a00 */
[----:B0-----:R-:W-:-:S03]  /*2b0a0*/  F2FP.PACK_AB R27, R86, R85 ;  /* 0x00000055561b723e */ /* 0x001fc600000000ff */
[----:B------:R-:W3:Y:S01]  /*2b0b0*/  LDL.LU R43, [R1+0x124] ;  /* 0x00012400012b7983 */ /* 0x000ee20000300800 */
[----:B------:R-:W-:-:S03]  /*2b0c0*/  F2FP.PACK_AB R26, R83, R81 ;  /* 0x00000051531a723e */ /* 0x000fc600000000ff */
[----:B------:R-:W3:Y:S01]  /*2b0d0*/  LDL.LU R41, [R1+0x11c] ;  /* 0x00011c0001297983 */ /* 0x000ee20000300800 */
[----:B-1----:R-:W-:-:S03]  /*2b0e0*/  F2FP.PACK_AB R28, R50, R52 ;  /* 0x00000034321c723e */ /* 0x002fc600000000ff */
[----:B------:R-:W3:Y:S01]  /*2b0f0*/  LDL.LU R52, [R1+0x2cc] ;  /* 0x0002cc0001347983 */ /* 0x000ee20000300800 */
[----:B------:R-:W-:-:S03]  /*2b100*/  F2FP.PACK_AB R29, R47, R48 ;  /* 0x000000302f1d723e */ /* 0x000fc600000000ff */
[----:B------:R-:W3:Y:S04]  /*2b110*/  LDL.LU R50, [R1+0x2ac] ;  /* 0x0002ac0001327983 */ /* 0x000ee80000300800 */
[----:B------:R-:W3:Y:S04]  /*2b120*/  LDL.LU R48, [R1+0x2a0] ;  /* 0x0002a00001307983 */ /* 0x000ee80000300800 */
[----:B------:R-:W-:Y:S04]  /*2b130*/  STS.64 [R10+0xb00], R26 ;  /* 0x000b001a0a007388 */ /* 0x000fe80000000a00 */
[----:B------:R-:W3:Y:S04]  /*2b140*/  LDL.LU R47, [R1+0x294] ;  /* 0x00029400012f7983 */ /* 0x000ee80000300800 */
[----:B------:R-:W3:Y:S04]  /*2b150*/  LDL.LU R54, [R1+0x2d8] ;  /* 0x0002d80001367983 */ /* 0x000ee80000300800 */
[----:B------:R0:W-:Y:S04]  /*2b160*/  STS.64 [R10+0x980], R24 ;  /* 0x000980180a007388 */ /* 0x0001e80000000a00 */
[----:B------:R-:W-:Y:S01]  /*2b170*/  STS.64 [R10+0xa80], R32 ;  /* 0x000a80200a007388 */ /* 0x000fe20000000a00 */
[----:B0-----:R-:W-:-:S02]  /*2b180*/  F2FP.PACK_AB R25, R84, R82 ;  /* 0x000000525419723e */ /* 0x001fc400000000ff */
[----:B------:R-:W-:Y:S01]  /*2b190*/  F2FP.PACK_AB R24, R79, R107 ;  /* 0x0000006b4f18723e */ /* 0x000fe200000000ff */
[----:B------:R0:W-:Y:S04]  /*2b1a0*/  STS.64 [R10+0xa00], R28 ;  /* 0x000a001c0a007388 */ /* 0x0001e80000000a00 */
[----:B------:R-:W-:Y:S04]  /*2b1b0*/  STS.64 [R10+0x300], R24 ;  /* 0x000300180a007388 */ /* 0x000fe80000000a00 */
[----:B------:R1:W-:Y:S01]  /*2b1c0*/  STS.64 [R10+0x280], R30 ;  /* 0x0002801e0a007388 */ /* 0x0003e20000000a00 */
[----:B0-----:R-:W-:-:S02]  /*2b1d0*/  F2FP.PACK_AB R29, R98, R96 ;  /* 0x00000060621d723e */ /* 0x001fc400000000ff */
[----:B------:R-:W-:Y:S02]  /*2b1e0*/  F2FP.PACK_AB R28, R94, R105 ;  /* 0x000000695e1c723e */ /* 0x000fe400000000ff */
[----:B------:R-:W-:-:S03]  /*2b1f0*/  F2FP.PACK_AB R32, R110, R108 ;  /* 0x0000006c6e20723e */ /* 0x000fc600000000ff */
[----:B------:R-:W-:Y:S01]  /*2b200*/  STS.64 [R10+0x380], R28 ;  /* 0x0003801c0a007388 */ /* 0x000fe20000000a00 */
[----:B-1----:R-:W-:Y:S02]  /*2b210*/  F2FP.PACK_AB R31, R100, R99 ;  /* 0x00000063641f723e */ /* 0x002fe400000000ff */
[----:B------:R-:W-:-:S05]  /*2b220*/  F2FP.PACK_AB R30, R97, R95 ;  /* 0x0000005f611e723e */ /* 0x000fca00000000ff */
[----:B------:R0:W-:Y:S02]  /*2b230*/  STS.64 [R10+0xb80], R30 ;  /* 0x000b801e0a007388 */ /* 0x0001e40000000a00 */
[----:B0-----:R-:W-:Y:S02]  /*2b240*/  F2FP.PACK_AB R30, R123, R124 ;  /* 0x0000007c7b1e723e */ /* 0x001fe400000000ff */
[----:B--2---:R-:W-:Y:S02]  /*2b250*/  F2FP.PACK_AB R31, R69, R68 ;  /* 0x00000044451f723e */ /* 0x004fe400000000ff */
[----:B----4-:R-:W-:Y:S02]  /*2b260*/  F2FP.PACK_AB R26, R70, R67 ;  /* 0x00000043461a723e */ /* 0x010fe400000000ff */
[----:B------:R-:W2:Y:S04]  /*2b270*/  LDL.LU R70, [R1+0x2d0] ;  /* 0x0002d00001467983 */ /* 0x000ea80000300800 */
[----:B------:R-:W4:Y:S04]  /*2b280*/  LDL.LU R53, [R1+0x2c8] ;  /* 0x0002c80001357983 */ /* 0x000f280000300800 */
[----:B------:R-:W4:Y:S04]  /*2b290*/  LDL.LU R51, [R1+0x2a8] ;  /* 0x0002a80001337983 */ /* 0x000f280000300800 */
[----:B------:R-:W4:Y:S04]  /*2b2a0*/  LDL.LU R49, [R1+0x2fc] ;  /* 0x0002fc0001317983 */ /* 0x000f280000300800 */
[----:B------:R-:W4:Y:S04]  /*2b2b0*/  LDL.LU R58, [R1+0x2f4] ;  /* 0x0002f400013a7983 */ /* 0x000f280000300800 */
[----:B------:R-:W4:Y:S04]  /*2b2c0*/  LDL.LU R57, [R1+0x2e8] ;  /* 0x0002e80001397983 */ /* 0x000f280000300800 */
[----:B------:R-:W4:Y:S01]  /*2b2d0*/  LDL.LU R56, [R1+0x2e0] ;  /* 0x0002e00001387983 */ /* 0x000f220000300800 */
[----:B------:R-:W-:-:S02]  /*2b2e0*/  F2FP.PACK_AB R25, R59, R62 ;  /* 0x0000003e3b19723e */ /* 0x000fc400000000ff */
[----:B------:R-:W-:Y:S02]  /*2b2f0*/  F2FP.PACK_AB R24, R61, R119 ;  /* 0x000000773d18723e */ /* 0x000fe400000000ff */
[----:B------:R-:W-:Y:S02]  /*2b300*/  F2FP.PACK_AB R27, R122, R63 ;  /* 0x0000003f7a1b723e */ /* 0x000fe400000000ff */
[----:B------:R-:W-:Y:S02]  /*2b310*/  F2FP.PACK_AB R33, R55, R60 ;  /* 0x0000003c3721723e */ /* 0x000fe400000000ff */
[----:B------:R-:W4:Y:S04]  /*2b320*/  LDL.LU R55, [R1+0x310] ;  /* 0x0003100001377983 */ /* 0x000f280000300800 */
[----:B------:R-:W4:Y:S04]  /*2b330*/  LDL.LU R60, [R1+0x304] ;  /* 0x00030400013c7983 */ /* 0x000f280000300800 */
[----:B------:R-:W4:Y:S04]  /*2b340*/  LDL.LU R59, [R1+0x2f8] ;  /* 0x0002f800013b7983 */ /* 0x000f280000300800 */
[----:B------:R-:W4:Y:S01]  /*2b350*/  LDL.LU R62, [R1+0x2f0] ;  /* 0x0002f000013e7983 */ /* 0x000f220000300800 */
[----:B------:R-:W-:-:S03]  /*2b360*/  F2FP.PACK_AB R29, R66, R65 ;  /* 0x00000041421d723e */ /* 0x000fc600000000ff */
[----:B------:R-:W4:Y:S04]  /*2b370*/  LDL.LU R61, [R1+0x330] ;  /* 0x00033000013d7983 */ /* 0x000f280000300800 */
        /* <DEDUP_REMOVED lines=11> */
[----:B------:R-:W4:Y:S04]  /*2b430*/  LDL.LU R123, [R1+0x360] ;  /* 0x00036000017b7983 */ /* 0x000f280000300800 */
[----:B------:R-:W4:Y:S01]  /*2b440*/  LDL.LU R124, [R1+0x35c] ;  /* 0x00035c00017c7983 */ /* 0x000f220000300800 */
[----:B0-----:R-:W-:-:S03]  /*2b450*/  F2FP.PACK_AB R33, R120, R121 ;  /* 0x000000797821723e */ /* 0x001fc600000000ff */
[----:B------:R-:W4:Y:S04]  /*2b460*/  LDL.LU R120, [R1+0x378] ;  /* 0x0003780001787983 */ /* 0x000f280000300800 */
[----:B------:R-:W4:Y:S01]  /*2b470*/  LDL.LU R121, [R1+0x374] ;  /* 0x0003740001797983 */ /* 0x000f220000300800 */
[----:B------:R-:W-:-:S03]  /*2b480*/  F2FP.PACK_AB R32, R117, R115 ;  /* 0x000000737520723e */ /* 0x000fc600000000ff */
[----:B------:R-:W-:Y:S04]  /*2b490*/  STS.64 [R10+0x500], R30 ;  /* 0x0005001e0a007388 */ /* 0x000fe80000000a00 */
[----:B------:R-:W-:Y:S04]  /*2b4a0*/  STS.64 [R10+0xd00], R32 ;  /* 0x000d00200a007388 */ /* 0x000fe80000000a00 */
[----:B------:R-:W4:Y:S04]  /*2b4b0*/  LDL.LU R117, [R1+0x36c] ;  /* 0x00036c0001757983 */ /* 0x000f280000300800 */
[----:B------:R-:W4:Y:S04]  /*2b4c0*/  LDL.LU R115, [R1+0x364] ;  /* 0x0003640001737983 */ /* 0x000f280000300800 */
[----:B------:R3:W-:Y:S04]  /*2b4d0*/  STS.64 [R10+0x480], R26 ;  /* 0x0004801a0a007388 */ /* 0x0007e80000000a00 */
[----:B------:R0:W-:Y:S01]  /*2b4e0*/  STS.64 [R10+0xc80], R28 ;  /* 0x000c801c0a007388 */ /* 0x0001e20000000a00 */
[----:B---3--:R-:W-:-:S02]  /*2b4f0*/  F2FP.PACK_AB R27, R46, R45 ;  /* 0x0000002d2e1b723e */ /* 0x008fc400000000ff */
[----:B------:R-:W-:Y:S02]  /*2b500*/  F2FP.PACK_AB R26, R43, R41 ;  /* 0x000000292b1a723e */ /* 0x000fe400000000ff */
[----:B0-----:R-:W-:Y:S02]  /*2b510*/  F2FP.PACK_AB R29, R52, R50 ;  /* 0x00000032341d723e */ /* 0x001fe400000000ff */
[----:B------:R-:W-:Y:S01]  /*2b520*/  F2FP.PACK_AB R28, R48, R47 ;  /* 0x0000002f301c723e */ /* 0x000fe200000000ff */
[----:B------:R0:W-:Y:S04]  /*2b530*/  STS.64 [R10+0xd80], R26 ;  /* 0x000d801a0a007388 */ /* 0x0001e80000000a00 */
[----:B------:R1:W-:Y:S01]  /*2b540*/  STS.64 [R10+0x600], R28 ;  /* 0x0006001c0a007388 */ /* 0x0003e20000000a00 */
[----:B------:R-:W-:-:S02]  /*2b550*/  F2FP.PACK_AB R108, R102, R113 ;  /* 0x00000071666c723e */ /* 0x000fc400000000ff */
[----:B------:R-:W-:Y:S02]  /*2b560*/  F2FP.PACK_AB R113, R13, R11 ;  /* 0x0000000b0d71723e */ /* 0x000fe400000000ff */
[----:B--2---:R-:W-:Y:S02]  /*2b570*/  F2FP.PACK_AB R31, R54, R70 ;  /* 0x00000046361f723e */ /* 0x004fe400000000ff */
[----:B------:R-:W2:Y:S01]  /*2b580*/  LDL R70, [R1+0x4b0] ;  /* 0x0004b00001467983 */ /* 0x000ea20000100800 */
[----:B----4-:R-:W-:-:S05]  /*2b590*/  F2FP.PACK_AB R30, R53, R51 ;  /* 0x00000033351e723e */ /* 0x010fca00000000ff */
[----:B------:R3:W-:Y:S01]  /*2b5a0*/  STS.64 [R10+0xe00], R30 ;  /* 0x000e001e0a007388 */ /* 0x0007e20000000a00 */
[----:B------:R-:W-:Y:S02]  /*2b5b0*/  F2FP.PACK_AB R33, R49, R58 ;  /* 0x0000003a3121723e */ /* 0x000fe400000000ff */
[----:B------:R-:W-:-:S05]  /*2b5c0*/  F2FP.PACK_AB R32, R57, R56 ;  /* 0x000000383920723e */ /* 0x000fca00000000ff */
[----:B------:R4:W-:Y:S01]  /*2b5d0*/  STS.64 [R10+0x680], R32 ;  /* 0x000680200a007388 */ /* 0x0009e20000000a00 */
[----:B0-----:R-:W-:Y:S02]  /*2b5e0*/  F2FP.PACK_AB R27, R61, R122 ;  /* 0x0000007a3d1b723e */ /* 0x001fe400000000ff */
[----:B------:R-:W-:Y:S02]  /*2b5f0*/  F2FP.PACK_AB R26, R63, R67 ;  /* 0x000000433f1a723e */ /* 0x000fe400000000ff */
[----:B-1----:R-:W-:Y:S02]  /*2b600*/  F2FP.PACK_AB R29, R66, R65 ;  /* 0x00000041421d723e */ /* 0x002fe400000000ff */
[----:B---3--:R-:W-:Y:S02]  /*2b610*/  F2FP.PACK_AB R31, R69, R68 ;  /* 0x00000044451f723e */ /* 0x008fe400000000ff */
[----:B------:R-:W3:Y:S01]  /*2b620*/  LDL.LU R68, [R1+0x1c] ;  /* 0x00001c0001447983 */ /* 0x000ee20000300800 */
[----:B------:R-:W-:-:S02]  /*2b630*/  F2FP.PACK_AB R28, R125, R71 ;  /* 0x000000477d1c723e */ /* 0x000fc400000000ff */
[----:B------:R-:W-:Y:S02]  /*2b640*/  F2FP.PACK_AB R30, R123, R124 ;  /* 0x0000007c7b1e723e */ /* 0x000fe400000000ff */
[----:B------:R-:W2:Y:S04]  /*2b650*/  LDL.LU R123, [R1+0x34] ;  /* 0x00003400017b7983 */ /* 0x000ea80000300800 */
[----:B------:R-:W2:Y:S01]  /*2b660*/  LDL.LU R124, [R1+0x28] ;  /* 0x00002800017c7983 */ /* 0x000ea20000300800 */
[----:B----4-:R-:W-:-:S03]  /*2b670*/  F2FP.PACK_AB R33, R120, R121 ;  /* 0x000000797821723e */ /* 0x010fc600000000ff */
        /* <DEDUP_REMOVED lines=12> */
[----:B------:R0:W-:Y:S01]  /*2b740*/  STS.64 [R10+0xc00], R24 ;  /* 0x000c00180a007388 */ /* 0x0001e20000000a00 */
[----:B------:R-:W-:-:S02]  /*2b750*/  F2FP.PACK_AB R32, R117, R115 ;  /* 0x000000737520723e */ /* 0x000fc400000000ff */
[----:B0-----:R-:W-:Y:S02]  /*2b760*/  F2FP.PACK_AB R25, R44, R42 ;  /* 0x0000002a2c19723e */ /* 0x001fe400000000ff */
[----:B------:R-:W-:-:S05]  /*2b770*/  F2FP.PACK_AB R24, R40, R64 ;  /* 0x000000402818723e */ /* 0x000fca00000000ff */
[----:B------:R0:W-:Y:S01]  /*2b780*/  STS.64 [R10+0x580], R24 ;  /* 0x000580180a007388 */ /* 0x0001e20000000a00 */
[----:B------:R-:W-:Y:S02]  /*2b790*/  F2FP.PACK_AB R5, R39, R5 ;  /* 0x000000052705723e */ /* 0x000fe400000000ff */
[----:B------:R-:W-:Y:S01]  /*2b7a0*/  F2FP.PACK_AB R4, R3, R4 ;  /* 0x000000040304723e */ /* 0x000fe200000000ff */
[----:B------:R-:W-:Y:S01]  /*2b7b0*/  STS.64 [R10+0x700], R26 ;  /* 0x0007001a0a007388 */ /* 0x000fe20000000a00 */
[----:B0-----:R-:W-:Y:S02]  /*2b7c0*/  F2FP.PACK_AB R25, R55, R60 ;  /* 0x0000003c3719723e */ /* 0x001fe400000000ff */
[----:B------:R-:W-:Y:S01]  /*2b7d0*/  F2FP.PACK_AB R24, R59, R62 ;  /* 0x0000003e3b18723e */ /* 0x000fe200000000ff */
[----:B------:R-:W-:Y:S04]  /*2b7e0*/  STS.64 [R10+0xf00], R28 ;  /* 0x000f001c0a007388 */ /* 0x000fe80000000a00 */
[----:B------:R-:W-:Y:S04]  /*2b7f0*/  STS.64 [R10+0xe80], R24 ;  /* 0x000e80180a007388 */ /* 0x000fe80000000a00 */
[----:B------:R-:W-:Y:S04]  /*2b800*/  STS.64 [R10+0x780], R30 ;  /* 0x0007801e0a007388 */ /* 0x000fe80000000a00 */
[----:B------:R0:W-:Y:S02]  /*2b810*/  STS.64 [R10+0xf80], R32 ;  /* 0x000f80200a007388 */ /* 0x0001e40000000a00 */
[----:B0-----:R-:W-:-:S05]  /*2b820*/  LOP3.LUT R10, R10, 0x10, RZ, 0x3c, !PT ;  /* 0x000000100a0a7812 */ /* 0x001fca00078e3cff */
[----:B------:R0:W-:Y:S02]  /*2b830*/  STS.64 [R10+0x20900], R4 ;  /* 0x020900040a007388 */ /* 0x0001e40000000a00 */
[----:B0-----:R-:W-:Y:S02]  /*2b840*/  F2FP.PACK_AB R5, R12, R118 ;  /* 0x000000760c05723e */ /* 0x001fe400000000ff */
[----:B------:R-:W4:Y:S04]  /*2b850*/  LDL.LU R12, [R1+0xcdc] ;  /* 0x000cdc00010c7983 */ /* 0x000f280000300800 */
[----:B------:R-:W4:Y:S01]  /*2b860*/  LDL.LU R118, [R1+0xcd8] ;  /* 0x000cd80001767983 */ /* 0x000f220000300800 */
[----:B---3--:R-:W-:-:S03]  /*2b870*/  F2FP.PACK_AB R112, R68, R112 ;  /* 0x000000704470723e */ /* 0x008fc600000000ff */
[----:B------:R-:W3:Y:S01]  /*2b880*/  LDL.LU R68, [R1+0x2c0] ;  /* 0x0002c00001447983 */ /* 0x000ee20000300800 */
[----:B--2---:R-:W-:-:S03]  /*2b890*/  F2FP.PACK_AB R3, R123, R124 ;  /* 0x0000007c7b03723e */ /* 0x004fc600000000ff */
[----:B------:R-:W3:Y:S04]  /*2b8a0*/  LDL.LU R123, [R1+0x290] ;  /* 0x00029000017b7983 */ /* 0x000ee80000300800 */
[----:B------:R-:W2:Y:S01]  /*2b8b0*/  LDL.LU R124, [R1+0x288] ;  /* 0x00028800017c7983 */ /* 0x000ea20000300800 */
[----:B----4-:R-:W-:-:S03]  /*2b8c0*/  F2FP.PACK_AB R4, R11, R13 ;  /* 0x0000000d0b04723e */ /* 0x010fc600000000ff */
[----:B------:R-:W4:Y:S04]  /*2b8d0*/  LDL.LU R11, [R1+0xcd4] ;  /* 0x000cd400010b7983 */ /* 0x000f280000300800 */
[----:B------:R-:W4:Y:S01]  /*2b8e0*/  LDL.LU R13, [R1+0xcd0] ;  /* 0x000cd000010d7983 */ /* 0x000f220000300800 */
[----:B------:R-:W-:Y:S02]  /*2b8f0*/  F2FP.PACK_AB R7, R38, R7 ;  /* 0x000000072607723e */ /* 0x000fe400000000ff */
[----:B------:R-:W-:Y:S02]  /*2b900*/  F2FP.PACK_AB R6, R2, R6 ;  /* 0x000000060206723e */ /* 0x000fe400000000ff */
[----:B------:R-:W-:Y:S02]  /*2b910*/  F2FP.PACK_AB R2, R120, R121 ;  /* 0x000000797802723e */ /* 0x000fe400000000ff */
[----:B------:R-:W2:Y:S04]  /*2b920*/  LDL.LU R120, [R1+0x2d4] ;  /* 0x0002d40001787983 */ /* 0x000ea80000300800 */
[----:B------:R0:W-:Y:S04]  /*2b930*/  STS.64 [R10+0x20100], R6 ;  /* 0x020100060a007388 */ /* 0x0001e80000000a00 */
[----:B------:R-:W2:Y:S01]  /*2b940*/  LDL.LU R121, [R1+0x2c4] ;  /* 0x0002c40001797983 */ /* 0x000ea20000300800 */
[----:B0-----:R-:W-:-:S02]  /*2b950*/  F2FP.PACK_AB R6, R118, R12 ;  /* 0x0000000c7606723e */ /* 0x001fc400000000ff */
[----:B----4-:R-:W-:Y:S02]  /*2b960*/  F2FP.PACK_AB R7, R13, R11 ;  /* 0x0000000b0d07723e */ /* 0x010fe400000000ff */
[----:B------:R-:W2:Y:S04]  /*2b970*/  LDL.LU R13, [R1+0xccc] ;  /* 0x000ccc00010d7983 */ /* 0x000ea80000300800 */
[----:B------:R-:W4:Y:S04]  /*2b980*/  LDL.LU R11, [R1+0xcc8] ;  /* 0x000cc800010b7983 */ /* 0x000f280000300800 */
[----:B------:R-:W4:Y:S01]  /*2b990*/  LDL.LU R118, [R1+0xcc4] ;  /* 0x000cc40001767983 */ /* 0x000f220000300800 */
[----:B------:R-:W-:-:S02]  /*2b9a0*/  IMAD.IADD R0, R70, 0x1, -R0 ;  /* 0x0000000146007824 */ /* 0x000fc400078e0a00 */
[----:B------:R-:W-:Y:S01]  /*2b9b0*/  IMAD.MOV.U32 R115, RZ, RZ, 0x3dc6b27f ;  /* 0x3dc6b27fff737424 */ /* 0x000fe200078e00ff */
[----:B------:R-:W-:Y:S01]  /*2b9c0*/  F2FP.PACK_AB R18, R8, R18 ;  /* 0x000000120812723e */ /* 0x000fe200000000ff */
[----:B------:R-:W-:Y:S01]  /*2b9d0*/  FADD R0, R0, -1 ;  /* 0xbf80000000007421 */ /* 0x000fe20000000000 */
[----:B------:R-:W-:Y:S01]  /*2b9e0*/  ISETP.GE.U32.AND P1, PT, R70, 0x7f800000, PT ;  /* 0x7f8000004600780c */ /* 0x000fe20003f26070 */
[----:B------:R0:W-:Y:S02]  /*2b9f0*/  STS.64 [R10+0x20b00], R2 ;  /* 0x020b00020a007388 */ /* 0x0001e40000000a00 */
[C---:B------:R-:W-:Y:S02]  /*2ba00*/  FFMA.FTZ R8, R0.reuse, R115, -0.16845393180847167969 ;  /* 0xbe2c7f3000087423 */ /* 0x040fe40000010073 */
[----:B------:R-:W3:Y:S02]  /*2ba10*/  LDL.LU R12, [R1+0xcc0] ;  /* 0x000cc000010c7983 */ /* 0x000ee40000300800 */
        /* <DEDUP_REMOVED lines=8> */
[----:B0-----:R-:W-:-:S03]  /*2baa0*/  F2FP.PACK_AB R3, R122, R63 ;  /* 0x0000003f7a03723e */ /* 0x001fc600000000ff */
[C---:B------:R-:W-:Y:S01]  /*2bab0*/  FMUL R8, R0.reuse, R8 ;  /* 0x0000000800087220 */ /* 0x040fe20000400000 */
[----:B------:R-:W-:Y:S01]  /*2bac0*/  F2FP.PACK_AB R2, R67, R66 ;  /* 0x000000424302723e */ /* 0x000fe200000000ff */
[----:B------:R0:W-:Y:S02]  /*2bad0*/  STS.64 [R10+0x20380], R4 ;  /* 0x020380040a007388 */ /* 0x0001e40000000a00 */
[C---:B------:R-:W-:Y:S02]  /*2bae0*/  FMUL R8, R0.reuse, R8 ;  /* 0x0000000800087220 */ /* 0x040fe40000400000 */
[----:B------:R1:W-:Y:S02]  /*2baf0*/  STS.64 [R10+0x20b80], R2 ;  /* 0x020b80020a007388 */ /* 0x0003e40000000a00 */
[----:B------:R-:W-:Y:S02]  /*2bb00*/  FFMA.FTZ R8, R0, 1.4426950216293334961, R8 ;  /* 0x3fb8aa3b00087823 */ /* 0x000fe40000010008 */
[----:B------:R-:W3:Y:S02]  /*2bb10*/  LDL.LU R67, [R1+0x30c] ;  /* 0x00030c0001437983 */ /* 0x000ee40000300800 */
[----:B------:R-:W-:Y:S01]  /*2bb20*/  FADD R8, R80, R8 ;  /* 0x0000000850087221 */ /* 0x000fe20000000000 */
[----:B0-----:R-:W-:Y:S01]  /*2bb30*/  F2FP.PACK_AB R5, R65, R125 ;  /* 0x0000007d4105723e */ /* 0x001fe200000000ff */
[----:B------:R-:W3:Y:S01]  /*2bb40*/  LDL.LU R66, [R1+0x300] ;  /* 0x0003000001427983 */ /* 0x000ee20000300800 */
[----:B-1----:R-:W-:-:S03]  /*2bb50*/  @P1 MOV R2, 0x7f800000 ;  /* 0x7f80000000021802 */ /* 0x002fc60000000f00 */
[----:B------:R-:W3:Y:S01]  /*2bb60*/  LDL.LU R65, [R1+0x2e4] ;  /* 0x0002e40001417983 */ /* 0x000ee20000300800 */
[----:B------:R-:W-:Y:S01]  /*2bb70*/  F2FP.PACK_AB R4, R71, R69 ;  /* 0x000000454704723e */ /* 0x000fe200000000ff */
[----:B------:R-:W-:Y:S02]  /*2bb80*/  @P1 FFMA.FTZ R8, R70, R2, +INF ;  /* 0x7f80000046081423 */ /* 0x000fe40000010002 */
[----:B------:R-:W3:Y:S04]  /*2bb90*/  LDL.LU R125, [R1+0x2dc] ;  /* 0x0002dc00017d7983 */ /* 0x000ee80000300800 */
[----:B------:R-:W3:Y:S04]  /*2bba0*/  LDL.LU R71, [R1+0x318] ;  /* 0x0003180001477983 */ /* 0x000ee80000300800 */
[----:B------:R-:W3:Y:S04]  /*2bbb0*/  LDL.LU R69, [R1+0x314] ;  /* 0x0003140001457983 */ /* 0x000ee80000300800 */
[----:B------:R4:W-:Y:S04]  /*2bbc0*/  STS.64 [R10+0x20400], R4 ;  /* 0x020400040a007388 */ /* 0x0009e80000000a00 */
[----:B------:R-:W-:Y:S01]  /*2bbd0*/  STL [R1+0x488], R8 ;  /* 0x0004880801007387 */ /* 0x000fe20000100800 */
[----:B--2---:R-:W-:-:S03]  /*2bbe0*/  F2FP.PACK_AB R2, R124, R13 ;  /* 0x0000000d7c02723e */ /* 0x004fc600000000ff */
[----:B------:R-:W2:Y:S01]  /*2bbf0*/  LDL.LU R13, [R1+0xcbc] ;  /* 0x000cbc00010d7983 */ /* 0x000ea20000300800 */
[----:B----4-:R-:W-:-:S03]  /*2bc00*/  F2FP.PACK_AB R4, R118, R11 ;  /* 0x0000000b7604723e */ /* 0x010fc600000000ff */
[----:B------:R-:W4:Y:S04]  /*2bc10*/  LDL.LU R118, [R1+0xcb8] ;  /* 0x000cb80001767983 */ /* 0x000f280000300800 */
[----:B------:R-:W4:Y:S01]  /*2bc20*/  LDL.LU R11, [R1+0xcb4] ;  /* 0x000cb400010b7983 */ /* 0x000f220000300800 */
[----:B------:R-:W-:Y:S02]  /*2bc30*/  F2FP.PACK_AB R5, R120, R121 ;  /* 0x000000797805723e */ /* 0x000fe400000000ff */
[----:B---3--:R-:W-:Y:S01]  /*2bc40*/  F2FP.PACK_AB R3, R68, R123 ;  /* 0x0000007b4403723e */ /* 0x008fe200000000ff */
[----:B------:R-:W3:Y:S04]  /*2bc50*/  LDL.LU R70, [R1+0x350] ;  /* 0x0003500001467983 */ /* 0x000ee80000300800 */
[----:B------:R-:W3:Y:S04]  /*2bc60*/  LDL.LU R68, [R1+0x348] ;  /* 0x0003480001447983 */ /* 0x000ee80000300800 */
[----:B------:R-:W2:Y:S04]  /*2bc70*/  LDL.LU R123, [R1+0x340] ;  /* 0x00034000017b7983 */ /* 0x000ea80000300800 */
[----:B------:R-:W2:Y:S04]  /*2bc80*/  LDL.LU R124, [R1+0x334] ;  /* 0x00033400017c7983 */ /* 0x000ea80000300800 */
[----:B------:R-:W2:Y:S04]  /*2bc90*/  LDL.LU R120, [R1+0x358] ;  /* 0x0003580001787983 */ /* 0x000ea80000300800 */
[----:B------:R4:W-:Y:S04]  /*2bca0*/  STS.64 [R10+0x20c80], R4 ;  /* 0x020c80040a007388 */ /* 0x0009e80000000a00 */
[----:B------:R-:W2:Y:S01]  /*2bcb0*/  LDL.LU R121, [R1+0x354] ;  /* 0x0003540001797983 */ /* 0x000ea20000300800 */
[----:B----4-:R-:W-:-:S03]  /*2bcc0*/  F2FP.PACK_AB R4, R11, R118 ;  /* 0x000000760b04723e */ /* 0x010fc600000000ff */
[----:B------:R-:W4:Y:S04]  /*2bcd0*/  LDL.LU R11, [R1+0xcb0] ;  /* 0x000cb000010b7983 */ /* 0x000f280000300800 */
[----:B------:R-:W4:Y:S04]  /*2bce0*/  LDL.LU R118, [R1+0xcac] ;  /* 0x000cac0001767983 */ /* 0x000f280000300800 */
[----:B------:R0:W-:Y:S01]  /*2bcf0*/  STS.64 [R10+0x20480], R2 ;  /* 0x020480020a007388 */ /* 0x0001e20000000a00 */
[----:B------:R-:W-:Y:S02]  /*2bd00*/  F2FP.PACK_AB R5, R71, R69 ;  /* 0x000000454705723e */ /* 0x000fe400000000ff */
[----:B0-----:R-:W-:-:S02]  /*2bd10*/  F2FP.PACK_AB R3, R67, R66 ;  /* 0x000000424303723e */ /* 0x001fc400000000ff */
[----:B------:R-:W2:Y:S01]  /*2bd20*/  LDL.LU R67, [R1+0x390] ;  /* 0x0003900001437983 */ /* 0x000ea20000300800 */
[----:B------:R-:W-:-:S03]  /*2bd30*/  F2FP.PACK_AB R2, R65, R125 ;  /* 0x0000007d4102723e */ /* 0x000fc600000000ff */
[----:B------:R-:W2:Y:S04]  /*2bd40*/  LDL.LU R66, [R1+0x388] ;  /* 0x0003880001427983 */ /* 0x000ea80000300800 */
[----:B------:R-:W2:Y:S04]  /*2bd50*/  LDL.LU R65, [R1+0x380] ;  /* 0x0003800001417983 */ /* 0x000ea80000300800 */
[----:B------:R-:W2:Y:S04]  /*2bd60*/  LDL.LU R125, [R1+0x37c] ;  /* 0x00037c00017d7983 */ /* 0x000ea80000300800 */
[----:B------:R-:W2:Y:S04]  /*2bd70*/  LDL.LU R71, [R1+0x398] ;  /* 0x0003980001477983 */ /* 0x000ea80000300800 */
[----:B------:R-:W2:Y:S01]  /*2bd80*/  LDL.LU R69, [R1+0x394] ;  /* 0x0003940001457983 */ /* 0x000ea20000300800 */
[----:B----4-:R-:W-:-:S03]  /*2bd90*/  F2FP.PACK_AB R8, R118, R11 ;  /* 0x0000000b7608723e */ /* 0x010fc600000000ff */
[----:B------:R-:W4:Y:S04]  /*2bda0*/  LDL.LU R118, [R1+0xca8] ;  /* 0x000ca80001767983 */ /* 0x000f280000300800 */
[----:B------:R-:W4:Y:S04]  /*2bdb0*/  LDL.LU R11, [R1+0xca4] ;  /* 0x000ca400010b7983 */ /* 0x000f280000300800 */
[----:B------:R-:W0:Y:S01]  /*2bdc0*/  S2R R63, SR_TID.X ;  /* 0x00000000003f7919 */ /* 0x000e220000002100 */
[----:B------:R-:W-:-:S03]  /*2bdd0*/  F2FP.PACK_AB R16, R9, R16 ;  /* 0x000000100910723e */ /* 0x000fc600000000ff */
[----:B------:R3:W-:Y:S02]  /*2bde0*/  STS.64 [R10+0x20500], R2 ;  /* 0x020500020a007388 */ /* 0x0007e40000000a00 */
[----:B---3--:R-:W-:Y:S02]  /*2bdf0*/  F2FP.PACK_AB R3, R70, R68 ;  /* 0x000000444603723e */ /* 0x008fe400000000ff */
[----:B0-----:R-:W-:Y:S01]  /*2be00*/  SHF.R.U32.HI R9, RZ, 0x8, R63 ;  /* 0x00000008ff097819 */ /* 0x001fe2000001163f */
[----:B------:R-:W3:Y:S03]  /*2be10*/  LDL.LU R68, [R1+0x3b0] ;  /* 0x0003b00001447983 */ /* 0x000ee60000300800 */
[----:B------:R-:W-:Y:S02]  /*2be20*/  SGXT.U32 R9, R9, 0x1 ;  /* 0x000000010909781a */ /* 0x000fe40000000000 */
[----:B--2---:R-:W-:-:S02]  /*2be30*/  F2FP.PACK_AB R2, R123, R124 ;  /* 0x0000007c7b02723e */ /* 0x004fc400000000ff */
[----:B------:R-:W3:Y:S01]  /*2be40*/  LDL.LU R123, [R1+0x3a8] ;  /* 0x0003a800017b7983 */ /* 0x000ee20000300800 */
[----:B------:R-:W-:Y:S01]  /*2be50*/  IMAD R0, R9, c[0x0][0x1c8], RZ ;  /* 0x0000720009007a24 */ /* 0x000fe200078e02ff */
[----:B------:R-:W-:Y:S02]  /*2be60*/  F2FP.PACK_AB R9, R120, R121 ;  /* 0x000000797809723e */ /* 0x000fe400000000ff */
[----:B------:R-:W2:Y:S04]  /*2be70*/  LDL.LU R124, [R1+0x3a0] ;  /* 0x0003a000017c7983 */ /* 0x000ea80000300800 */
[----:B------:R-:W2:Y:S04]  /*2be80*/  LDL.LU R120, [R1+0x3b8] ;  /* 0x0003b80001787983 */ /* 0x000ea80000300800 */
[----:B------:R-:W2:Y:S01]  /*2be90*/  LDL.LU R121, [R1+0x3b4] ;  /* 0x0003b40001797983 */ /* 0x000ea20000300800 */
[----:B----4-:R-:W-:-:S03]  /*2bea0*/  F2FP.PACK_AB R28, R11, R118 ;  /* 0x000000760b1c723e */ /* 0x010fc600000000ff */
[----:B------:R-:W2:Y:S01]  /*2beb0*/  LDL.LU R11, [R1+0xca0] ;  /* 0x000ca000010b7983 */ /* 0x000ea20000300800 */
[----:B------:R-:W-:-:S03]  /*2bec0*/  F2FP.PACK_AB R29, R71, R69 ;  /* 0x00000045471d723e */ /* 0x000fc600000000ff */
[----:B------:R0:W-:Y:S04]  /*2bed0*/  STS.64 [R10+0x20d80], R8 ;  /* 0x020d80080a007388 */ /* 0x0001e80000000a00 */
[----:B------:R-:W4:Y:S04]  /*2bee0*/  LDL.LU R118, [R1+0xc9c] ;  /* 0x000c9c0001767983 */ /* 0x000f280000300800 */
[----:B------:R-:W3:Y:S01]  /*2bef0*/  LDL.LU R70, [R1+0x3cc] ;  /* 0x0003cc0001467983 */ /* 0x000ee20000300800 */
[----:B0-----:R-:W-:-:S03]  /*2bf00*/  F2FP.PACK_AB R9, R67, R66 ;  /* 0x000000424309723e */ /* 0x001fc600000000ff */
[----:B------:R-:W3:Y:S01]  /*2bf10*/  LDL.LU R67, [R1+0x3c8] ;  /* 0x0003c80001437983 */ /* 0x000ee20000300800 */
[----:B------:R-:W-:-:S03]  /*2bf20*/  F2FP.PACK_AB R8, R65, R125 ;  /* 0x0000007d4108723e */ /* 0x000fc600000000ff */
[----:B------:R-:W3:Y:S04]  /*2bf30*/  LDL.LU R66, [R1+0x3c0] ;  /* 0x0003c00001427983 */ /* 0x000ee80000300800 */
[----:B------:R-:W3:Y:S04]  /*2bf40*/  LDL.LU R65, [R1+0x3bc] ;  /* 0x0003bc0001417983 */ /* 0x000ee80000300800 */
[----:B------:R-:W4:Y:S04]  /*2bf50*/  LDL.LU R125, [R1+0x3d8] ;  /* 0x0003d800017d7983 */ /* 0x000f280000300800 */
[----:B------:R-:W-:Y:S04]  /*2bf60*/  STS.64 [R10+0x20e00], R28 ;  /* 0x020e001c0a007388 */ /* 0x000fe80000000a00 */
[----:B------:R-:W4:Y:S01]  /*2bf70*/  LDL.LU R71, [R1+0x3d4] ;  /* 0x0003d40001477983 */ /* 0x000f220000300800 */
[----:B------:R-:W-:Y:S01]  /*2bf80*/  IMAD.MOV.U32 R119, RZ, RZ, c[0x0][0x1c8] ;  /* 0x00007200ff777624 */ /* 0x000fe200078e00ff */
[----:B------:R-:W-:-:S02]  /*2bf90*/  F2FP.PACK_AB R25, R21, R23 ;  /* 0x000000171519723e */ /* 0x000fc400000000ff */
[----:B------:R-:W-:Y:S01]  /*2bfa0*/  F2FP.PACK_AB R24, R35, R37 ;  /* 0x000000252318723e */ /* 0x000fe200000000ff */
[----:B------:R0:W-:Y:S01]  /*2bfb0*/  STS.64 [R10+0x20c00], R6 ;  /* 0x020c00060a007388 */ /* 0x0001e20000000a00 */
[----:B------:R-:W-:-:S03]  /*2bfc0*/  LEA R26, P1, R0, R12, 0x1 ;  /* 0x0000000c001a7211 */ /* 0x000fc600078208ff */
[----:B------:R1:W-:Y:S01]  /*2bfd0*/  STS.64 [R10+0x20000], R24 ;  /* 0x020000180a007388 */ /* 0x0003e20000000a00 */
[----:B------:R-:W-:Y:S01]  /*2bfe0*/  LEA.HI.X.SX32 R27, R0, R13, 0x1, P1 ;  /* 0x0000000d001b7211 */ /* 0x000fe200008f0eff */
[C---:B0-----:R-:W-:Y:S01]  /*2bff0*/  IMAD R6, R119.reuse, 0x2, R0 ;  /* 0x0000000277067824 */ /* 0x041fe200078e0200 */
[----:B--2---:R-:W-:Y:S02]  /*2c000*/  F2FP.PACK_AB R28, R124, R11 ;  /* 0x0000000b7c1c723e */ /* 0x004fe400000000ff */
[----:B------:R-:W4:Y:S02]  /*2c010*/  LDL.LU R11, [R1+0xc98] ;  /* 0x000c9800010b7983 */ /* 0x000f240000300800 */
[----:B-1----:R-:W-:Y:S02]  /*2c020*/  LEA R24, P1, R6, R12, 0x1 ;  /* 0x0000000c06187211 */ /* 0x002fe400078208ff */
[----:B------:R-:W-:Y:S02]  /*2c030*/  LEA R0, R119, R6, 0x1 ;  /* 0x0000000677007211 */ /* 0x000fe400078e08ff */
[----:B------:R-:W-:-:S02]  /*2c040*/  F2FP.PACK_AB R19, R15, R19 ;  /* 0x000000130f13723e */ /* 0x000fc400000000ff */
[----:B------:R-:W-:Y:S01]  /*2c050*/  F2FP.PACK_AB R17, R14, R17 ;  /* 0x000000110e11723e */ /* 0x000fe200000000ff */
[----:B------:R-:W-:Y:S01]  /*2c060*/  STS.64 [R10+0x20d00], R4 ;  /* 0x020d00040a007388 */ /* 0x000fe20000000a00 */
[----:B------:R-:W-:Y:S02]  /*2c070*/  F2FP.PACK_AB R35, R20, R22 ;  /* 0x000000161423723e */ /* 0x000fe400000000ff */
[-C--:B------:R-:W-:Y:S01]  /*2c080*/  LEA.HI.X.SX32 R25, R6, R13.reuse, 0x1, P1 ;  /* 0x0000000d06197211 */ /* 0x080fe200008f0eff */
[C---:B------:R-:W-:Y:S01]  /*2c090*/  IMAD R6, R119.reuse, 0x2, R0 ;  /* 0x0000000277067824 */ /* 0x040fe200078e0200 */
[CC--:B------:R-:W-:Y:S01]  /*2c0a0*/  LEA R22, P1, R0.reuse, R12.reuse, 0x1 ;  /* 0x0000000c00167211 */ /* 0x0c0fe200078208ff */
[----:B------:R-:W-:Y:S03]  /*2c0b0*/  STS.64 [R10+0x20580], R2 ;  /* 0x020580020a007388 */ /* 0x000fe60000000a00 */
[-C--:B------:R-:W-:Y:S01]  /*2c0c0*/  LEA.HI.X.SX32 R23, R0, R13.reuse, 0x1, P1 ;  /* 0x0000000d00177211 */ /* 0x080fe200008f0eff */
[C---:B------:R-:W-:Y:S01]  /*2c0d0*/  IMAD R0, R119.reuse, 0x2, R6 ;  /* 0x0000000277007824 */ /* 0x040fe200078e0206 */
[C---:B------:R-:W-:Y:S01]  /*2c0e0*/  LEA R20, P1, R6.reuse, R12, 0x1 ;  /* 0x0000000c06147211 */ /* 0x040fe200078208ff */
[----:B------:R0:W-:Y:S03]  /*2c0f0*/  STS.64 [R10+0x20080], R18 ;  /* 0x020080120a007388 */ /* 0x0001e60000000a00 */
[----:B------:R-:W-:Y:S01]  /*2c100*/  LEA.HI.X.SX32 R21, R6, R13, 0x1, P1 ;  /* 0x0000000d06157211 */ /* 0x000fe200008f0eff */
[----:B------:R-:W-:Y:S01]  /*2c110*/  STS.64 [R10+0x20600], R8 ;  /* 0x020600080a007388 */ /* 0x000fe20000000a00 */
[----:B------:R-:W-:-:S02]  /*2c120*/  LEA R6, R119, R0, 0x1 ;  /* 0x0000000077067211 */ /* 0x000fc400078e08ff */
[----:B---3--:R-:W-:Y:S01]  /*2c130*/  F2FP.PACK_AB R29, R68, R123 ;  /* 0x0000007b441d723e */ /* 0x008fe200000000ff */
[----:B------:R-:W2:Y:S01]  /*2c140*/  LDL.LU R69, [R1+0x3ec] ;  /* 0x0003ec0001457983 */ /* 0x000ea20000300800 */
[----:B0-----:R-:W-:-:S03]  /*2c150*/  LEA R18, P1, R0, R12, 0x1 ;  /* 0x0000000c00127211 */ /* 0x001fc600078208ff */
[----:B------:R0:W-:Y:S01]  /*2c160*/  STS.64 [R10+0x20880], R16 ;  /* 0x020880100a007388 */ /* 0x0001e20000000a00 */
[-C--:B------:R-:W-:Y:S01]  /*2c170*/  LEA.HI.X.SX32 R19, R0, R13.reuse, 0x1, P1 ;  /* 0x0000000d00137211 */ /* 0x080fe200008f0eff */
[C---:B------:R-:W-:Y:S01]  /*2c180*/  IMAD R0, R119.reuse, 0x2, R6 ;  /* 0x0000000277007824 */ /* 0x040fe200078e0206 */
[CC--:B------:R-:W-:Y:S01]  /*2c190*/  LEA R14, P1, R6.reuse, R12.reuse, 0x1 ;  /* 0x0000000c060e7211 */ /* 0x0c0fe200078208ff */
[----:B------:R-:W2:Y:S02]  /*2c1a0*/  LDL.LU R68, [R1+0x3e4] ;  /* 0x0003e40001447983 */ /* 0x000ea40000300800 */
[----:B------:R-:W-:Y:S01]  /*2c1b0*/  IMAD R5, R119, 0x2, R0 ;  /* 0x0000000277057824 */ /* 0x000fe200078e0200 */
[----:B------:R-:W-:Y:S01]  /*2c1c0*/  LEA.HI.X.SX32 R15, R6, R13, 0x1, P1 ;  /* 0x0000000d060f7211 */ /* 0x000fe200008f0eff */
[----:B------:R-:W3:Y:S01]  /*2c1d0*/  LDL.LU R123, [R1+0x3e0] ;  /* 0x0003e000017b7983 */ /* 0x000ee20000300800 */
[----:B------:R-:W-:Y:S02]  /*2c1e0*/  LEA R6, P1, R0, R12, 0x1 ;  /* 0x0000000c00067211 */ /* 0x000fe400078208ff */
[----:B------:R-:W-:Y:S01]  /*2c1f0*/  F2FP.PACK_AB R31, R120, R121 ;  /* 0x00000079781f723e */ /* 0x000fe200000000ff */
[----:B------:R-:W3:Y:S01]  /*2c200*/  LDL.LU R124, [R1+0x3dc] ;  /* 0x0003dc00017c7983 */ /* 0x000ee20000300800 */
[----:B------:R-:W-:-:S02]  /*2c210*/  LEA.HI.X.SX32 R7, R0, R13, 0x1, P1 ;  /* 0x0000000d00077211 */ /* 0x000fc400008f0eff */
[-C--:B------:R-:W-:Y:S01]  /*2c220*/  LEA R4, P1, R5, R12.reuse, 0x1 ;  /* 0x0000000c05047211 */ /* 0x080fe200078208ff */
[----:B------:R-:W2:Y:S01]  /*2c230*/  LDL.LU R120, [R1+0x3f8] ;  /* 0x0003f80001787983 */ /* 0x000ea20000300800 */
[----:B------:R-:W-:Y:S02]  /*2c240*/  LEA R0, R119, R5, 0x1 ;  /* 0x0000000577007211 */ /* 0x000fe400078e08ff */
[----:B------:R-:W-:Y:S01]  /*2c250*/  LEA.HI.X.SX32 R5, R5, R13, 0x1, P1 ;  /* 0x0000000d05057211 */ /* 0x000fe200008f0eff */
[----:B------:R-:W2:Y:S01]  /*2c260*/  LDL.LU R121, [R1+0x3f0] ;  /* 0x0003f00001797983 */ /* 0x000ea20000300800 */
[----:B------:R-:W-:Y:S01]  /*2c270*/  LEA R2, P1, R0, R12, 0x1 ;  /* 0x0000000c00027211 */ /* 0x000fe200078208ff */
[----:B0-----:R-:W-:-:S03]  /*2c280*/  IMAD R17, R119, 0x2, R0 ;  /* 0x0000000277117824 */ /* 0x001fc600078e0200 */
[----:B------:R-:W-:Y:S01]  /*2c290*/  LEA.HI.X.SX32 R3, R0, R13, 0x1, P1 ;  /* 0x0000000d00037211 */ /* 0x000fe200008f0eff */
[----:B------:R-:W-:Y:S01]  /*2c2a0*/  IMAD R0, R119, 0x2, R17 ;  /* 0x0000000277007824 */ /* 0x000fe200078e0211 */
[----:B------:R-:W-:-:S04]  /*2c2b0*/  LEA R16, P1, R17, R12, 0x1 ;  /* 0x0000000c11107211 */ /* 0x000fc800078208ff */
[-C--:B------:R-:W-:Y:S02]  /*2c2c0*/  LEA.HI.X.SX32 R17, R17, R13.reuse, 0x1, P1 ;  /* 0x0000000d11117211 */ /* 0x080fe400008f0eff */
[C---:B------:R-:W-:Y:S02]  /*2c2d0*/  LEA R32, P1, R0.reuse, R12, 0x1 ;  /* 0x0000000c00207211 */ /* 0x040fe400078208ff */
[C---:B------:R-:W-:Y:S02]  /*2c2e0*/  LEA R30, R119.reuse, R0, 0x1 ;  /* 0x00000000771e7211 */ /* 0x040fe400078e08ff */
[----:B------:R-:W-:Y:S02]  /*2c2f0*/  LEA.HI.X.SX32 R33, R0, R13, 0x1, P1 ;  /* 0x0000000d00217211 */ /* 0x000fe400008f0eff */
[----:B------:R-:W-:Y:S01]  /*2c300*/  LEA R8, P1, R30, R12, 0x1 ;  /* 0x0000000c1e087211 */ /* 0x000fe200078208ff */
[----:B------:R-:W-:-:S03]  /*2c310*/  IMAD R0, R119, 0x2, R30 ;  /* 0x0000000277007824 */ /* 0x000fc600078e021e */
[----:B------:R-:W-:Y:S02]  /*2c320*/  LEA.HI.X.SX32 R9, R30, R13, 0x1, P1 ;  /* 0x0000000d1e097211 */ /* 0x000fe400008f0eff */
[----:B----4-:R-:W-:Y:S02]  /*2c330*/  F2FP.PACK_AB R30, R11, R118 ;  /* 0x000000760b1e723e */ /* 0x010fe400000000ff */
[----:B------:R-:W4:Y:S04]  /*2c340*/  LDL.LU R11, [R1+0xc94] ;  /* 0x000c9400010b7983 */ /* 0x000f280000300800 */
[----:B------:R-:W4:Y:S04]  /*2c350*/  LDL.LU R118, [R1+0xc90] ;  /* 0x000c900001767983 */ /* 0x000f280000300800 */
[----:B------:R4:W-:Y:S02]  /*2c360*/  STS.64 [R10+0x20e80], R30 ;  /* 0x020e801e0a007388 */ /* 0x0009e40000000a00 */
[----:B----4-:R-:W-:-:S02]  /*2c370*/  F2FP.PACK_AB R30, R118, R11 ;  /* 0x0000000b761e723e */ /* 0x010fc400000000ff */
[----:B------:R-:W4:Y:S04]  /*2c380*/  LDL.LU R118, [R1+0xc8c] ;  /* 0x000c8c0001767983 */ /* 0x000f280000300800 */
[----:B------:R-:W2:Y:S01]  /*2c390*/  LDL.LU R11, [R1+0xc88] ;  /* 0x000c8800010b7983 */ /* 0x000ea20000300800 */
[----:B------:R-:W-:-:S05]  /*2c3a0*/  F2FP.PACK_AB R31, R125, R71 ;  /* 0x000000477d1f723e */ /* 0x000fca00000000ff */
[----:B------:R-:W-:Y:S01]  /*2c3b0*/  STS.64 [R10+0x20f00], R30 ;  /* 0x020f001e0a007388 */ /* 0x000fe20000000a00 */
[----:B------:R-:W-:Y:S02]  /*2c3c0*/  F2FP.PACK_AB R34, R34, R36 ;  /* 0x000000242222723e */ /* 0x000fe400000000ff */
[----:B------:R-:W-:-:S03]  /*2c3d0*/  LEA R44, P1, R0, R12, 0x1 ;  /* 0x0000000c002c7211 */ /* 0x000fc600078208ff */
[----:B------:R0:W-:Y:S01]  /*2c3e0*/  STS.64 [R10+0x20800], R34 ;  /* 0x020800220a007388 */ /* 0x0001e20000000a00 */
[----:B------:R-:W-:Y:S01]  /*2c3f0*/  LEA.HI.X.SX32 R45, R0, R13, 0x1, P1 ;  /* 0x0000000d002d7211 */ /* 0x000fe200008f0eff */
[----:B0-----:R-:W-:-:S05]  /*2c400*/  IMAD R34, R119, 0x2, R0 ;  /* 0x0000000277227824 */ /* 0x001fca00078e0200 */
[C---:B------:R-:W-:Y:S02]  /*2c410*/  LEA R58, P1, R34.reuse, R12, 0x1 ;  /* 0x0000000c223a7211 */ /* 0x040fe400078208ff */
[C---:B------:R-:W-:Y:S02]  /*2c420*/  LEA R0, R119.reuse, R34, 0x1 ;  /* 0x0000002277007211 */ /* 0x040fe400078e08ff */
[----:B------:R-:W-:Y:S02]  /*2c430*/  LEA.HI.X.SX32 R59, R34, R13, 0x1, P1 ;  /* 0x0000000d223b7211 */ /* 0x000fe400008f0eff */
[----:B--2---:R-:W-:Y:S02]  /*2c440*/  F2FP.PACK_AB R31, R120, R11 ;  /* 0x0000000b781f723e */ /* 0x004fe400000000ff */
[----:B------:R-:W2:Y:S01]  /*2c450*/  LDL.LU R11, [R1+0xc84] ;  /* 0x000c8400010b7983 */ /* 0x000ea20000300800 */
[----:B------:R-:W-:Y:S01]  /*2c460*/  LEA R60, P1, R0, R12, 0x1 ;  /* 0x0000000c003c7211 */ /* 0x000fe200078208ff */
[----:B------:R-:W-:-:S02]  /*2c470*/  IMAD R34, R119, 0x2, R0 ;  /* 0x0000000277227824 */ /* 0x000fc400078e0200 */
[----:B------:R0:W-:Y:S01]  /*2c480*/  STS.64 [R10+0x20680], R28 ;  /* 0x0206801c0a007388 */ /* 0x0001e20000000a00 */
[----:B------:R-:W-:Y:S02]  /*2c490*/  F2FP.PACK_AB R116, R73, R116 ;  /* 0x000000744974723e */ /* 0x000fe400000000ff */
[----:B------:R-:W-:Y:S02]  /*2c4a0*/  F2FP.PACK_AB R73, R78, R76 ;  /* 0x0000004c4e49723e */ /* 0x000fe400000000ff */
[----:B------:R-:W-:Y:S01]  /*2c4b0*/  LEA.HI.X.SX32 R61, R0, R13, 0x1, P1 ;  /* 0x0000000d003d7211 */ /* 0x000fe200008f0eff */
[----:B------:R-:W-:Y:S01]  /*2c4c0*/  IMAD R0, R119, 0x2, R34 ;  /* 0x0000000277007824 */ /* 0x000fe200078e0222 */
[----:B------:R-:W-:Y:S02]  /*2c4d0*/  LEA R78, P1, R34, R12, 0x1 ;  /* 0x0000000c224e7211 */ /* 0x000fe400078208ff */
[----:B0-----:R-:W-:Y:S02]  /*2c4e0*/  F2FP.PACK_AB R29, R70, R67 ;  /* 0x00000043461d723e */ /* 0x001fe400000000ff */
[----:B------:R-:W-:-:S02]  /*2c4f0*/  F2FP.PACK_AB R28, R66, R65 ;  /* 0x00000041421c723e */ /* 0x000fc400000000ff */
[----:B------:R-:W-:Y:S02]  /*2c500*/  F2FP.PACK_AB R115, R92, R90 ;  /* 0x0000005a5c73723e */ /* 0x000fe400000000ff */
[----:B------:R-:W-:Y:S01]  /*2c510*/  F2FP.PACK_AB R117, R77, R75 ;  /* 0x0000004b4d75723e */ /* 0x000fe200000000ff */
[----:B------:R0:W-:Y:S01]  /*2c520*/  STS.64 [R10+0x20700], R28 ;  /* 0x0207001c0a007388 */ /* 0x0001e20000000a00 */
[----:B------:R-:W-:Y:S02]  /*2c530*/  F2FP.PACK_AB R72, R74, R72 ;  /* 0x000000484a48723e */ /* 0x000fe400000000ff */
[----:B------:R-:W-:Y:S02]  /*2c540*/  F2FP.PACK_AB R114, R88, R114 ;  /* 0x000000725872723e */ /* 0x000fe400000000ff */
[----:B------:R-:W-:Y:S02]  /*2c550*/  F2FP.PACK_AB R91, R93, R91 ;  /* 0x0000005b5d5b723e */ /* 0x000fe400000000ff */
[----:B------:R-:W-:-:S02]  /*2c560*/  F2FP.PACK_AB R90, R89, R87 ;  /* 0x00000057595a723e */ /* 0x000fc400000000ff */
[----:B------:R-:W-:Y:S02]  /*2c570*/  F2FP.PACK_AB R109, R109, R104 ;  /* 0x000000686d6d723e */ /* 0x000fe400000000ff */
[----:B------:R-:W-:Y:S02]  /*2c580*/  F2FP.PACK_AB R111, R111, R106 ;  /* 0x0000006a6f6f723e */ /* 0x000fe400000000ff */
[----:B------:R-:W-:Y:S02]  /*2c590*/  F2FP.PACK_AB R110, R103, R101 ;  /* 0x00000065676e723e */ /* 0x000fe400000000ff */
[----:B0-----:R-:W-:Y:S02]  /*2c5a0*/  F2FP.PACK_AB R29, R69, R68 ;  /* 0x00000044451d723e */ /* 0x001fe400000000ff */
[----:B---3--:R-:W-:Y:S02]  /*2c5b0*/  F2FP.PACK_AB R28, R123, R124 ;  /* 0x0000007c7b1c723e */ /* 0x008fe400000000ff */
[----:B----4-:R-:W-:-:S02]  /*2c5c0*/  F2FP.PACK_AB R30, R121, R118 ;  /* 0x00000076791e723e */ /* 0x010fc400000000ff */
[-C--:B------:R-:W-:Y:S02]  /*2c5d0*/  LEA.HI.X.SX32 R79, R34, R13.reuse, 0x1, P1 ;  /* 0x0000000d224f7211 */ /* 0x080fe400008f0eff */
[C---:B------:R-:W-:Y:S02]  /*2c5e0*/  LEA R76, P1, R0.reuse, R12, 0x1 ;  /* 0x0000000c004c7211 */ /* 0x040fe400078208ff */
[----:B------:R-:W-:Y:S01]  /*2c5f0*/  LEA R34, R119, R0, 0x1 ;  /* 0x0000000077227211 */ /* 0x000fe200078e08ff */
[----:B------:R-:W-:Y:S01]  /*2c600*/  STS.64 [R10+0x20180], R116 ;  /* 0x020180740a007388 */ /* 0x000fe20000000a00 */
[----:B------:R-:W-:-:S03]  /*2c610*/  LEA.HI.X.SX32 R77, R0, R13, 0x1, P1 ;  /* 0x0000000d004d7211 */ /* 0x000fc600008f0eff */
[----:B------:R0:W-:Y:S01]  /*2c620*/  STS.64 [R10+0x20980], R72 ;  /* 0x020980480a007388 */ /* 0x0001e20000000a00 */
[CC--:B------:R-:W-:Y:S01]  /*2c630*/  LEA R74, P1, R34.reuse, R12.reuse, 0x1 ;  /* 0x0000000c224a7211 */ /* 0x0c0fe200078208ff */
[C---:B------:R-:W-:Y:S02]  /*2c640*/  IMAD R0, R119.reuse, 0x2, R34 ;  /* 0x0000000277007824 */ /* 0x040fe400078e0222 */
[----:B------:R-:W-:Y:S04]  /*2c650*/  STS.64 [R10+0x20200], R114 ;  /* 0x020200720a007388 */ /* 0x000fe80000000a00 */
[----:B------:R-:W-:Y:S04]  /*2c660*/  STS.64 [R10+0x20a00], R90 ;  /* 0x020a005a0a007388 */ /* 0x000fe80000000a00 */
[----:B------:R-:W-:Y:S04]  /*2c670*/  STS.64 [R10+0x20280], R108 ;  /* 0x0202806c0a007388 */ /* 0x000fe80000000a00 */
[----:B------:R-:W-:Y:S04]  /*2c680*/  STS.64 [R10+0x20a80], R110 ;  /* 0x020a806e0a007388 */ /* 0x000fe80000000a00 */
[----:B------:R-:W-:Y:S04]  /*2c690*/  STS.64 [R10+0x20300], R112 ;  /* 0x020300700a007388 */ /* 0x000fe80000000a00 */
[----:B------:R1:W-:Y:S04]  /*2c6a0*/  STS.64 [R10+0x20780], R28 ;  /* 0x0207801c0a007388 */ /* 0x0003e80000000a00 */
[----:B------:R3:W-:Y:S04]  /*2c6b0*/  STS.64 [R10+0x20f80], R30 ;  /* 0x020f801e0a007388 */ /* 0x0007e80000000a00 */
[----:B------:R-:W-:Y:S01]  /*2c6c0*/  BAR.SYNC.DEFER_BLOCKING 0x0 ;  /* 0x0000000000007b1d */ /* 0x000fe20000010000 */
[----:B------:R-:W-:Y:S01]  /*2c6d0*/  LEA.HI.X.SX32 R75, R34, R13, 0x1, P1 ;  /* 0x0000000d224b7211 */ /* 0x000fe200008f0eff */
[----:B------:R-:W-:Y:S01]  /*2c6e0*/  IMAD R34, R119, 0x2, R0 ;  /* 0x0000000277227824 */ /* 0x000fe200078e0200 */
[----:B0-----:R-:W-:-:S04]  /*2c6f0*/  LEA R72, P1, R0, R12, 0x1 ;  /* 0x0000000c00487211 */ /* 0x001fc800078208ff */
[-C--:B------:R-:W-:Y:S02]  /*2c700*/  LEA.HI.X.SX32 R73, R0, R13.reuse, 0x1, P1 ;  /* 0x0000000d00497211 */ /* 0x080fe400008f0eff */
[C---:B------:R-:W-:Y:S02]  /*2c710*/  LEA R70, P1, R34.reuse, R12, 0x1 ;  /* 0x0000000c22467211 */ /* 0x040fe400078208ff */
[C---:B------:R-:W-:Y:S02]  /*2c720*/  LEA R0, R119.reuse, R34, 0x1 ;  /* 0x0000002277007211 */ /* 0x040fe400078e08ff */
[----:B------:R-:W-:Y:S02]  /*2c730*/  LEA.HI.X.SX32 R71, R34, R13, 0x1, P1 ;  /* 0x0000000d22477211 */ /* 0x000fe400008f0eff */
[----:B------:R-:W-:Y:S01]  /*2c740*/  LEA R68, P1, R0, R12, 0x1 ;  /* 0x0000000c00447211 */ /* 0x000fe200078208ff */
[----:B-1----:R-:W-:-:S03]  /*2c750*/  IMAD R28, R119, 0x2, R0 ;  /* 0x00000002771c7824 */ /* 0x002fc600078e0200 */
[-C--:B------:R-:W-:Y:S02]  /*2c760*/  LEA.HI.X.SX32 R69, R0, R13.reuse, 0x1, P1 ;  /* 0x0000000d00457211 */ /* 0x080fe400008f0eff */
[C---:B------:R-:W-:Y:S02]  /*2c770*/  LEA R66, P1, R28.reuse, R12, 0x1 ;  /* 0x0000000c1c427211 */ /* 0x040fe400078208ff */
[----:B---3--:R-:W-:Y:S02]  /*2c780*/  LEA R10, R119, R28, 0x1 ;  /* 0x0000001c770a7211 */ /* 0x008fe400078e08ff */
[----:B------:R-:W-:Y:S02]  /*2c790*/  LEA.HI.X.SX32 R67, R28, R13, 0x1, P1 ;  /* 0x0000000d1c437211 */ /* 0x000fe400008f0eff */
[C---:B--2---:R-:W-:Y:S01]  /*2c7a0*/  LOP3.LUT R80, R11.reuse, 0x8, RZ, 0x3c, !PT ;  /* 0x000000080b507812 */ /* 0x044fe200078e3cff */
[----:B------:R-:W0:Y:S01]  /*2c7b0*/  LDS.64 R36, [R11] ;  /* 0x000000000b247984 */ /* 0x000e220000000a00 */
[----:B------:R-:W-:-:S03]  /*2c7c0*/  LOP3.LUT R82, R11, 0x10, RZ, 0x3c, !PT ;  /* 0x000000100b527812 */ /* 0x000fc600078e3cff */
[----:B------:R-:W1:Y:S04]  /*2c7d0*/  LDS.64 R34, [R80] ;  /* 0x0000000050227984 */ /* 0x000e680000000a00 */
[----:B------:R-:W2:Y:S01]  /*2c7e0*/  LDS.64 R28, [R82] ;  /* 0x00000000521c7984 */ /* 0x000ea20000000a00 */
[----:B------:R-:W-:-:S03]  /*2c7f0*/  LOP3.LUT R81, R11, 0x18, RZ, 0x3c, !PT ;  /* 0x000000180b517812 */ /* 0x000fc600078e3cff */
[----:B------:R-:W-:Y:S04]  /*2c800*/  LDS.64 R84, [R80+0x3000] ;  /* 0x0030000050547984 */ /* 0x000fe80000000a00 */
[----:B------:R-:W-:Y:S04]  /*2c810*/  LDS.64 R88, [R81+0x4000] ;  /* 0x0040000051587984 */ /* 0x000fe80000000a00 */
[----:B0-----:R-:W-:Y:S04]  /*2c820*/  STL.64 [R1+0x4a8], R36 ;  /* 0x0004a82401007387 */ /* 0x001fe80000100a00 */
[----:B-1----:R-:W-:Y:S04]  /*2c830*/  STL.64 [R1+0x498], R34 ;  /* 0x0004982201007387 */ /* 0x002fe80000100a00 */
[----:B--2---:R-:W-:Y:S01]  /*2c840*/  STL.64 [R1+0x3f8], R28 ;  /* 0x0003f81c01007387 */ /* 0x004fe20000100a00 */
[----:B------:R-:W-:-:S03]  /*2c850*/  IMAD.MOV.U32 R50, RZ, RZ, R28 ;  /* 0x000000ffff327224 */ /* 0x000fc600078e001c */
[----:B------:R-:W0:Y:S01]  /*2c860*/  LDS.64 R28, [R81] ;  /* 0x00000000511c7984 */ /* 0x000e220000000a00 */
[----:B------:R-:W-:-:S03]  /*2c870*/  IMAD.MOV.U32 R51, RZ, RZ, R34 ;  /* 0x000000ffff337224 */ /* 0x000fc600078e0022 */
[----:B------:R-:W1:Y:S04]  /*2c880*/  LDS.64 R34, [R80+0x1000] ;  /* 0x0010000050227984 */ /* 0x000e680000000a00 */
[----:B0-----:R-:W-:Y:S01]  /*2c890*/  STL.64 [R1+0x3f0], R28 ;  /* 0x0003f01c01007387 */ /* 0x001fe20000100a00 */
[----:B------:R-:W-:-:S03]  /*2c8a0*/  IMAD.MOV.U32 R49, RZ, RZ, R28 ;  /* 0x000000ffff317224 */ /* 0x000fc600078e001c */
[----:B------:R-:W0:Y:S01]  /*2c8b0*/  LDS.64 R28, [R11+0x1000] ;  /* 0x001000000b1c7984 */ /* 0x000e220000000a00 */
[----:B------:R-:W-:Y:S01]  /*2c8c0*/  IMAD.MOV.U32 R30, RZ, RZ, R36 ;  /* 0x000000ffff1e7224 */ /* 0x000fe200078e0024 */
[----:B-1----:R-:W-:-:S04]  /*2c8d0*/  MOV R52, R34 ;  /* 0x0000002200347202 */ /* 0x002fc80000000f00 */
[----:B------:R-:W-:Y:S04]  /*2c8e0*/  STG.E.U16 [R26.64], R30 ;  /* 0x0000001e1a007986 */ /* 0x000fe8000c101506 */
[----:B------:R-:W-:Y:S04]  /*2c8f0*/  STG.E.U16 [R24.64], R51 ;  /* 0x0000003318007986 */ /* 0x000fe8000c101506 */
[----:B------:R-:W1:Y:S04]  /*2c900*/  LDS.64 R26, [R81+0x1000] ;  /* 0x00100000511a7984 */ /* 0x000e680000000a00 */
[----:B------:R-:W-:Y:S04]  /*2c910*/  STG.E.U16 [R22.64], R50 ;  /* 0x0000003216007986 */ /* 0x000fe8000c101506 */
[----:B------:R-:W-:Y:S04]  /*2c920*/  LDS.64 R24, [R11+0x2000] ;  /* 0x002000000b187984 */ /* 0x000fe80000000a00 */
[----:B------:R-:W-:Y:S04]  /*2c930*/  STG.E.U16 [R20.64], R49 ;  /* 0x0000003114007986 */ /* 0x000fe8000c101506 */
[----:B------:R-:W-:Y:S04]  /*2c940*/  LDS.64 R22, [R80+0x2000] ;  /* 0x0020000050167984 */ /* 0x000fe80000000a00 */
[----:B------:R-:W-:Y:S04]  /*2c950*/  LDS.64 R20, [R82+0x2000] ;  /* 0x0020000052147984 */ /* 0x000fe80000000a00 */
[----:B0-----:R-:W-:Y:S01]  /*2c960*/  STL.64 [R1+0x4a0], R28 ;  /* 0x0004a01c01007387 */ /* 0x001fe20000100a00 */
[----:B------:R-:W-:-:S03]  /*2c970*/  MOV R48, R28 ;  /* 0x0000001c00307202 */ /* 0x000fc60000000f00 */
[----:B------:R-:W-:Y:S04]  /*2c980*/  STL.64 [R1+0x480], R34 ;  /* 0x0004802201007387 */ /* 0x000fe80000100a00 */
[----:B------:R-:W0:Y:S04]  /*2c990*/  LDS.64 R34, [R82+0x1000] ;  /* 0x0010000052227984 */ /* 0x000e280000000a00 */
[----:B------:R-:W-:Y:S04]  /*2c9a0*/  STG.E.U16 [R18.64], R48 ;  /* 0x0000003012007986 */ /* 0x000fe8000c101506 */
[----:B------:R-:W-:Y:S04]  /*2c9b0*/  STG.E.U16 [R14.64], R52 ;  /* 0x000000340e007986 */ /* 0x000fe8000c101506 */
[----:B------:R-:W2:Y:S04]  /*2c9c0*/  LDS.64 R18, [R81+0x2000] ;  /* 0x0020000051127984 */ /* 0x000ea80000000a00 */
[----:B------:R-:W3:Y:S01]  /*2c9d0*/  LDS.64 R14, [R11+0x3000] ;  /* 0x003000000b0e7984 */ /* 0x000ee20000000a00 */
[----:B-1----:R-:W-:-:S03]  /*2c9e0*/  IMAD.MOV.U32 R63, RZ, RZ, R26 ;  /* 0x000000ffff3f7224 */ /* 0x002fc600078e001a */
[----:B0-----:R-:W-:Y:S01]  /*2c9f0*/  STL.64 [R1+0x3e8], R34 ;  /* 0x0003e82201007387 */ /* 0x001fe20000100a00 */
[----:B------:R-:W-:-:S03]  /*2ca00*/  IMAD.MOV.U32 R56, RZ, RZ, R34 ;  /* 0x000000ffff387224 */ /* 0x000fc600078e0022 */
[----:B------:R-:W-:Y:S04]  /*2ca10*/  STL.64 [R1+0x3d8], R26 ;  /* 0x0003d81a01007387 */ /* 0x000fe80000100a00 */
[----:B------:R-:W-:Y:S04]  /*2ca20*/  STL.64 [R1+0x3d0], R24 ;  /* 0x0003d01801007387 */ /* 0x000fe80000100a00 */
[----:B------:R-:W-:Y:S04]  /*2ca30*/  STL.64 [R1+0x3c0], R22 ;  /* 0x0003c01601007387 */ /* 0x000fe80000100a00 */
[----:B------:R-:W-:Y:S04]  /*2ca40*/  STL.64 [R1+0x3b8], R20 ;  /* 0x0003b81401007387 */ /* 0x000fe80000100a00 */
[----:B--2---:R-:W-:Y:S04]  /*2ca50*/  STL.64 [R1+0x3a8], R18 ;  /* 0x0003a81201007387 */ /* 0x004fe80000100a00 */
[----:B------:R-:W-:Y:S04]  /*2ca60*/  STG.E.U16 [R6.64], R56 ;  /* 0x0000003806007986 */ /* 0x000fe8000c101506 */
[----:B---3--:R-:W-:Y:S04]  /*2ca70*/  STL.64 [R1+0x3a0], R14 ;  /* 0x0003a00e01007387 */ /* 0x008fe80000100a00 */
[----:B------:R0:W-:Y:S04]  /*2ca80*/  STG.E.U16 [R4.64], R63 ;  /* 0x0000003f04007986 */ /* 0x0001e8000c101506 */
[----:B------:R-:W-:Y:S01]  /*2ca90*/  STL.64 [R1+0x390], R84 ;  /* 0x0003905401007387 */ /* 0x000fe20000100a00 */
[----:B0-----:R-:W-:-:S03]  /*2caa0*/  IMAD.MOV.U32 R63, RZ, RZ, R84 ;  /* 0x000000ffff3f7224 */ /* 0x001fc600078e0054 */
[----:B------:R-:W0:Y:S01]  /*2cab0*/  LDS.64 R84, [R82+0x3000] ;  /* 0x0030000052547984 */ /* 0x000e220000000a00 */
[----:B------:R-:W-:-:S05]  /*2cac0*/  IMAD.MOV.U32 R62, RZ, RZ, R24 ;  /* 0x000000ffff3e7224 */ /* 0x000fca00078e0018 */
[----:B------:R1:W-:Y:S04]  /*2cad0*/  STG.E.U16 [R2.64], R62 ;  /* 0x0000003e02007986 */ /* 0x0003e8000c101506 */
[----:B0-----:R-:W-:Y:S01]  /*2cae0*/  STL.64 [R1+0x380], R84 ;  /* 0x0003805401007387 */ /* 0x001fe20000100a00 */
[----:B-1----:R-:W-:-:S03]  /*2caf0*/  IMAD.MOV.U32 R62, RZ, RZ, R84 ;  /* 0x000000ffff3e7224 */ /* 0x002fc600078e0054 */
[----:B------:R-:W0:Y:S04]  /*2cb00*/  LDS.64 R84, [R81+0x3000] ;  /* 0x0030000051547984 */ /* 0x000e280000000a00 */
[----:B0-----:R-:W-:Y:S01]  /*2cb10*/  STL.64 [R1+0x378], R84 ;  /* 0x0003785401007387 */ /* 0x001fe20000100a00 */
[----:B------:R-:W-:-:S03]  /*2cb20*/  IMAD.MOV.U32 R90, RZ, RZ, R84 ;  /* 0x000000ffff5a7224 */ /* 0x000fc600078e0054 */
[----:B------:R-:W0:Y:S04]  /*2cb30*/  LDS.64 R84, [R11+0x4000] ;  /* 0x004000000b547984 */ /* 0x000e280000000a00 */
[----:B0-----:R-:W-:Y:S01]  /*2cb40*/  STL.64 [R1+0x368], R84 ;  /* 0x0003685401007387 */ /* 0x001fe20000100a00 */
[----:B------:R-:W-:-:S03]  /*2cb50*/  MOV R87, R84 ;  /* 0x0000005400577202 */ /* 0x000fc60000000f00 */
[----:B------:R-:W0:Y:S01]  /*2cb60*/  LDS.64 R84, [R80+0x4000] ;  /* 0x0040000050547984 */ /* 0x000e220000000a00 */
[----:B------:R-:W-:Y:S01]  /*2cb70*/  IMAD.MOV.U32 R49, RZ, RZ, R22 ;  /* 0x000000ffff317224 */ /* 0x000fe200078e0016 */
[----:B------:R-:W-:Y:S01]  /*2cb80*/  MOV R48, R20 ;  /* 0x0000001400307202 */ /* 0x000fe20000000f00 */
[----:B------:R-:W-:Y:S01]  /*2cb90*/  IMAD.MOV.U32 R56, RZ, RZ, R14 ;  /* 0x000000ffff387224 */ /* 0x000fe200078e000e */
[----:B------:R-:W-:Y:S01]  /*2cba0*/  MOV R57, R18 ;  /* 0x0000001200397202 */ /* 0x000fe20000000f00 */
[----:B0-----:R-:W-:Y:S01]  /*2cbb0*/  STL.64 [R1+0x360], R84 ;  /* 0x0003605401007387 */ /* 0x001fe20000100a00 */
[----:B------:R-:W-:-:S03]  /*2cbc0*/  MOV R86, R84 ;  /* 0x0000005400567202 */ /* 0x000fc60000000f00 */
[----:B------:R-:W0:Y:S04]  /*2cbd0*/  LDS.64 R84, [R82+0x4000] ;  /* 0x0040000052547984 */ /* 0x000e280000000a00 */
[----:B------:R-:W-:Y:S04]  /*2cbe0*/  STG.E.U16 [R16.64], R49 ;  /* 0x0000003110007986 */ /* 0x000fe8000c101506 */
[----:B------:R-:W-:Y:S04]  /*2cbf0*/  STG.E.U16 [R32.64], R48 ;  /* 0x0000003020007986 */ /* 0x000fe8000c101506 */
[----:B------:R-:W-:Y:S04]  /*2cc00*/  STG.E.U16 [R8.64], R57 ;  /* 0x0000003908007986 */ /* 0x000fe8000c101506 */
[----:B------:R-:W-:Y:S04]  /*2cc10*/  STG.E.U16 [R44.64], R56 ;  /* 0x000000382c007986 */ /* 0x000fe8000c101506 */
[----:B------:R-:W-:Y:S04]  /*2cc20*/  STG.E.U16 [R58.64], R63 ;  /* 0x0000003f3a007986 */ /* 0x000fe8000c101506 */
[----:B------:R-:W-:Y:S04]  /*2cc30*/  STG.E.U16 [R60.64], R62 ;  /* 0x0000003e3c007986 */ /* 0x000fe8000c101506 */
[----:B------:R-:W1:Y:S04]  /*2cc40*/  LDS.64 R60, [R80+0x5000] ;  /* 0x00500000503c7984 */ /* 0x000e680000000a00 */
[----:B0-----:R0:W-:Y:S04]  /*2cc50*/  STL.64 [R1+0x358], R84 ;  /* 0x0003585401007387 */ /* 0x0011e80000100a00 */
[----:B------:R-:W-:Y:S01]  /*2cc60*/  STL.64 [R1+0x348], R88 ;  /* 0x0003485801007387 */ /* 0x000fe20000100a00 */
[----:B0-----:R-:W-:-:S02]  /*2cc70*/  IMAD.MOV.U32 R85, RZ, RZ, R84 ;  /* 0x000000ffff557224 */ /* 0x001fc400078e0054 */
[----:B------:R-:W-:Y:S02]  /*2cc80*/  IMAD.MOV.U32 R84, RZ, RZ, R88 ;  /* 0x000000ffff547224 */ /* 0x000fe400078e0058 */
[----:B------:R-:W0:Y:S04]  /*2cc90*/  LDS.64 R88, [R11+0x5000] ;  /* 0x005000000b587984 */ /* 0x000e280000000a00 */
[----:B------:R1:W-:Y:S04]  /*2cca0*/  STG.E.U16 [R78.64], R90 ;  /* 0x0000005a4e007986 */ /* 0x0003e8000c101506 */
[----:B------:R-:W-:Y:S04]  /*2ccb0*/  STG.E.U16 [R76.64], R87 ;  /* 0x000000574c007986 */ /* 0x000fe8000c101506 */
[----:B------:R-:W-:Y:S01]  /*2ccc0*/  STG.E.U16 [R74.64], R86 ;  /* 0x000000564a007986 */ /* 0x000fe2000c101506 */
[----:B-1----:R-:W-:-:S03]  /*2ccd0*/  IMAD.MOV.U32 R78, RZ, RZ, R60 ;  /* 0x000000ffff4e7224 */ /* 0x002fc600078e003c */
[----:B------:R-:W-:Y:S04]  /*2cce0*/  LDS.64 R76, [R81+0x5000] ;  /* 0x00500000514c7984 */ /* 0x000fe80000000a00 */
[----:B------:R-:W1:Y:S04]  /*2ccf0*/  LDS.64 R74, [R11+0x6000] ;  /* 0x006000000b4a7984 */ /* 0x000e680000000a00 */
[----:B0-----:R-:W-:Y:S04]  /*2cd00*/  STL.64 [R1+0x340], R88 ;  /* 0x0003405801007387 */ /* 0x001fe80000100a00 */
[----:B------:R-:W-:Y:S04]  /*2cd10*/  STL.64 [R1+0x328], R60 ;  /* 0x0003283c01007387 */ /* 0x000fe80000100a00 */
[----:B------:R-:W0:Y:S01]  /*2cd20*/  LDS.64 R60, [R82+0x5000] ;  /* 0x00500000523c7984 */ /* 0x000e220000000a00 */
[----:B------:R-:W-:Y:S01]  /*2cd30*/  LEA R64, P1, R10, R12, 0x1 ;  /* 0x0000000c0a407211 */ /* 0x000fe200078208ff */
[----:B------:R-:W-:-:S03]  /*2cd40*/  IMAD R0, R119, 0x2, R10 ;  /* 0x0000000277007824 */ /* 0x000fc600078e020a */
[-C--:B------:R-:W-:Y:S02]  /*2cd50*/  LEA.HI.X.SX32 R65, R10, R13.reuse, 0x1, P1 ;  /* 0x0000000d0a417211 */ /* 0x080fe400008f0eff */
[C---:B------:R-:W-:Y:S02]  /*2cd60*/  LEA R36, P1, R0.reuse, R12, 0x1 ;  /* 0x0000000c00247211 */ /* 0x040fe400078208ff */
[C---:B------:R-:W-:Y:S02]  /*2cd70*/  LEA R10, R119.reuse, R0, 0x1 ;  /* 0x00000000770a7211 */ /* 0x040fe400078e08ff */
[-C--:B------:R-:W-:Y:S02]  /*2cd80*/  LEA.HI.X.SX32 R37, R0, R13.reuse, 0x1, P1 ;  /* 0x0000000d00257211 */ /* 0x080fe400008f0eff */
[C---:B------:R-:W-:Y:S01]  /*2cd90*/  LEA R46, P1, R10.reuse, R12, 0x1 ;  /* 0x0000000c0a2e7211 */ /* 0x040fe200078208ff */
[----:B------:R-:W-:Y:S01]  /*2cda0*/  IMAD R0, R119, 0x2, R10 ;  /* 0x0000000277007824 */ /* 0x000fe200078e020a */
[----:B------:R1:W-:Y:S02]  /*2cdb0*/  STG.E.U16 [R72.64], R85 ;  /* 0x0000005548007986 */ /* 0x0003e4000c101506 */
[----:B------:R-:W-:-:S02]  /*2cdc0*/  LEA.HI.X.SX32 R47, R10, R13, 0x1, P1 ;  /* 0x0000000d0a2f7211 */ /* 0x000fc400008f0eff */
[C---:B------:R-:W-:Y:S02]  /*2cdd0*/  LEA R40, P1, R0.reuse, R12, 0x1 ;  /* 0x0000000c00287211 */ /* 0x040fe400078208ff */
[----:B------:R-:W-:Y:S01]  /*2cde0*/  LEA R10, R119, R0, 0x1 ;  /* 0x00000000770a7211 */ /* 0x000fe200078e08ff */
[----:B-1----:R-:W-:Y:S01]  /*2cdf0*/  IMAD.MOV.U32 R72, RZ, RZ, R74 ;  /* 0x000000ffff487224 */ /* 0x002fe200078e004a */
[----:B------:R-:W-:-:S03]  /*2ce00*/  LEA.HI.X.SX32 R41, R0, R13, 0x1, P1 ;  /* 0x0000000d00297211 */ /* 0x000fc600008f0eff */
[C---:B------:R-:W-:Y:S01]  /*2ce10*/  IMAD R0, R119.reuse, 0x2, R10 ;  /* 0x0000000277007824 */ /* 0x040fe200078e020a */
[CC--:B------:R-:W-:Y:S01]  /*2ce20*/  LEA R42, P1, R10.reuse, R12.reuse, 0x1 ;  /* 0x0000000c0a2a7211 */ /* 0x0c0fe200078208ff */
[----:B0-----:R-:W-:Y:S04]  /*2ce30*/  STL.64 [R1+0x308], R60 ;  /* 0x0003083c01007387 */ /* 0x001fe80000100a00 */
[----:B------:R-:W-:Y:S04]  /*2ce40*/  STL.64 [R1+0x300], R76 ;  /* 0x0003004c01007387 */ /* 0x000fe80000100a00 */
[----:B------:R-:W-:Y:S04]  /*2ce50*/  STL.64 [R1+0x2f0], R74 ;  /* 0x0002f04a01007387 */ /* 0x000fe80000100a00 */
[----:B------:R-:W0:Y:S01]  /*2ce60*/  LDS.64 R74, [R80+0x6000] ;  /* 0x00600000504a7984 */ /* 0x000e220000000a00 */
[----:B------:R-:W-:Y:S01]  /*2ce70*/  LEA.HI.X.SX32 R43, R10, R13, 0x1, P1 ;  /* 0x0000000d0a2b7211 */ /* 0x000fe200008f0eff */
[----:B------:R-:W-:Y:S01]  /*2ce80*/  IMAD R10, R119, 0x2, R0 ;  /* 0x00000002770a7824 */ /* 0x000fe200078e0200 */
[----:B------:R-:W-:-:S04]  /*2ce90*/  LEA R28, P1, R0, R12, 0x1 ;  /* 0x0000000c001c7211 */ /* 0x000fc800078208ff */
[----:B------:R-:W-:Y:S01]  /*2cea0*/  LEA.HI.X.SX32 R29, R0, R13, 0x1, P1 ;  /* 0x0000000d001d7211 */ /* 0x000fe200008f0eff */
[----:B------:R-:W-:Y:S01]  /*2ceb0*/  IMAD R0, R119, 0x2, R10 ;  /* 0x0000000277007824 */ /* 0x000fe200078e020a */
[----:B------:R-:W-:-:S04]  /*2cec0*/  LEA R38, P1, R10, R12, 0x1 ;  /* 0x0000000c0a267211 */ /* 0x000fc800078208ff */
        /* <DEDUP_REMOVED lines=9> */
[-C--:B------:R-:W-:Y:S02]  /*2cf60*/  LEA.HI.X.SX32 R55, R0, R13.reuse, 0x1, P1 ;  /* 0x0000000d00377211 */ /* 0x080fe400008f0eff */
[C---:B------:R-:W-:Y:S02]  /*2cf70*/  LEA R26, P1, R10.reuse, R12, 0x1 ;  /* 0x0000000c0a1a7211 */ /* 0x040fe400078208ff */
[C---:B------:R-:W-:Y:S01]  /*2cf80*/  LEA R0, R119.reuse, R10, 0x1 ;  /* 0x0000000a77007211 */ /* 0x040fe200078e08ff */
[----:B------:R1:W-:Y:S01]  /*2cf90*/  STG.E.U16 [R70.64], R84 ;  /* 0x0000005446007986 */ /* 0x0003e2000c101506 */
[----:B------:R-:W-:Y:S02]  /*2cfa0*/  LEA.HI.X.SX32 R27, R10, R13, 0x1, P1 ;  /* 0x0000000d0a1b7211 */ /* 0x000fe400008f0eff */
[----:B------:R-:W-:Y:S01]  /*2cfb0*/  LEA R50, P1, R0, R12, 0x1 ;  /* 0x0000000c00327211 */ /* 0x000fe200078208ff */
[----:B0-----:R-:W-:Y:S01]  /*2cfc0*/  STL.64 [R1+0x2d0], R74 ;  /* 0x0002d04a01007387 */ /* 0x001fe20000100a00 */
[----:B------:R-:W-:-:S02]  /*2cfd0*/  IMAD R10, R119, 0x2, R0 ;  /* 0x00000002770a7824 */ /* 0x000fc400078e0200 */
[-C--:B------:R-:W-:Y:S01]  /*2cfe0*/  LEA.HI.X.SX32 R51, R0, R13.reuse, 0x1, P1 ;  /* 0x0000000d00337211 */ /* 0x080fe200008f0eff */
[----:B-1----:R-:W-:Y:S02]  /*2cff0*/  IMAD.MOV.U32 R70, RZ, RZ, R74 ;  /* 0x000000ffff467224 */ /* 0x002fe400078e004a */
[----:B------:R-:W0:Y:S01]  /*2d000*/  LDS.64 R74, [R82+0x6000] ;  /* 0x00600000524a7984 */ /* 0x000e220000000a00 */
[C---:B------:R-:W-:Y:S02]  /*2d010*/  LEA R24, P1, R10.reuse, R12, 0x1 ;  /* 0x0000000c0a187211 */ /* 0x040fe400078208ff */
[C---:B------:R-:W-:Y:S02]  /*2d020*/  LEA R0, R119.reuse, R10, 0x1 ;  /* 0x0000000a77007211 */ /* 0x040fe400078e08ff */
[----:B------:R-:W-:Y:S02]  /*2d030*/  LEA.HI.X.SX32 R25, R10, R13, 0x1, P1 ;  /* 0x0000000d0a197211 */ /* 0x000fe400008f0eff */
[----:B------:R-:W-:Y:S01]  /*2d040*/  LEA R22, P1, R0, R12, 0x1 ;  /* 0x0000000c00167211 */ /* 0x000fe200078208ff */
[----:B------:R-:W-:-:S03]  /*2d050*/  IMAD R10, R119, 0x2, R0 ;  /* 0x00000002770a7824 */ /* 0x000fc600078e0200 */
        /* <DEDUP_REMOVED lines=11> */
[C---:B------:R-:W-:Y:S01]  /*2d110*/  LEA R10, R119.reuse, R0, 0x1 ;  /* 0x00000000770a7211 */ /* 0x040fe200078e08ff */
[----:B------:R-:W-:Y:S01]  /*2d120*/  IMAD.MOV.U32 R83, RZ, RZ, R88 ;  /* 0x000000ffff537224 */ /* 0x000fe200078e0058 */
[-C--:B------:R-:W-:Y:S02]  /*2d130*/  LEA.HI.X.SX32 R7, R0, R13.reuse, 0x1, P1 ;  /* 0x0000000d00077211 */ /* 0x080fe400008f0eff */
[C---:B------:R-:W-:Y:S01]  /*2d140*/  LEA R14, P1, R10.reuse, R12, 0x1 ;  /* 0x0000000c0a0e7211 */ /* 0x040fe200078208ff */
[----:B------:R-:W-:Y:S01]  /*2d150*/  IMAD R0, R119, 0x2, R10 ;  /* 0x0000000277007824 */ /* 0x000fe200078e020a */
[----:B------:R1:W-:Y:S02]  /*2d160*/  STG.E.U16 [R68.64], R83 ;  /* 0x0000005344007986 */ /* 0x0003e4000c101506 */
[----:B------:R-:W-:-:S02]  /*2d170*/  LEA.HI.X.SX32 R15, R10, R13, 0x1, P1 ;  /* 0x0000000d0a0f7211 */ /* 0x000fc400008f0eff */
[C---:B------:R-:W-:Y:S01]  /*2d180*/  LEA R4, P1, R0.reuse, R12, 0x1 ;  /* 0x0000000c00047211 */ /* 0x040fe200078208ff */
[----:B0-----:R-:W-:Y:S01]  /*2d190*/  STL.64 [R1+0x2c0], R74 ;  /* 0x0002c04a01007387 */ /* 0x001fe20000100a00 */
[----:B------:R-:W-:Y:S02]  /*2d1a0*/  LEA R3, R119, R0, 0x1 ;  /* 0x0000000077037211 */ /* 0x000fe400078e08ff */
[----:B------:R-:W-:Y:S01]  /*2d1b0*/  LEA.HI.X.SX32 R5, R0, R13, 0x1, P1 ;  /* 0x0000000d00057211 */ /* 0x000fe200008f0eff */
[----:B-1----:R-:W-:Y:S02]  /*2d1c0*/  IMAD.MOV.U32 R68, RZ, RZ, R74 ;  /* 0x000000ffff447224 */ /* 0x002fe400078e004a */
[----:B------:R-:W0:Y:S01]  /*2d1d0*/  LDS.64 R74, [R81+0x6000] ;  /* 0x00600000514a7984 */ /* 0x000e220000000a00 */
[----:B------:R-:W-:Y:S01]  /*2d1e0*/  LEA R2, P1, R3, R12, 0x1 ;  /* 0x0000000c03027211 */ /* 0x000fe200078208ff */
[----:B------:R-:W-:-:S03]  /*2d1f0*/  IMAD R0, R119, 0x2, R3 ;  /* 0x0000000277007824 */ /* 0x000fc600078e0203 */
[-C--:B------:R-:W-:Y:S02]  /*2d200*/  LEA.HI.X.SX32 R3, R3, R13.reuse, 0x1, P1 ;  /* 0x0000000d03037211 */ /* 0x080fe400008f0eff */
        /* <DEDUP_REMOVED lines=17> */
[----:B------:R-:W-:Y:S01]  /*2d320*/  MOV R61, R60 ;  /* 0x0000003c003d7202 */ /* 0x000fe20000000f00 */
[----:B------:R1:W-:Y:S01]  /*2d330*/  STG.E.U16 [R66.64], R78 ;  /* 0x0000004e42007986 */ /* 0x0003e2000c101506 */
[-C--:B------:R-:W-:Y:S01]  /*2d340*/  LEA.HI.X.SX32 R45, R10, R13.reuse, 0x1, P1 ;  /* 0x0000000d0a2d7211 */ /* 0x080fe200008f0eff */
[----:B------:R-:W-:Y:S01]  /*2d350*/  IMAD R10, R119, 0x2, R0 ;  /* 0x00000002770a7824 */ /* 0x000fe200078e0200 */
[C---:B------:R-:W-:Y:S01]  /*2d360*/  LEA R58, P1, R0.reuse, R12, 0x1 ;  /* 0x0000000c003a7211 */ /* 0x040fe200078208ff */
[----:B0-----:R-:W-:Y:S04]  /*2d370*/  STL.64 [R1+0x2b0], R74 ;  /* 0x0002b04a01007387 */ /* 0x001fe80000100a00 */
[----:B------:R-:W-:Y:S01]  /*2d380*/  STG.E.U16 [R64.64], R61 ;  /* 0x0000003d40007986 */ /* 0x000fe2000c101506 */
[----:B------:R-:W-:Y:S01]  /*2d390*/  LEA.HI.X.SX32 R59, R0, R13, 0x1, P1 ;  /* 0x0000000d003b7211 */ /* 0x000fe200008f0eff */
[----:B-1----:R-:W-:-:S02]  /*2d3a0*/  IMAD.MOV.U32 R66, RZ, RZ, R74 ;  /* 0x000000ffff427224 */ /* 0x002fc400078e004a */
[----:B------:R-:W-:Y:S01]  /*2d3b0*/  LDS.64 R64, [R80+0x7000] ;  /* 0x0070000050407984 */ /* 0x000fe20000000a00 */
[----:B------:R-:W-:-:S03]  /*2d3c0*/  LEA R62, P1, R10, R12, 0x1 ;  /* 0x0000000c0a3e7211 */ /* 0x000fc600078208ff */
[----:B------:R-:W0:Y:S01]  /*2d3d0*/  LDS.64 R74, [R11+0x7000] ;  /* 0x007000000b4a7984 */ /* 0x000e220000000a00 */
[C---:B------:R-:W-:Y:S02]  /*2d3e0*/  LEA R0, R119.reuse, R10, 0x1 ;  /* 0x0000000a77007211 */ /* 0x040fe400078e08ff */
[----:B------:R-:W-:Y:S02]  /*2d3f0*/  LEA.HI.X.SX32 R63, R10, R13, 0x1, P1 ;  /* 0x0000000d0a3f7211 */ /* 0x000fe400008f0eff */
        /* <DEDUP_REMOVED lines=11> */
[-C--:B------:R-:W-:Y:S01]  /*2d4b0*/  LEA.HI.X.SX32 R99, R10, R13.reuse, 0x1, P1 ;  /* 0x0000000d0a637211 */ /* 0x080fe200008f0eff */
[C---:B------:R-:W-:Y:S01]  /*2d4c0*/  IMAD R10, R119.reuse, 0x2, R0 ;  /* 0x00000002770a7824 */ /* 0x040fe200078e0200 */
[C---:B------:R-:W-:Y:S02]  /*2d4d0*/  LEA R100, P1, R0.reuse, R12, 0x1 ;  /* 0x0000000c00647211 */ /* 0x040fe400078208ff */
[----:B------:R-:W-:Y:S02]  /*2d4e0*/  MOV R60, R76 ;  /* 0x0000004c003c7202 */ /* 0x000fe40000000f00 */
[-C--:B------:R-:W-:Y:S01]  /*2d4f0*/  LEA.HI.X.SX32 R101, R0, R13.reuse, 0x1, P1 ;  /* 0x0000000d00657211 */ /* 0x080fe200008f0eff */
[----:B------:R-:W-:Y:S01]  /*2d500*/  IMAD R0, R119, 0x2, R10 ;  /* 0x0000000277007824 */ /* 0x000fe200078e020a */
[C---:B------:R-:W-:Y:S01]  /*2d510*/  LEA R102, P1, R10.reuse, R12, 0x1 ;  /* 0x0000000c0a667211 */ /* 0x040fe200078208ff */
[----:B------:R1:W-:Y:S03]  /*2d520*/  STG.E.U16 [R36.64], R60 ;  /* 0x0000003c24007986 */ /* 0x0003e6000c101506 */
[----:B------:R-:W-:-:S02]  /*2d530*/  LEA.HI.X.SX32 R103, R10, R13, 0x1, P1 ;  /* 0x0000000d0a677211 */ /* 0x000fc400008f0eff */
[----:B------:R-:W-:Y:S02]  /*2d540*/  LEA R108, P1, R0, R12, 0x1 ;  /* 0x0000000c006c7211 */ /* 0x000fe400078208ff */
[----:B------:R-:W-:Y:S01]  /*2d550*/  LEA R10, R119, R0, 0x1 ;  /* 0x00000000770a7211 */ /* 0x000fe200078e08ff */
[----:B0-----:R-:W-:Y:S01]  /*2d560*/  STL.64 [R1+0x298], R74 ;  /* 0x0002984a01007387 */ /* 0x001fe20000100a00 */
[----:B-1----:R-:W-:-:S03]  /*2d570*/  LOP3.LUT R36, R11, 0x10, RZ, 0x3c, !PT ;  /* 0x000000100b247812 */ /* 0x002fc600078e3cff */
[----:B------:R-:W-:Y:S01]  /*2d580*/  STL.64 [R1+0x280], R64 ;  /* 0x0002804001007387 */ /* 0x000fe20000100a00 */
[----:B------:R-:W-:Y:S02]  /*2d590*/  MOV R60, R64 ;  /* 0x00000040003c7202 */ /* 0x000fe40000000f00 */
[----:B------:R-:W-:Y:S01]  /*2d5a0*/  LEA.HI.X.SX32 R109, R0, R13, 0x1, P1 ;  /* 0x0000000d006d7211 */ /* 0x000fe200008f0eff */
        /* <DEDUP_REMOVED lines=8> */
[----:B------:R-:W-:Y:S01]  /*2d630*/  IMAD R0, R119, 0x2, R10 ;  /* 0x0000000277007824 */ /* 0x000fe200078e020a */
[----:B------:R-:W-:-:S02]  /*2d640*/  LOP3.LUT R37, R11, 0x18, RZ, 0x3c, !PT ;  /* 0x000000180b257812 */ /* 0x000fc400078e3cff */
[-C--:B------:R-:W-:Y:S02]  /*2d650*/  LEA.HI.X.SX32 R115, R10, R13.reuse, 0x1, P1 ;  /* 0x0000000d0a737211 */ /* 0x080fe400008f0eff */
[C---:B------:R-:W-:Y:S02]  /*2d660*/  LEA R112, P1, R0.reuse, R12, 0x1 ;  /* 0x0000000c00707211 */ /* 0x040fe400078208ff */
[C---:B------:R-:W-:Y:S01]  /*2d670*/  LEA R10, R119.reuse, R0, 0x1 ;  /* 0x00000000770a7211 */ /* 0x040fe200078e08ff */
[----:B------:R1:W-:Y:S01]  /*2d680*/  STG.E.U16 [R46.64], R72 ;  /* 0x000000482e007986 */ /* 0x0003e2000c101506 */
[-C--:B------:R-:W-:Y:S02]  /*2d690*/  LEA.HI.X.SX32 R113, R0, R13.reuse, 0x1, P1 ;  /* 0x0000000d00717211 */ /* 0x080fe400008f0eff */
[C---:B------:R-:W-:Y:S01]  /*2d6a0*/  LEA R110, P1, R10.reuse, R12, 0x1 ;  /* 0x0000000c0a6e7211 */ /* 0x040fe200078208ff */
[----:B------:R-:W-:Y:S01]  /*2d6b0*/  IMAD R0, R119, 0x2, R10 ;  /* 0x0000000277007824 */ /* 0x000fe200078e020a */
[----:B------:R-:W-:Y:S04]  /*2d6c0*/  STG.E.U16 [R40.64], R70 ;  /* 0x0000004628007986 */ /* 0x000fe8000c101506 */
[----:B------:R-:W2:Y:S01]  /*2d6d0*/  LDS.64 R40, [R37+0x7000] ;  /* 0x0070000025287984 */ /* 0x000ea20000000a00 */
[----:B------:R-:W-:-:S03]  /*2d6e0*/  LEA.HI.X.SX32 R111, R10, R13, 0x1, P1 ;  /* 0x0000000d0a6f7211 */ /* 0x000fc600008f0eff */
[----:B------:R-:W-:Y:S01]  /*2d6f0*/  STG.E.U16 [R42.64], R68 ;  /* 0x000000442a007986 */ /* 0x000fe2000c101506 */
[----:B------:R-:W-:-:S03]  /*2d700*/  LEA R116, P1, R0, R12, 0x1 ;  /* 0x0000000c00747211 */ /* 0x000fc600078208ff */
[----:B------:R-:W3:Y:S01]  /*2d710*/  LDS.64 R68, [R11+0x8000] ;  /* 0x008000000b447984 */ /* 0x000ee20000000a00 */
[----:B------:R-:W-:Y:S01]  /*2d720*/  IMAD R10, R119, 0x2, R0 ;  /* 0x00000002770a7824 */ /* 0x000fe200078e0200 */
[----:B-1----:R-:W-:Y:S02]  /*2d730*/  LOP3.LUT R47, R11, 0x8, RZ, 0x3c, !PT ;  /* 0x000000080b2f7812 */ /* 0x002fe400078e3cff */
[-C--:B------:R-:W-:Y:S01]  /*2d740*/  LEA.HI.X.SX32 R117, R0, R13.reuse, 0x1, P1 ;  /* 0x0000000d00757211 */ /* 0x080fe200008f0eff */
[C---:B------:R-:W-:Y:S01]  /*2d750*/  IMAD R0, R119.reuse, 0x2, R10 ;  /* 0x0000000277007824 */ /* 0x040fe200078e020a */
[CC--:B------:R-:W-:Y:S01]  /*2d760*/  LEA R120, P1, R10.reuse, R12.reuse, 0x1 ;  /* 0x0000000c0a787211 */ /* 0x0c0fe200078208ff */
[----:B------:R-:W-:Y:S03]  /*2d770*/  STG.E.U16 [R28.64], R66 ;  /* 0x000000421c007986 */ /* 0x000fe6000c101506 */
[-C--:B------:R-:W-:Y:S01]  /*2d780*/  LEA.HI.X.SX32 R121, R10, R13.reuse, 0x1, P1 ;  /* 0x0000000d0a797211 */ /* 0x080fe200008f0eff */
[----:B------:R-:W1:Y:S01]  /*2d790*/  LDS.64 R28, [R47+0x8000] ;  /* 0x008000002f1c7984 */ /* 0x000e620000000a00 */
[C---:B------:R-:W-:Y:S01]  /*2d7a0*/  LEA R122, P1, R0.reuse, R12, 0x1 ;  /* 0x0000000c007a7211 */ /* 0x040fe200078208ff */
[----:B------:R-:W-:Y:S01]  /*2d7b0*/  IMAD R10, R119, 0x2, R0 ;  /* 0x00000002770a7824 */ /* 0x000fe200078e0200 */
[----:B------:R-:W-:Y:S01]  /*2d7c0*/  MOV R61, R74 ;  /* 0x0000004a003d7202 */ /* 0x000fe20000000f00 */
[----:B0-----:R0:W-:Y:S01]  /*2d7d0*/  STL.64 [R1+0x270], R64 ;  /* 0x0002704001007387 */ /* 0x0011e20000100a00 */
[----:B------:R-:W-:Y:S01]  /*2d7e0*/  IMAD.MOV.U32 R46, RZ, RZ, R64 ;  /* 0x000000ffff2e7224 */ /* 0x000fe200078e0040 */
[----:B------:R-:W-:-:S02]  /*2d7f0*/  LEA.HI.X.SX32 R123, R0, R13, 0x1, P1 ;  /* 0x0000000d007b7211 */ /* 0x000fc400008f0eff */
[----:B------:R-:W-:Y:S01]  /*2d800*/  LEA R0, R119, R10, 0x1 ;  /* 0x0000000a77007211 */ /* 0x000fe200078e08ff */
[----:B------:R-:W-:Y:S04]  /*2d810*/  STG.E.U16 [R38.64], R61 ;  /* 0x0000003d26007986 */ /* 0x000fe8000c101506 */
[----:B------:R-:W4:Y:S01]  /*2d820*/  LDS.64 R38, [R36+0x8000] ;  /* 0x0080000024267984 */ /* 0x000f220000000a00 */
[----:B0-----:R-:W-:-:S04]  /*2d830*/  LEA R64, P1, R10, R12, 0x1 ;  /* 0x0000000c0a407211 */ /* 0x001fc800078208ff */
[----:B------:R-:W-:Y:S01]  /*2d840*/  LEA.HI.X.SX32 R65, R10, R13, 0x1, P1 ;  /* 0x0000000d0a417211 */ /* 0x000fe200008f0eff */
[----:B------:R-:W-:Y:S01]  /*2d850*/  IMAD R10, R119, 0x2, R0 ;  /* 0x00000002770a7824 */ /* 0x000fe200078e0200 */
[----:B------:R-:W-:-:S03]  /*2d860*/  LEA R124, P1, R0, R12, 0x1 ;  /* 0x0000000c007c7211 */ /* 0x000fc600078208ff */
[----:B------:R0:W-:Y:S01]  /*2d870*/  STL.64 [R1], R64 ;  /* 0x0000004001007387 */ /* 0x0001e20000100a00 */
[----:B------:R-:W-:Y:S02]  /*2d880*/  LEA.HI.X.SX32 R125, R0, R13, 0x1, P1 ;  /* 0x0000000d007d7211 */ /* 0x000fe400008f0eff */
[----:B------:R-:W-:Y:S02]  /*2d890*/  LEA R0, R119, R10, 0x1 ;  /* 0x0000000a77007211 */ /* 0x000fe400078e08ff */
[----:B0-----:R-:W-:-:S04]  /*2d8a0*/  LEA R64, P1, R10, R12, 0x1 ;  /* 0x0000000c0a407211 */ /* 0x001fc800078208ff */
[-C--:B------:R-:W-:Y:S02]  /*2d8b0*/  LEA.HI.X.SX32 R65, R10, R13.reuse, 0x1, P1 ;  /* 0x0000000d0a417211 */ /* 0x080fe400008f0eff */
[C---:B------:R-:W-:Y:S01]  /*2d8c0*/  LEA R42, P1, R0.reuse, R12, 0x1 ;  /* 0x0000000c002a7211 */ /* 0x040fe200078208ff */
[C---:B------:R-:W-:Y:S01]  /*2d8d0*/  IMAD R10, R119.reuse, 0x2, R0 ;  /* 0x00000002770a7824 */ /* 0x040fe200078e0200 */
[----:B--2---:R-:W-:Y:S02]  /*2d8e0*/  STL.64 [R1+0x248], R40 ;  /* 0x0002482801007387 */ /* 0x004fe40000100a00 */
[----:B------:R-:W-:Y:S02]  /*2d8f0*/  LEA.HI.X.SX32 R43, R0, R13, 0x1, P1 ;  /* 0x0000000d002b7211 */ /* 0x000fe400008f0eff */
[----:B---3--:R-:W-:Y:S04]  /*2d900*/  STL.64 [R1+0x240], R68 ;  /* 0x0002404401007387 */ /* 0x008fe80000100a00 */
[----:B------:R-:W-:Y:S04]  /*2d910*/  STL.64 [R1+0x8], R64 ;  /* 0x0000084001007387 */ /* 0x000fe80000100a00 */
[----:B------:R0:W-:Y:S01]  /*2d920*/  STL.64 [R1+0x10], R42 ;  /* 0x0000102a01007387 */ /* 0x0001e20000100a00 */
[----:B------:R-:W-:-:S03]  /*2d930*/  LEA R0, R119, R10, 0x1 ;  /* 0x0000000a77007211 */ /* 0x000fc600078e08ff */
[----:B-1----:R-:W-:Y:S01]  /*2d940*/  STL.64 [R1+0x230], R28 ;  /* 0x0002301c01007387 */ /* 0x002fe20000100a00 */
[----:B0-----:R-:W-:-:S04]  /*2d950*/  LEA R42, P1, R10, R12, 0x1 ;  /* 0x0000000c0a2a7211 */ /* 0x001fc800078208ff */
[----:B------:R-:W-:-:S05]  /*2d960*/  LEA.HI.X.SX32 R43, R10, R13, 0x1, P1 ;  /* 0x0000000d0a2b7211 */ /* 0x000fca00008f0eff */
[----:B------:R0:W-:Y:S01]  /*2d970*/  STL.64 [R1+0xa8], R42 ;  /* 0x0000a82a01007387 */ /* 0x0001e20000100a00 */
[----:B------:R-:W-:-:S03]  /*2d980*/  IMAD R10, R119, 0x2, R0 ;  /* 0x00000002770a7824 */ /* 0x000fc600078e0200 */
[----:B----4-:R-:W-:Y:S01]  /*2d990*/  STL.64 [R1+0x228], R38 ;  /* 0x0002282601007387 */ /* 0x010fe20000100a00 */
[----:B0-----:R-:W-:-:S04]  /*2d9a0*/  LEA R42, P1, R0, R12, 0x1 ;  /* 0x0000000c002a7211 */ /* 0x001fc800078208ff */
[----:B------:R-:W-:-:S05]  /*2d9b0*/  LEA.HI.X.SX32 R43, R0, R13, 0x1, P1 ;  /* 0x0000000d002b7211 */ /* 0x000fca00008f0eff */
[----:B------:R0:W-:Y:S02]  /*2d9c0*/  STL.64 [R1+0x18], R42 ;  /* 0x0000182a01007387 */ /* 0x0001e40000100a00 */
[----:B0-----:R-:W-:-:S04]  /*2d9d0*/  LEA R42, P1, R10, R12, 0x1 ;  /* 0x0000000c0a2a7211 */ /* 0x001fc800078208ff */
[----:B------:R-:W-:-:S05]  /*2d9e0*/  LEA.HI.X.SX32 R43, R10, R13, 0x1, P1 ;  /* 0x0000000d0a2b7211 */ /* 0x000fca00008f0eff */
[----:B------:R-:W-:Y:S04]  /*2d9f0*/  STL.64 [R1+0x98], R42 ;  /* 0x0000982a01007387 */ /* 0x000fe80000100a00 */
[----:B------:R-:W0:Y:S01]  /*2da00*/  LDS.64 R42, [R37+0x8000] ;  /* 0x00800000252a7984 */ /* 0x000e220000000a00 */
[----:B------:R-:W-:-:S03]  /*2da10*/  LEA R0, R119, R10, 0x1 ;  /* 0x0000000a77007211 */ /* 0x000fc600078e08ff */
[----:B------:R1:W-:Y:S02]  /*2da20*/  STG.E.U16 [R30.64], R60 ;  /* 0x0000003c1e007986 */ /* 0x0003e4000c101506 */
[----:B-1----:R-:W-:-:S04]  /*2da30*/  LEA R30, P1, R0, R12, 0x1 ;  /* 0x0000000c001e7211 */ /* 0x002fc800078208ff */
[----:B------:R-:W-:Y:S01]  /*2da40*/  LEA.HI.X.SX32 R31, R0, R13, 0x1, P1 ;  /* 0x0000000d001f7211 */ /* 0x000fe200008f0eff */
[----:B0-----:R-:W-:Y:S04]  /*2da50*/  STL.64 [R1+0x218], R42 ;  /* 0x0002182a01007387 */ /* 0x001fe80000100a00 */
[----:B------:R-:W-:Y:S04]  /*2da60*/  STL.64 [R1+0x20], R30 ;  /* 0x0000201e01007387 */ /* 0x000fe80000100a00 */
[----:B------:R-:W0:Y:S01]  /*2da70*/  LDS.64 R30, [R11+0x9000] ;  /* 0x009000000b1e7984 */ /* 0x000e220000000a00 */
[----:B------:R-:W-:-:S02]  /*2da80*/  IMAD.MOV.U32 R39, RZ, RZ, R38 ;  /* 0x000000ffff277224 */ /* 0x000fc400078e0026 */
[----:B------:R-:W-:Y:S02]  /*2da90*/  IMAD.MOV.U32 R38, RZ, RZ, R42 ;  /* 0x000000ffff267224 */ /* 0x000fe400078e002a */
[----:B------:R-:W1:Y:S01]  /*2daa0*/  LDS.64 R42, [R47+0x9000] ;  /* 0x009000002f2a7984 */ /* 0x000e620000000a00 */
[----:B------:R-:W-:-:S03]  /*2dab0*/  IMAD R10, R119, 0x2, R0 ;  /* 0x00000002770a7824 */ /* 0x000fc600078e0200 */
[----:B------:R2:W-:Y:S02]  /*2dac0*/  STG.E.U16 [R34.64], R46 ;  /* 0x0000002e22007986 */ /* 0x0005e4000c101506 */
[----:B------:R-:W-:Y:S02]  /*2dad0*/  LEA R0, R119, R10, 0x1 ;  /* 0x0000000a77007211 */ /* 0x000fe400078e08ff */
[----:B--2---:R-:W-:-:S04]  /*2dae0*/  LEA R34, P1, R10, R12, 0x1 ;  /* 0x0000000c0a227211 */ /* 0x004fc800078208ff */
[----:B------:R-:W-:Y:S01]  /*2daf0*/  LEA.HI.X.SX32 R35, R10, R13, 0x1, P1 ;  /* 0x0000000d0a237211 */ /* 0x000fe200008f0eff */
[----:B------:R-:W-:Y:S01]  /*2db00*/  IMAD R10, R119, 0x2, R0 ;  /* 0x00000002770a7824 */ /* 0x000fe200078e0200 */
[----:B0-----:R-:W-:Y:S04]  /*2db10*/  STL.64 [R1+0x208], R30 ;  /* 0x0002081e01007387 */ /* 0x001fe80000100a00 */
[----:B------:R0:W-:Y:S02]  /*2db20*/  STL.64 [R1+0x28], R34 ;  /* 0x0000282201007387 */ /* 0x0001e40000100a00 */
[----:B0-----:R-:W-:-:S04]  /*2db30*/  LEA R34, P1, R0, R12, 0x1 ;  /* 0x0000000c00227211 */ /* 0x001fc800078208ff */
[----:B------:R-:W-:-:S05]  /*2db40*/  LEA.HI.X.SX32 R35, R0, R13, 0x1, P1 ;  /* 0x0000000d00237211 */ /* 0x000fca00008f0eff */
[----:B------:R0:W-:Y:S04]  /*2db50*/  STL.64 [R1+0x30], R34 ;  /* 0x0000302201007387 */ /* 0x0001e80000100a00 */
[----:B-1----:R-:W-:Y:S01]  /*2db60*/  STL.64 [R1+0x200], R42 ;  /* 0x0002002a01007387 */ /* 0x002fe20000100a00 */
[----:B0-----:R-:W-:-:S04]  /*2db70*/  LEA R34, P1, R10, R12, 0x1 ;  /* 0x0000000c0a227211 */ /* 0x001fc800078208ff */
[----:B------:R-:W-:-:S05]  /*2db80*/  LEA.HI.X.SX32 R35, R10, R13, 0x1, P1 ;  /* 0x0000000d0a237211 */ /* 0x000fca00008f0eff */
[----:B------:R-:W-:Y:S04]  /*2db90*/  STL.64 [R1+0x90], R34 ;  /* 0x0000902201007387 */ /* 0x000fe80000100a00 */
[----:B------:R-:W0:Y:S01]  /*2dba0*/  LDS.64 R34, [R36+0x9000] ;  /* 0x0090000024227984 */ /* 0x000e220000000a00 */
[----:B------:R-:W-:Y:S02]  /*2dbb0*/  IMAD.MOV.U32 R41, RZ, RZ, R40 ;  /* 0x000000ffff297224 */ /* 0x000fe400078e0028 */
[----:B------:R-:W-:Y:S01]  /*2dbc0*/  IMAD.MOV.U32 R40, RZ, RZ, R68 ;  /* 0x000000ffff287224 */ /* 0x000fe200078e0044 */
[----:B------:R-:W-:Y:S02]  /*2dbd0*/  LEA R0, R119, R10, 0x1 ;  /* 0x0000000a77007211 */ /* 0x000fe400078e08ff */
[----:B------:R-:W-:Y:S04]  /*2dbe0*/  STG.E.U16 [R54.64], R41 ;  /* 0x0000002936007986 */ /* 0x000fe8000c101506 */
[----:B------:R1:W-:Y:S04]  /*2dbf0*/  STG.E.U16 [R26.64], R40 ;  /* 0x000000281a007986 */ /* 0x0003e8000c101506 */
[----:B------:R-:W-:Y:S04]  /*2dc00*/  STG.E.U16 [R50.64], R28 ;  /* 0x0000001c32007986 */ /* 0x000fe8000c101506 */
[----:B------:R-:W-:Y:S04]  /*2dc10*/  STG.E.U16 [R24.64], R39 ;  /* 0x0000002718007986 */ /* 0x000fe8000c101506 */
[----:B------:R-:W-:Y:S01]  /*2dc20*/  LDS.64 R24, [R11+0xa000] ;  /* 0x00a000000b187984 */ /* 0x000fe20000000a00 */
[----:B-1----:R-:W-:-:S03]  /*2dc30*/  LEA R26, P1, R0, R12, 0x1 ;  /* 0x0000000c001a7211 */ /* 0x002fc600078208ff */
[----:B0-----:R-:W-:Y:S01]  /*2dc40*/  STL.64 [R1+0x1f0], R34 ;  /* 0x0001f02201007387 */ /* 0x001fe20000100a00 */
[----:B------:R-:W-:-:S03]  /*2dc50*/  MOV R29, R34 ;  /* 0x00000022001d7202 */ /* 0x000fc60000000f00 */
[----:B------:R-:W0:Y:S01]  /*2dc60*/  LDS.64 R34, [R37+0x9000] ;  /* 0x0090000025227984 */ /* 0x000e220000000a00 */
[----:B------:R-:W-:Y:S01]  /*2dc70*/  LEA.HI.X.SX32 R27, R0, R13, 0x1, P1 ;  /* 0x0000000d001b7211 */ /* 0x000fe200008f0eff */
[----:B------:R-:W-:Y:S02]  /*2dc80*/  IMAD R10, R119, 0x2, R0 ;  /* 0x00000002770a7824 */ /* 0x000fe400078e0200 */
[----:B------:R-:W-:Y:S04]  /*2dc90*/  STG.E.U16 [R22.64], R38 ;  /* 0x0000002616007986 */ /* 0x000fe8000c101506 */
[----:B------:R-:W1:Y:S01]  /*2dca0*/  LDS.64 R22, [R47+0xa000] ;  /* 0x00a000002f167984 */ /* 0x000e620000000a00 */
[----:B------:R-:W-:-:S03]  /*2dcb0*/  IMAD.MOV.U32 R31, RZ, RZ, R30 ;  /* 0x000000ffff1f7224 */ /* 0x000fc600078e001e */
[----:B------:R2:W-:Y:S01]  /*2dcc0*/  STL.64 [R1+0x38], R26 ;  /* 0x0000381a01007387 */ /* 0x0005e20000100a00 */
[----:B------:R-:W-:-:S03]  /*2dcd0*/  IMAD R0, R119, 0x2, R10 ;  /* 0x0000000277007824 */ /* 0x000fc600078e020a */
[----:B------:R-:W-:Y:S04]  /*2dce0*/  STG.E.U16 [R20.64], R31 ;  /* 0x0000001f14007986 */ /* 0x000fe8000c101506 */
[----:B------:R-:W3:Y:S01]  /*2dcf0*/  LDS.64 R20, [R36+0xa000] ;  /* 0x00a0000024147984 */ /* 0x000ee20000000a00 */
[----:B--2---:R-:W-:-:S03]  /*2dd00*/  LEA R26, P1, R10, R12, 0x1 ;  /* 0x0000000c0a1a7211 */ /* 0x004fc600078208ff */
[----:B------:R-:W-:Y:S01]  /*2dd10*/  LDS.64 R54, [R36+0xf000] ;  /* 0x00f0000024367984 */ /* 0x000fe20000000a00 */
[----:B------:R-:W-:Y:S01]  /*2dd20*/  LEA.HI.X.SX32 R27, R10, R13, 0x1, P1 ;  /* 0x0000000d0a1b7211 */ /* 0x000fe200008f0eff */
[----:B------:R-:W-:-:S04]  /*2dd30*/  IMAD R10, R119, 0x2, R0 ;  /* 0x00000002770a7824 */ /* 0x000fc800078e0200 */
[----:B------:R2:W-:Y:S01]  /*2dd40*/  STL.64 [R1+0x80], R26 ;  /* 0x0000801a01007387 */ /* 0x0005e20000100a00 */
[----:B------:R-:W-:Y:S01]  /*2dd50*/  IMAD.MOV.U32 R30, RZ, RZ, R42 ;  /* 0x000000ffff1e7224 */ /* 0x000fe200078e002a */
[----:B--2---:R-:W-:-:S04]  /*2dd60*/  LEA R26, P1, R0, R12, 0x1 ;  /* 0x0000000c001a7211 */ /* 0x004fc800078208ff */
[----:B------:R-:W-:Y:S01]  /*2dd70*/  STG.E.U16 [R52.64], R30 ;  /* 0x0000001e34007986 */ /* 0x000fe2000c101506 */
[-C--:B------:R-:W-:Y:S01]  /*2dd80*/  LEA.HI.X.SX32 R27, R0, R13.reuse, 0x1, P1 ;  /* 0x0000000d001b7211 */ /* 0x080fe200008f0eff */
[C---:B------:R-:W-:Y:S01]  /*2dd90*/  IMAD R0, R119.reuse, 0x2, R10 ;  /* 0x0000000277007824 */ /* 0x040fe200078e020a */
[C---:B------:R-:W-:Y:S01]  /*2dda0*/  LEA R96, P1, R10.reuse, R12, 0x1 ;  /* 0x0000000c0a607211 */ /* 0x040fe200078208ff */
[----:B0-----:R-:W-:Y:S03]  /*2ddb0*/  STL.64 [R1+0x1e8], R34 ;  /* 0x0001e82201007387 */ /* 0x001fe60000100a00 */
[----:B------:R-:W-:Y:S01]  /*2ddc0*/  LEA.HI.X.SX32 R97, R10, R13, 0x1, P1 ;  /* 0x0000000d0a617211 */ /* 0x000fe200008f0eff */
[----:B------:R-:W0:Y:S04]  /*2ddd0*/  LDS.64 R30, [R37+0xa000] ;  /* 0x00a00000251e7984 */ /* 0x000e280000000a00 */
[----:B------:R2:W-:Y:S01]  /*2dde0*/  STL.64 [R1+0x40], R26 ;  /* 0x0000401a01007387 */ /* 0x0005e20000100a00 */
[----:B------:R-:W-:-:S03]  /*2ddf0*/  IMAD R10, R119, 0x2, R0 ;  /* 0x00000002770a7824 */ /* 0x000fc600078e0200 */
[----:B------:R-:W-:Y:S01]  /*2de00*/  STG.E.U16 [R18.64], R29 ;  /* 0x0000001d12007986 */ /* 0x000fe2000c101506 */
[----:B------:R-:W-:-:S03]  /*2de10*/  MOV R28, R34 ;  /* 0x00000022001c7202 */ /* 0x000fc60000000f00 */
[----:B------:R-:W-:Y:S01]  /*2de20*/  LDS.64 R52, [R37+0xf000] ;  /* 0x00f0000025347984 */ /* 0x000fe20000000a00 */
[----:B--2---:R-:W-:-:S03]  /*2de30*/  LEA R26, P1, R0, R12, 0x1 ;  /* 0x0000000c001a7211 */ /* 0x004fc600078208ff */
[----:B------:R-:W-:Y:S01]  /*2de40*/  STL.64 [R1+0x1c8], R24 ;  /* 0x0001c81801007387 */ /* 0x000fe20000100a00 */
[----:B------:R-:W-:-:S03]  /*2de50*/  LEA.HI.X.SX32 R27, R0, R13, 0x1, P1 ;  /* 0x0000000d001b7211 */ /* 0x000fc600008f0eff */
[----:B------:R-:W2:Y:S01]  /*2de60*/  LDS.64 R18, [R11+0xb000] ;  /* 0x00b000000b127984 */ /* 0x000ea20000000a00 */
[----:B------:R-:W-:-:S03]  /*2de70*/  LEA R0, R119, R10, 0x1 ;  /* 0x0000000a77007211 */ /* 0x000fc600078e08ff */
[----:B------:R4:W-:Y:S04]  /*2de80*/  STL.64 [R1+0x48], R26 ;  /* 0x0000481a01007387 */ /* 0x0009e80000100a00 */
[----:B-1----:R-:W-:Y:S01]  /*2de90*/  STL.64 [R1+0x1b0], R22 ;  /* 0x0001b01601007387 */ /* 0x002fe20000100a00 */
[----:B----4-:R-:W-:-:S04]  /*2dea0*/  LEA R26, P1, R10, R12, 0x1 ;  /* 0x0000000c0a1a7211 */ /* 0x010fc800078208ff */
[----:B------:R-:W-:Y:S01]  /*2deb0*/  LEA.HI.X.SX32 R27, R10, R13, 0x1, P1 ;  /* 0x0000000d0a1b7211 */ /* 0x000fe200008f0eff */
[----:B------:R-:W-:Y:S01]  /*2dec0*/  IMAD R10, R119, 0x2, R0 ;  /* 0x00000002770a7824 */ /* 0x000fe200078e0200 */
[----:B------:R-:W-:-:S03]  /*2ded0*/  LEA R94, P1, R0, R12, 0x1 ;  /* 0x0000000c005e7211 */ /* 0x000fc600078208ff */
[----:B------:R1:W-:Y:S01]  /*2dee0*/  STL.64 [R1+0x78], R26 ;  /* 0x0000781a01007387 */ /* 0x0003e20000100a00 */
[----:B------:R-:W-:Y:S02]  /*2def0*/  LEA.HI.X.SX32 R95, R0, R13, 0x1, P1 ;  /* 0x0000000d005f7211 */ /* 0x000fe400008f0eff */
[----:B------:R-:W-:Y:S01]  /*2df00*/  LEA R0, R119, R10, 0x1 ;  /* 0x0000000a77007211 */ /* 0x000fe200078e08ff */
[----:B---3--:R-:W-:Y:S01]  /*2df10*/  STL.64 [R1+0x1a0], R20 ;  /* 0x0001a01401007387 */ /* 0x008fe20000100a00 */
[----:B-1----:R-:W-:-:S04]  /*2df20*/  LEA R26, P1, R10, R12, 0x1 ;  /* 0x0000000c0a1a7211 */ /* 0x002fc800078208ff */
[----:B------:R-:W-:-:S05]  /*2df30*/  LEA.HI.X.SX32 R27, R10, R13, 0x1, P1 ;  /* 0x0000000d0a1b7211 */ /* 0x000fca00008f0eff */
[----:B------:R1:W-:Y:S01]  /*2df40*/  STL.64 [R1+0x70], R26 ;  /* 0x0000701a01007387 */ /* 0x0003e20000100a00 */
[----:B------:R-:W-:-:S03]  /*2df50*/  IMAD R10, R119, 0x2, R0 ;  /* 0x00000002770a7824 */ /* 0x000fc600078e0200 */
[----:B0-----:R-:W-:Y:S01]  /*2df60*/  STL.64 [R1+0x190], R30 ;  /* 0x0001901e01007387 */ /* 0x001fe20000100a00 */
[----:B-1----:R-:W-:-:S04]  /*2df70*/  LEA R26, P1, R0, R12, 0x1 ;  /* 0x0000000c001a7211 */ /* 0x002fc800078208ff */
[----:B------:R-:W-:-:S05]  /*2df80*/  LEA.HI.X.SX32 R27, R0, R13, 0x1, P1 ;  /* 0x0000000d001b7211 */ /* 0x000fca00008f0eff */
[----:B------:R0:W-:Y:S01]  /*2df90*/  STL.64 [R1+0x50], R26 ;  /* 0x0000501a01007387 */ /* 0x0001e20000100a00 */
[----:B------:R-:W-:-:S03]  /*2dfa0*/  LEA R0, R119, R10, 0x1 ;  /* 0x0000000a77007211 */ /* 0x000fc600078e08ff */
[----:B--2---:R-:W-:Y:S01]  /*2dfb0*/  STL.64 [R1+0x188], R18 ;  /* 0x0001881201007387 */ /* 0x004fe20000100a00 */
[----:B0-----:R-:W-:-:S04]  /*2dfc0*/  LEA R26, P1, R10, R12, 0x1 ;  /* 0x0000000c0a1a7211 */ /* 0x001fc800078208ff */
[----:B------:R-:W-:-:S05]  /*2dfd0*/  LEA.HI.X.SX32 R27, R10, R13, 0x1, P1 ;  /* 0x0000000d0a1b7211 */ /* 0x000fca00008f0eff */
[----:B------:R0:W-:Y:S02]  /*2dfe0*/  STL.64 [R1+0x58], R26 ;  /* 0x0000581a01007387 */ /* 0x0001e40000100a00 */
[----:B0-----:R-:W-:-:S04]  /*2dff0*/  LEA R26, P1, R0, R12, 0x1 ;  /* 0x0000000c001a7211 */ /* 0x001fc800078208ff */
[----:B------:R-:W-:-:S05]  /*2e000*/  LEA.HI.X.SX32 R27, R0, R13, 0x1, P1 ;  /* 0x0000000d001b7211 */ /* 0x000fca00008f0eff */
[----:B------:R-:W-:Y:S04]  /*2e010*/  STL.64 [R1+0x60], R26 ;  /* 0x0000601a01007387 */ /* 0x000fe80000100a00 */
[----:B------:R-:W0:Y:S01]  /*2e020*/  LDS.64 R26, [R47+0xb000] ;  /* 0x00b000002f1a7984 */ /* 0x000e220000000a00 */
[----:B------:R-:W-:-:S03]  /*2e030*/  IMAD R10, R119, 0x2, R0 ;  /* 0x00000002770a7824 */ /* 0x000fc600078e0200 */
[----:B------:R1:W-:Y:S02]  /*2e040*/  STG.E.U16 [R6.64], R28 ;  /* 0x0000001c06007986 */ /* 0x0003e4000c101506 */
[----:B------:R-:W-:Y:S02]  /*2e050*/  LEA R0, R119, R10, 0x1 ;  /* 0x0000000a77007211 */ /* 0x000fe400078e08ff */
[----:B-1----:R-:W-:-:S04]  /*2e060*/  LEA R6, P1, R10, R12, 0x1 ;  /* 0x0000000c0a067211 */ /* 0x002fc800078208ff */
[----:B------:R-:W-:Y:S02]  /*2e070*/  LEA.HI.X.SX32 R7, R10, R13, 0x1, P1 ;  /* 0x0000000d0a077211 */ /* 0x000fe400008f0eff */
[----:B------:R-:W-:-:S04]  /*2e080*/  LEA R86, P1, R0, R12, 0x1 ;  /* 0x0000000c00567211 */ /* 0x000fc800078208ff */
[----:B------:R-:W-:Y:S01]  /*2e090*/  LEA.HI.X.SX32 R87, R0, R13, 0x1, P1 ;  /* 0x0000000d00577211 */ /* 0x000fe200008f0eff */
[----:B------:R-:W-:Y:S04]  /*2e0a0*/  STG.E.U16 [R14.64], R24 ;  /* 0x000000180e007986 */ /* 0x000fe8000c101506 */
[----:B0-----:R-:W-:Y:S04]  /*2e0b0*/  STL.64 [R1+0x178], R26 ;  /* 0x0001781a01007387 */ /* 0x001fe80000100a00 */
[----:B------:R0:W-:Y:S04]  /*2e0c0*/  STL.64 [R1+0x68], R6 ;  /* 0x0000680601007387 */ /* 0x0001e80000100a00 */
[----:B------:R-:W1:Y:S01]  /*2e0d0*/  LDS.64 R14, [R36+0xb000] ;  /* 0x00b00000240e7984 */ /* 0x000e620000000a00 */
[----:B0-----:R-:W-:-:S03]  /*2e0e0*/  IMAD R6, R119, 0x2, R0 ;  /* 0x0000000277067824 */ /* 0x001fc600078e0200 */
[----:B------:R0:W-:Y:S02]  /*2e0f0*/  STG.E.U16 [R4.64], R22 ;  /* 0x0000001604007986 */ /* 0x0001e4000c101506 */
[C---:B------:R-:W-:Y:S02]  /*2e100*/  LEA R84, P1, R6.reuse, R12, 0x1 ;  /* 0x0000000c06547211 */ /* 0x040fe400078208ff */
[----:B------:R-:W2:Y:S01]  /*2e110*/  LDS.64 R22, [R37+0xb000] ;  /* 0x00b0000025167984 */ /* 0x000ea20000000a00 */
[C---:B------:R-:W-:Y:S02]  /*2e120*/  LEA R0, R119.reuse, R6, 0x1 ;  /* 0x0000000677007211 */ /* 0x040fe400078e08ff */
[----:B------:R-:W-:Y:S02]  /*2e130*/  LEA.HI.X.SX32 R85, R6, R13, 0x1, P1 ;  /* 0x0000000d06557211 */ /* 0x000fe400008f0eff */
[----:B------:R-:W-:Y:S01]  /*2e140*/  LEA R82, P1, R0, R12, 0x1 ;  /* 0x0000000c00527211 */ /* 0x000fe200078208ff */
[----:B------:R-:W3:Y:S01]  /*2e150*/  LDS.64 R6, [R11+0xc000] ;  /* 0x00c000000b067984 */ /* 0x000ee20000000a00 */
[----:B0-----:R-:W-:-:S02]  /*2e160*/  IMAD R4, R119, 0x2, R0 ;  /* 0x0000000277047824 */ /* 0x001fc400078e0200 */
[----:B------:R-:W-:-:S03]  /*2e170*/  LEA.HI.X.SX32 R83, R0, R13, 0x1, P1 ;  /* 0x0000000d00537211 */ /* 0x000fc600008f0eff */
[C---:B------:R-:W-:Y:S02]  /*2e180*/  LEA R80, P1, R4.reuse, R12, 0x1 ;  /* 0x0000000c04507211 */ /* 0x040fe400078208ff */
[----:B------:R-:W-:Y:S02]  /*2e190*/  LEA R0, R119, R4, 0x1 ;  /* 0x0000000477007211 */ /* 0x000fe400078e08ff */
[----:B------:R-:W-:Y:S02]  /*2e1a0*/  LEA.HI.X.SX32 R81, R4, R13, 0x1, P1 ;  /* 0x0000000d04517211 */ /* 0x000fe400008f0eff */
[----:B------:R-:W0:Y:S01]  /*2e1b0*/  LDS.64 R4, [R47+0xc000] ;  /* 0x00c000002f047984 */ /* 0x000e220000000a00 */
[----:B------:R-:W-:Y:S02]  /*2e1c0*/  IMAD.MOV.U32 R21, RZ, RZ, R20 ;  /* 0x000000ffff157224 */ /* 0x000fe400078e0014 */
[----:B------:R-:W-:Y:S02]  /*2e1d0*/  IMAD.MOV.U32 R20, RZ, RZ, R30 ;  /* 0x000000ffff147224 */ /* 0x000fe400078e001e */
[----:B------:R-:W-:-:S02]  /*2e1e0*/  IMAD.MOV.U32 R19, RZ, RZ, R18 ;  /* 0x000000ffff137224 */ /* 0x000fc400078e0012 */
[----:B------:R-:W-:Y:S01]  /*2e1f0*/  IMAD.MOV.U32 R18, RZ, RZ, R26 ;  /* 0x000000ffff127224 */ /* 0x000fe200078e001a */
[----:B-1----:R-:W-:Y:S04]  /*2e200*/  STL.64 [R1+0x168], R14 ;  /* 0x0001680e01007387 */ /* 0x002fe80000100a00 */
[----:B------:R-:W-:Y:S04]  /*2e210*/  STG.E.U16 [R2.64], R21 ;  /* 0x0000001502007986 */ /* 0x000fe8000c101506 */
[----:B------:R-:W-:Y:S04]  /*2e220*/  STG.E.U16 [R16.64], R20 ;  /* 0x0000001410007986 */ /* 0x000fe8000c101506 */
[----:B--2---:R-:W-:Y:S01]  /*2e230*/  STL.64 [R1+0x158], R22 ;  /* 0x0001581601007387 */ /* 0x004fe20000100a00 */
[----:B------:R-:W-:-:S03]  /*2e240*/  IMAD.MOV.U32 R10, RZ, RZ, R22 ;  /* 0x000000ffff0a7224 */ /* 0x000fc600078e0016 */
[----:B------:R-:W-:Y:S04]  /*2e250*/  LDS.64 R16, [R37+0xc000] ;  /* 0x00c0000025107984 */ /* 0x000fe80000000a00 */
[----:B---3--:R1:W-:Y:S04]  /*2e260*/  STL.64 [R1+0x148], R6 ;  /* 0x0001480601007387 */ /* 0x0083e80000100a00 */
[----:B------:R-:W-:Y:S04]  /*2e270*/  STG.E.U16 [R48.64], R19 ;  /* 0x0000001330007986 */ /* 0x000fe8000c101506 */
[----:B------:R-:W-:Y:S01]  /*2e280*/  STG.E.U16 [R32.64], R18 ;  /* 0x0000001220007986 */ /* 0x000fe2000c101506 */
[----:B-1----:R-:W-:-:S03]  /*2e290*/  IMAD.MOV.U32 R7, RZ, RZ, R6 ;  /* 0x000000ffff077224 */ /* 0x002fc600078e0006 */
[----:B0-----:R-:W-:Y:S01]  /*2e2a0*/  STL.64 [R1+0x140], R4 ;  /* 0x0001400401007387 */ /* 0x001fe20000100a00 */
[----:B------:R-:W-:-:S03]  /*2e2b0*/  MOV R6, R4 ;  /* 0x0000000400067202 */ /* 0x000fc60000000f00 */
[----:B------:R-:W0:Y:S04]  /*2e2c0*/  LDS.64 R4, [R36+0xc000] ;  /* 0x00c0000024047984 */ /* 0x000e280000000a00 */
[----:B------:R-:W-:Y:S04]  /*2e2d0*/  STG.E.U16 [R8.64], R14 ;  /* 0x0000000e08007986 */ /* 0x000fe8000c101506 */
[----:B------:R-:W-:Y:S04]  /*2e2e0*/  STG.E.U16 [R56.64], R10 ;  /* 0x0000000a38007986 */ /* 0x000fe8000c101506 */
[----:B------:R-:W1:Y:S04]  /*2e2f0*/  LDS.64 R14, [R11+0xd000] ;  /* 0x00d000000b0e7984 */ /* 0x000e680000000a00 */
[----:B------:R-:W-:Y:S04]  /*2e300*/  STG.E.U16 [R44.64], R7 ;  /* 0x000000072c007986 */ /* 0x000fe8000c101506 */
[----:B------:R-:W2:Y:S04]  /*2e310*/  LDS.64 R8, [R47+0xd000] ;  /* 0x00d000002f087984 */ /* 0x000ea80000000a00 */
[----:B------:R-:W-:Y:S04]  /*2e320*/  STG.E.U16 [R58.64], R6 ;  /* 0x000000063a007986 */ /* 0x000fe8000c101506 */
[----:B------:R-:W3:Y:S01]  /*2e330*/  LDS.64 R6, [R36+0xd000] ;  /* 0x00d0000024067984 */ /* 0x000ee20000000a00 */
[----:B------:R-:W-:Y:S01]  /*2e340*/  LEA R78, P1, R0, R12, 0x1 ;  /* 0x0000000c004e7211 */ /* 0x000fe200078208ff */
[----:B------:R-:W-:-:S02]  /*2e350*/  IMAD R2, R119, 0x2, R0 ;  /* 0x0000000277027824 */ /* 0x000fc400078e0200 */
[----:B------:R-:W-:Y:S04]  /*2e360*/  LDS.64 R58, [R11+0xf000] ;  /* 0x00f000000b3a7984 */ /* 0x000fe80000000a00 */
[----:B------:R-:W-:Y:S04]  /*2e370*/  LDS.64 R56, [R47+0xf000] ;  /* 0x00f000002f387984 */ /* 0x000fe80000000a00 */
[----:B0-----:R0:W-:Y:S04]  /*2e380*/  STL.64 [R1+0x130], R4 ;  /* 0x0001300401007387 */ /* 0x0011e80000100a00 */
[----:B------:R-:W-:Y:S01]  /*2e390*/  STL.64 [R1+0x128], R16 ;  /* 0x0001281001007387 */ /* 0x000fe20000100a00 */
[----:B0-----:R-:W-:Y:S01]  /*2e3a0*/  MOV R5, R4 ;  /* 0x0000000400057202 */ /* 0x001fe20000000f00 */
[----:B------:R-:W-:-:S02]  /*2e3b0*/  IMAD.MOV.U32 R4, RZ, RZ, R16 ;  /* 0x000000ffff047224 */ /* 0x000fc400078e0010 */
[----:B-1----:R-:W-:Y:S04]  /*2e3c0*/  STL.64 [R1+0x110], R14 ;  /* 0x0001100e01007387 */ /* 0x002fe80000100a00 */
[----:B------:R-:W-:Y:S04]  /*2e3d0*/  STG.E.U16 [R62.64], R5 ;  /* 0x000000053e007986 */ /* 0x000fe8000c101506 */
[----:B--2---:R-:W-:Y:S04]  /*2e3e0*/  STL.64 [R1+0x108], R8 ;  /* 0x0001080801007387 */ /* 0x004fe80000100a00 */
[----:B------:R-:W-:Y:S04]  /*2e3f0*/  STG.E.U16 [R88.64], R4 ;  /* 0x0000000458007986 */ /* 0x000fe8000c101506 */
[----:B---3--:R-:W-:Y:S04]  /*2e400*/  STL.64 [R1+0xf0], R6 ;  /* 0x0000f00601007387 */ /* 0x008fe80000100a00 */
[----:B------:R-:W0:Y:S04]  /*2e410*/  LDS.64 R6, [R37+0xd000] ;  /* 0x00d0000025067984 */ /* 0x000e280000000a00 */
[----:B------:R-:W1:Y:S01]  /*2e420*/  LDS.64 R4, [R11+0xe000] ;  /* 0x00e000000b047984 */ /* 0x000e620000000a00 */
[----:B------:R-:W-:Y:S01]  /*2e430*/  IMAD.MOV.U32 R3, RZ, RZ, R14 ;  /* 0x000000ffff037224 */ /* 0x000fe200078e000e */
[----:B------:R-:W-:-:S02]  /*2e440*/  LEA.HI.X.SX32 R79, R0, R13, 0x1, P1 ;  /* 0x0000000d004f7211 */ /* 0x000fc400008f0eff */
[----:B------:R-:W-:Y:S04]  /*2e450*/  LDS.64 R16, [R36+0xe000] ;  /* 0x00e0000024107984 */ /* 0x000fe80000000a00 */
[----:B------:R2:W-:Y:S04]  /*2e460*/  STG.E.U16 [R90.64], R3 ;  /* 0x000000035a007986 */ /* 0x0005e8000c101506 */
[----:B0-----:R-:W-:Y:S04]  /*2e470*/  STL [R1+0xec], R7 ;  /* 0x0000ec0701007387 */ /* 0x001fe80000100800 */
[----:B-1----:R-:W-:Y:S04]  /*2e480*/  STL [R1+0xdc], R5 ;  /* 0x0000dc0501007387 */ /* 0x002fe80000100800 */
[----:B--2---:R-:W2:Y:S04]  /*2e490*/  LDL.LU R90, [R1+0x108] ;  /* 0x00010800015a7983 */ /* 0x004ea80000300800 */
[----:B------:R-:W3:Y:S01]  /*2e4a0*/  LDL.LU R91, [R1+0xf0] ;  /* 0x0000f000015b7983 */ /* 0x000ee20000300800 */
        /* <DEDUP_REMOVED lines=34> */
[CC--:B------:R-:W-:Y:S01]  /*2e6d0*/  LEA R8, P1, R0.reuse, R12.reuse, 0x1 ;  /* 0x0000000c00087211 */ /* 0x0c0fe200078208ff */
[----:B------:R-:W-:Y:S02]  /*2e6e0*/  IMAD.MOV.U32 R89, RZ, RZ, R4 ;  /* 0x000000ffff597224 */ /* 0x000fe400078e0004 */
[----:B------:R-:W0:Y:S01]  /*2e6f0*/  LDS.64 R4, [R47+0xe000] ;  /* 0x00e000002f047984 */ /* 0x000e220000000a00 */
[----:B------:R-:W-:Y:S02]  /*2e700*/  LEA.HI.X.SX32 R9, R0, R13, 0x1, P1 ;  /* 0x0000000d00097211 */ /* 0x000fe400008f0eff */
[----:B------:R-:W-:Y:S02]  /*2e710*/  LEA R18, P1, R2, R12, 0x1 ;  /* 0x0000000c02127211 */ /* 0x000fe400078208ff */
[----:B------:R-:W-:-:S02]  /*2e720*/  LEA R0, R119, R2, 0x1 ;  /* 0x0000000277007211 */ /* 0x000fc400078e08ff */
[----:B------:R-:W-:Y:S02]  /*2e730*/  LEA.HI.X.SX32 R19, R2, R13, 0x1, P1 ;  /* 0x0000000d02137211 */ /* 0x000fe400008f0eff */
[----:B------:R-:W1:Y:S01]  /*2e740*/  LDS.64 R2, [R37+0xe000] ;  /* 0x00e0000025027984 */ /* 0x000e620000000a00 */
[----:B------:R-:W-:-:S03]  /*2e750*/  MOV R118, R6 ;  /* 0x0000000600767202 */ /* 0x000fc60000000f00 */
[----:B0-----:R-:W-:Y:S04]  /*2e760*/  STL [R1+0xa4], R5 ;  /* 0x0000a40501007387 */ /* 0x001fe80000100800 */
[----:B------:R-:W-:Y:S04]  /*2e770*/  STL [R1+0x8c], R17 ;  /* 0x00008c1101007387 */ /* 0x000fe80000100800 */
[----:B-1----:R-:W-:Y:S04]  /*2e780*/  STL [R1+0xc00], R3 ;  /* 0x000c000301007387 */ /* 0x002fe80000100800 */
[----:B------:R-:W-:Y:S04]  /*2e790*/  STL [R1+0xc10], R59 ;  /* 0x000c103b01007387 */ /* 0x000fe80000100800 */
[----:B------:R-:W4:Y:S04]  /*2e7a0*/  LDL.LU R46, [R1+0x4a8] ;  /* 0x0004a800012e7983 */ /* 0x000f280000300800 */
[----:B------:R-:W4:Y:S04]  /*2e7b0*/  LDL.LU R51, [R1+0x498] ;  /* 0x0004980001337983 */ /* 0x000f280000300800 */
[----:B------:R-:W4:Y:S01]  /*2e7c0*/  LDL.LU R62, [R1+0x3f8] ;  /* 0x0003f800013e7983 */ /* 0x000f220000300800 */
[----:B------:R-:W-:Y:S01]  /*2e7d0*/  IMAD.MOV.U32 R88, RZ, RZ, R4 ;  /* 0x000000ffff587224 */ /* 0x000fe200078e0004 */
[----:B------:R-:W-:-:S02]  /*2e7e0*/  MOV R63, R16 ;  /* 0x00000010003f7202 */ /* 0x000fc40000000f00 */
[----:B--2---:R-:W-:Y:S04]  /*2e7f0*/  STG.E.U16 [R92.64], R90 ;  /* 0x0000005a5c007986 */ /* 0x004fe8000c101506 */
[----:B---3--:R-:W-:Y:S04]  /*2e800*/  STG.E.U16 [R98.64], R91 ;  /* 0x0000005b62007986 */ /* 0x008fe8000c101506 */
[----:B------:R0:W-:Y:S04]  /*2e810*/  STG.E.U16 [R100.64], R118 ;  /* 0x0000007664007986 */ /* 0x0001e8000c101506 */
[----:B0-----:R-:W2:Y:S04]  /*2e820*/  LDL.LU.64 R100, [R1] ;  /* 0x0000000001647983 */ /* 0x001ea80000300a00 */
[----:B------:R-:W3:Y:S04]  /*2e830*/  LDL.LU R59, [R1+0x3f0] ;  /* 0x0003f000013b7983 */ /* 0x000ee80000300800 */
[----:B------:R-:W-:Y:S04]  /*2e840*/  STL.64 [R1+0xc78], R52 ;  /* 0x000c783401007387 */ /* 0x000fe80000100a00 */
[----:B------:R-:W3:Y:S04]  /*2e850*/  LDL.LU R3, [R1+0x4a0] ;  /* 0x0004a00001037983 */ /* 0x000ee80000300800 */
[----:B------:R-:W-:Y:S04]  /*2e860*/  STG.E.U16 [R102.64], R89 ;  /* 0x0000005966007986 */ /* 0x000fe8000c101506 */
[----:B------:R-:W-:Y:S04]  /*2e870*/  STG.E.U16 [R108.64], R88 ;  /* 0x000000586c007986 */ /* 0x000fe8000c101506 */
[----:B------:R-:W-:Y:S04]  /*2e880*/  STG.E.U16 [R106.64], R63 ;  /* 0x0000003f6a007986 */ /* 0x000fe8000c101506 */
[----:B------:R0:W-:Y:S04]  /*2e890*/  STG.E.U16 [R104.64], R2 ;  /* 0x0000000268007986 */ /* 0x0001e8000c101506 */
[----:B0-----:R-:W3:Y:S04]  /*2e8a0*/  LDL.LU.64 R104, [R1+0x8] ;  /* 0x0000080001687983 */ /* 0x001ee80000300a00 */
[----:B------:R-:W3:Y:S04]  /*2e8b0*/  LDL.LU R92, [R1+0x480] ;  /* 0x00048000015c7983 */ /* 0x000ee80000300800 */
[----:B------:R-:W3:Y:S04]  /*2e8c0*/  LDL.LU.64 R106, [R1+0x10] ;  /* 0x00001000016a7983 */ /* 0x000ee80000300a00 */
[----:B------:R-:W3:Y:S01]  /*2e8d0*/  LDL.LU R93, [R1+0x3e8] ;  /* 0x0003e800015d7983 */ /* 0x000ee20000300800 */
[----:B------:R-:W-:Y:S01]  /*2e8e0*/  LEA R6, P1, R0, R12, 0x1 ;  /* 0x0000000c00067211 */ /* 0x000fe200078208ff */
[----:B------:R-:W-:-:S02]  /*2e8f0*/  IMAD R4, R119, 0x2, R0 ;  /* 0x0000000277047824 */ /* 0x000fc400078e0200 */
[----:B------:R-:W-:Y:S01]  /*2e900*/  STG.E.U16 [R114.64], R58 ;  /* 0x0000003a72007986 */ /* 0x000fe2000c101506 */
[-C--:B------:R-:W-:Y:S01]  /*2e910*/  LEA.HI.X.SX32 R7, R0, R13.reuse, 0x1, P1 ;  /* 0x0000000d00077211 */ /* 0x080fe200008f0eff */
[C---:B------:R-:W-:Y:S01]  /*2e920*/  IMAD R0, R119.reuse, 0x2, R4 ;  /* 0x0000000277007824 */ /* 0x040fe200078e0204 */
[CC--:B------:R-:W-:Y:S01]  /*2e930*/  LEA R16, P1, R4.reuse, R12.reuse, 0x1 ;  /* 0x0000000c04107211 */ /* 0x0c0fe200078208ff */
[----:B------:R-:W3:Y:S02]  /*2e940*/  LDL.LU.64 R102, [R1+0xa8] ;  /* 0x0000a80001667983 */ /* 0x000ee40000300a00 */
[----:B------:R-:W-:Y:S01]  /*2e950*/  IMAD R24, R119, 0x2, R0 ;  /* 0x0000000277187824 */ /* 0x000fe200078e0200 */
[----:B------:R-:W-:Y:S02]  /*2e960*/  LEA.HI.X.SX32 R17, R4, R13, 0x1, P1 ;  /* 0x0000000d04117211 */ /* 0x000fe400008f0eff */
        /* <DEDUP_REMOVED lines=12> */
[----:B------:R-:W-:Y:S02]  /*2ea30*/  LEA R31, R119, R0, 0x1 ;  /* 0x00000000771f7211 */ /* 0x000fe400078e08ff */
[----:B------:R-:W-:Y:S02]  /*2ea40*/  LEA.HI.X.SX32 R29, R0, R13, 0x1, P1 ;  /* 0x0000000d001d7211 */ /* 0x000fe400008f0eff */
[----:B------:R-:W-:Y:S01]  /*2ea50*/  LEA R30, P1, R31, R12, 0x1 ;  /* 0x0000000c1f1e7211 */ /* 0x000fe200078208ff */
[----:B------:R-:W-:-:S03]  /*2ea60*/  IMAD R0, R119, 0x2, R31 ;  /* 0x0000000277007824 */ /* 0x000fc600078e021f */
[----:B------:R-:W-:Y:S01]  /*2ea70*/  LEA.HI.X.SX32 R31, R31, R13, 0x1, P1 ;  /* 0x0000000d1f1f7211 */ /* 0x000fe200008f0eff */
[----:B------:R-:W-:Y:S01]  /*2ea80*/  IMAD R35, R119, 0x2, R0 ;  /* 0x0000000277237824 */ /* 0x000fe200078e0200 */
[----:B------:R-:W-:-:S04]  /*2ea90*/  LEA R32, P1, R0, R12, 0x1 ;  /* 0x0000000c00207211 */ /* 0x000fc800078208ff */
[----:B------:R-:W-:Y:S02]  /*2eaa0*/  LEA.HI.X.SX32 R33, R0, R13, 0x1, P1 ;  /* 0x0000000d00217211 */ /* 0x000fe400008f0eff */
[-C--:B------:R-:W-:Y:S02]  /*2eab0*/  LEA R34, P1, R35, R12.reuse, 0x1 ;  /* 0x0000000c23227211 */ /* 0x080fe400078208ff */
[----:B------:R-:W-:Y:S02]  /*2eac0*/  LEA R0, R119, R35, 0x1 ;  /* 0x0000002377007211 */ /* 0x000fe400078e08ff */
        /* <DEDUP_REMOVED lines=9> */
[-C--:B------:R-:W-:Y:S02]  /*2eb60*/  LEA.HI.X.SX32 R41, R0, R13.reuse, 0x1, P1 ;  /* 0x0000000d00297211 */ /* 0x080fe400008f0eff */
[-C--:B------:R-:W-:Y:S01]  /*2eb70*/  LEA R42, P1, R43, R12.reuse, 0x1 ;  /* 0x0000000c2b2a7211 */ /* 0x080fe200078208ff */
[----:B------:R-:W-:Y:S01]  /*2eb80*/  IMAD R0, R119, 0x2, R43 ;  /* 0x0000000277007824 */ /* 0x000fe200078e022b */
[----:B----4-:R-:W-:Y:S01]  /*2eb90*/  PRMT R2, R46, 0x7632, R2 ;  /* 0x000076322e027816 */ /* 0x010fe20000000002 */
[----:B------:R-:W-:Y:S01]  /*2eba0*/  STG.E.U16 [R112.64], R56 ;  /* 0x0000003870007986 */ /* 0x000fe2000c101506 */
[-C--:B------:R-:W-:Y:S01]  /*2ebb0*/  LEA.HI.X.SX32 R43, R43, R13.reuse, 0x1, P1 ;  /* 0x0000000d2b2b7211 */ /* 0x080fe200008f0eff */
[----:B------:R-:W-:Y:S01]  /*2ebc0*/  IMAD R47, R119, 0x2, R0 ;  /* 0x00000002772f7824 */ /* 0x000fe200078e0200 */
[C---:B------:R-:W-:Y:S01]  /*2ebd0*/  LEA R44, P1, R0.reuse, R12, 0x1 ;  /* 0x0000000c002c7211 */ /* 0x040fe200078208ff */
[----:B------:R-:W-:Y:S04]  /*2ebe0*/  STG.E.U16 [R110.64], R54 ;  /* 0x000000366e007986 */ /* 0x000fe8000c101506 */
[----:B------:R-:W-:Y:S01]  /*2ebf0*/  STG.E.U16 [R116.64], R52 ;  /* 0x0000003474007986 */ /* 0x000fe2000c101506 */
[----:B------:R-:W-:-:S03]  /*2ec00*/  LEA.HI.X.SX32 R45, R0, R13, 0x1, P1 ;  /* 0x0000000d002d7211 */ /* 0x000fc600008f0eff */
[----:B------:R0:W-:Y:S01]  /*2ec10*/  STG.E.U16 [R120.64], R2 ;  /* 0x0000000278007986 */ /* 0x0001e2000c101506 */
[-C--:B------:R-:W-:Y:S02]  /*2ec20*/  LEA R46, P1, R47, R12.reuse, 0x1 ;  /* 0x0000000c2f2e7211 */ /* 0x080fe400078208ff */
[----:B------:R-:W-:Y:S02]  /*2ec30*/  LEA R0, R119, R47, 0x1 ;  /* 0x0000002f77007211 */ /* 0x000fe400078e08ff */
[----:B------:R-:W-:Y:S02]  /*2ec40*/  LEA.HI.X.SX32 R47, R47, R13, 0x1, P1 ;  /* 0x0000000d2f2f7211 */ /* 0x000fe400008f0eff */
[----:B0-----:R-:W-:Y:S01]  /*2ec50*/  PRMT R2, R51, 0x7632, R2 ;  /* 0x0000763233027816 */ /* 0x001fe20000000002 */
[----:B------:R-:W-:Y:S01]  /*2ec60*/  IMAD R51, R119, 0x2, R0 ;  /* 0x0000000277337824 */ /* 0x000fe200078e0200 */
[----:B------:R-:W-:-:S03]  /*2ec70*/  LEA R48, P1, R0, R12, 0x1 ;  /* 0x0000000c00307211 */ /* 0x000fc600078208ff */
[----:B------:R0:W-:Y:S01]  /*2ec80*/  STG.E.U16 [R122.64], R2 ;  /* 0x000000027a007986 */ /* 0x0001e2000c101506 */
[-C--:B------:R-:W-:Y:S01]  /*2ec90*/  LEA.HI.X.SX32 R49, R0, R13.reuse, 0x1, P1 ;  /* 0x0000000d00317211 */ /* 0x080fe200008f0eff */
[----:B------:R-:W-:Y:S01]  /*2eca0*/  IMAD R0, R119, 0x2, R51 ;  /* 0x0000000277007824 */ /* 0x000fe200078e0233 */
[CC--:B------:R-:W-:Y:S02]  /*2ecb0*/  LEA R50, P1, R51.reuse, R12.reuse, 0x1 ;  /* 0x0000000c33327211 */ /* 0x0c0fe400078208ff */
[----:B0-----:R-:W-:Y:S02]  /*2ecc0*/  PRMT R2, R62, 0x7632, R2 ;  /* 0x000076323e027816 */ /* 0x001fe40000000002 */
[----:B------:R-:W-:Y:S02]  /*2ecd0*/  LEA.HI.X.SX32 R51, R51, R13, 0x1, P1 ;  /* 0x0000000d33337211 */ /* 0x000fe400008f0eff */
[----:B------:R-:W-:Y:S02]  /*2ece0*/  LEA R98, P1, R0, R12, 0x1 ;  /* 0x0000000c00627211 */ /* 0x000fe400078208ff */
[----:B------:R-:W-:-:S02]  /*2ecf0*/  LEA R62, R119, R0, 0x1 ;  /* 0x00000000773e7211 */ /* 0x000fc400078e08ff */
[----:B------:R-:W-:Y:S02]  /*2ed00*/  LEA.HI.X.SX32 R99, R0, R13, 0x1, P1 ;  /* 0x0000000d00637211 */ /* 0x000fe400008f0eff */
[----:B------:R-:W-:Y:S01]  /*2ed10*/  LEA R52, P1, R62, R12, 0x1 ;  /* 0x0000000c3e347211 */ /* 0x000fe200078208ff */
[----:B------:R-:W-:-:S03]  /*2ed20*/  IMAD R0, R119, 0x2, R62 ;  /* 0x0000000277007824 */ /* 0x000fc600078e023e */
[----:B------:R-:W-:Y:S01]  /*2ed30*/  LEA.HI.X.SX32 R53, R62, R13, 0x1, P1 ;  /* 0x0000000d3e357211 */ /* 0x000fe200008f0eff */
[----:B------:R-:W-:Y:S01]  /*2ed40*/  IMAD R62, R119, 0x2, R0 ;  /* 0x00000002773e7824 */ /* 0x000fe200078e0200 */
[----:B--2---:R3:W-:Y:S02]  /*2ed50*/  STG.E.U16 [R100.64], R2 ;  /* 0x0000000264007986 */ /* 0x0047e4000c101506 */
[----:B---3--:R-:W-:Y:S02]  /*2ed60*/  PRMT R2, R59, 0x7632, R2 ;  /* 0x000076323b027816 */ /* 0x008fe40000000002 */
[----:B------:R-:W2:Y:S01]  /*2ed70*/  LDL.LU R59, [R1+0x3d8] ;  /* 0x0003d800013b7983 */ /* 0x000ea20000300800 */
[----:B------:R-:W-:-:S03]  /*2ed80*/  LEA R100, P1, R0, R12, 0x1 ;  /* 0x0000000c00647211 */ /* 0x000fc600078208ff */
[----:B------:R-:W3:Y:S01]  /*2ed90*/  LDL.LU.64 R108, [R1+0x18] ;  /* 0x00001800016c7983 */ /* 0x000ee20000300a00 */
[----:B------:R-:W-:-:S03]  /*2eda0*/  LEA.HI.X.SX32 R101, R0, R13, 0x1, P1 ;  /* 0x0000000d00657211 */ /* 0x000fc600008f0eff */
[----:B------:R0:W-:Y:S02]  /*2edb0*/  STG.E.U16 [R124.64], R2 ;  /* 0x000000027c007986 */ /* 0x0001e4000c101506 */
[----:B0-----:R-:W-:Y:S02]  /*2edc0*/  PRMT R2, R3, 0x7632, R2 ;  /* 0x0000763203027816 */ /* 0x001fe40000000002 */
[----:B------:R-:W4:Y:S04]  /*2edd0*/  LDL.LU R3, [R1+0x3d0] ;  /* 0x0003d00001037983 */ /* 0x000f280000300800 */
[----:B------:R0:W-:Y:S01]  /*2ede0*/  STL.64 [R1+0x1b8], R100 ;  /* 0x0001b86401007387 */ /* 0x0001e20000100a00 */
[----:B------:R-:W-:-:S03]  /*2edf0*/  LEA R0, R119, R62, 0x1 ;  /* 0x0000003e77007211 */ /* 0x000fc600078e08ff */
[----:B------:R1:W-:Y:S01]  /*2ee00*/  STG.E.U16 [R104.64], R2 ;  /* 0x0000000268007986 */ /* 0x0003e2000c101506 */
[----:B0-----:R-:W-:-:S04]  /*2ee10*/  LEA R100, P1, R62, R12, 0x1 ;  /* 0x0000000c3e647211 */ /* 0x001fc800078208ff */
[----:B------:R-:W-:Y:S01]  /*2ee20*/  LEA.HI.X.SX32 R101, R62, R13, 0x1, P1 ;  /* 0x0000000d3e657211 */ /* 0x000fe200008f0eff */
[----:B-1----:R-:W4:Y:S01]  /*2ee30*/  LDL.LU.64 R104, [R1+0x98] ;  /* 0x0000980001687983 */ /* 0x002f220000300a00 */
[----:B------:R-:W-:-:S03]  /*2ee40*/  PRMT R2, R92, 0x7632, R2 ;  /* 0x000076325c027816 */ /* 0x000fc60000000002 */
[----:B------:R-:W4:Y:S04]  /*2ee50*/  LDL.LU R92, [R1+0x3c0] ;  /* 0x0003c000015c7983 */ /* 0x000f280000300800 */
[----:B------:R0:W-:Y:S04]  /*2ee60*/  STL.64 [R1+0x1e0], R100 ;  /* 0x0001e06401007387 */ /* 0x0001e80000100a00 */
[----:B------:R1:W-:Y:S01]  /*2ee70*/  STG.E.U16 [R106.64], R2 ;  /* 0x000000026a007986 */ /* 0x0003e2000c101506 */
[----:B0-----:R-:W-:-:S04]  /*2ee80*/  LEA R100, P1, R0, R12, 0x1 ;  /* 0x0000000c00647211 */ /* 0x001fc800078208ff */
[----:B------:R-:W-:Y:S01]  /*2ee90*/  LEA.HI.X.SX32 R101, R0, R13, 0x1, P1 ;  /* 0x0000000d00657211 */ /* 0x000fe200008f0eff */
[----:B-1----:R-:W4:Y:S01]  /*2eea0*/  LDL.LU.64 R106, [R1+0x20] ;  /* 0x00002000016a7983 */ /* 0x002f220000300a00 */
[----:B------:R-:W-:-:S03]  /*2eeb0*/  PRMT R2, R93, 0x7632, R2 ;  /* 0x000076325d027816 */ /* 0x000fc60000000002 */
[----:B------:R0:W-:Y:S04]  /*2eec0*/  STL.64 [R1+0x1d8], R100 ;  /* 0x0001d86401007387 */ /* 0x0001e80000100a00 */
[----:B------:R-:W4:Y:S01]  /*2eed0*/  LDL.LU R93, [R1+0x3b8] ;  /* 0x0003b800015d7983 */ /* 0x000f220000300800 */
[----:B------:R-:W-:-:S05]  /*2eee0*/  IMAD R62, R119, 0x2, R0 ;  /* 0x00000002773e7824 */ /* 0x000fca00078e0200 */
[----:B0-----:R-:W-:Y:S01]  /*2eef0*/  LEA R100, P1, R62, R12, 0x1 ;  /* 0x0000000c3e647211 */ /* 0x001fe200078208ff */
[----:B------:R-:W-:-:S03]  /*2ef00*/  IMAD R0, R119, 0x2, R62 ;  /* 0x0000000277007824 */ /* 0x000fc600078e023e */
[----:B------:R-:W-:-:S05]  /*2ef10*/  LEA.HI.X.SX32 R101, R62, R13, 0x1, P1 ;  /* 0x0000000d3e657211 */ /* 0x000fca00008f0eff */
[----:B------:R0:W-:Y:S02]  /*2ef20*/  STL.64 [R1+0x1d0], R100 ;  /* 0x0001d06401007387 */ /* 0x0001e40000100a00 */
[----:B0-----:R-:W-:-:S04]  /*2ef30*/  LEA R100, P1, R0, R12, 0x1 ;  /* 0x0000000c00647211 */ /* 0x001fc800078208ff */
[----:B------:R-:W-:Y:S01]  /*2ef40*/  LEA.HI.X.SX32 R101, R0, R13, 0x1, P1 ;  /* 0x0000000d00657211 */ /* 0x000fe200008f0eff */
[----:B------:R-:W-:Y:S04]  /*2ef50*/  STG.E.U16 [R102.64], R2 ;  /* 0x0000000266007986 */ /* 0x000fe8000c101506 */
[----:B------:R0:W-:Y:S01]  /*2ef60*/  STL.64 [R1+0x268], R100 ;  /* 0x0002686401007387 */ /* 0x0001e20000100a00 */
[----:B------:R-:W-:-:S03]  /*2ef70*/  LEA R62, R119, R0, 0x1 ;  /* 0x00000000773e7211 */ /* 0x000fc600078e08ff */
[----:B0-----:R-:W4:Y:S01]  /*2ef80*/  LDL.LU.64 R100, [R1+0x28] ;  /* 0x0000280001647983 */ /* 0x001f220000300a00 */
[----:B------:R-:W-:Y:S01]  /*2ef90*/  LEA R102, P1, R62, R12, 0x1 ;  /* 0x0000000c3e667211 */ /* 0x000fe200078208ff */
[----:B------:R-:W-:-:S03]  /*2efa0*/  IMAD R0, R119, 0x2, R62 ;  /* 0x0000000277007824 */ /* 0x000fc600078e023e */
[----:B------:R-:W-:Y:S01]  /*2efb0*/  LEA.HI.X.SX32 R103, R62, R13, 0x1, P1 ;  /* 0x0000000d3e677211 */ /* 0x000fe200008f0eff */
[----:B------:R-:W-:Y:S01]  /*2efc0*/  IMAD R62, R119, 0x2, R0 ;  /* 0x00000002773e7824 */ /* 0x000fe200078e0200 */
[----:B--2---:R-:W-:Y:S02]  /*2efd0*/  PRMT R2, R59, 0x7632, R2 ;  /* 0x000076323b027816 */ /* 0x004fe40000000002 */
[----:B------:R-:W2:Y:S04]  /*2efe0*/  LDL.LU R59, [R1+0x3a8] ;  /* 0x0003a800013b7983 */ /* 0x000ea80000300800 */
[----:B---3--:R0:W-:Y:S04]  /*2eff0*/  STG.E.U16 [R108.64], R2 ;  /* 0x000000026c007986 */ /* 0x0081e8000c101506 */
[----:B0-----:R-:W3:Y:S04]  /*2f000*/  LDL.LU.64 R108, [R1+0x30] ;  /* 0x00003000016c7983 */ /* 0x001ee80000300a00 */
[----:B------:R0:W-:Y:S01]  /*2f010*/  STL.64 [R1+0x260], R102 ;  /* 0x0002606601007387 */ /* 0x0001e20000100a00 */
[----:B----4-:R-:W-:-:S03]  /*2f020*/  PRMT R2, R3, 0x7632, R2 ;  /* 0x0000763203027816 */ /* 0x010fc60000000002 */
[----:B------:R-:W4:Y:S01]  /*2f030*/  LDL.LU R3, [R1+0x3a0] ;  /* 0x0003a00001037983 */ /* 0x000f220000300800 */
[----:B0-----:R-:W-:-:S04]  /*2f040*/  LEA R102, P1, R0, R12, 0x1 ;  /* 0x0000000c00667211 */ /* 0x001fc800078208ff */
[----:B------:R-:W-:-:S05]  /*2f050*/  LEA.HI.X.SX32 R103, R0, R13, 0x1, P1 ;  /* 0x0000000d00677211 */ /* 0x000fca00008f0eff */
        /* <DEDUP_REMOVED lines=20> */
[----:B------:R0:W-:Y:S01]  /*2f1a0*/  STL.64 [R1+0x288], R102 ;  /* 0x0002886601007387 */ /* 0x0001e20000100a00 */
[C---:B------:R-:W-:Y:S02]  /*2f1b0*/  LEA R62, R119.reuse, R0, 0x1 ;  /* 0x00000000773e7211 */ /* 0x040fe400078e08ff */
[C---:B0-----:R-:W-:Y:S01]  /*2f1c0*/  LEA R102, P1, R0.reuse, R12, 0x1 ;  /* 0x0000000c00667211 */ /* 0x041fe200078208ff */
[----:B------:R0:W-:Y:S03]  /*2f1d0*/  STG.E.U16 [R100.64], R2 ;  /* 0x0000000264007986 */ /* 0x0001e6000c101506 */
[----:B------:R-:W-:Y:S01]  /*2f1e0*/  LEA.HI.X.SX32 R103, R0, R13, 0x1, P1 ;  /* 0x0000000d00677211 */ /* 0x000fe200008f0eff */
[----:B0-----:R-:W4:Y:S01]  /*2f1f0*/  LDL.LU.64 R100, [R1+0x80] ;  /* 0x0000800001647983 */ /* 0x001f220000300a00 */
[----:B------:R-:W-:Y:S01]  /*2f200*/  IMAD R0, R119, 0x2, R62 ;  /* 0x0000000277007824 */ /* 0x000fe200078e023e */
[----:B--2---:R-:W-:-:S02]  /*2f210*/  PRMT R2, R59, 0x7632, R2 ;  /* 0x000076323b027816 */ /* 0x004fc40000000002 */
[----:B------:R-:W2:Y:S04]  /*2f220*/  LDL.LU R59, [R1+0x378] ;  /* 0x00037800013b7983 */ /* 0x000ea80000300800 */
[----:B------:R0:W-:Y:S02]  /*2f230*/  STL.64 [R1+0x2c8], R102 ;  /* 0x0002c86601007387 */ /* 0x0001e40000100a00 */
[C---:B0-----:R-:W-:Y:S02]  /*2f240*/  LEA R102, P1, R62.reuse, R12, 0x1 ;  /* 0x0000000c3e667211 */ /* 0x041fe400078208ff */
[----:B---3--:R0:W-:Y:S02]  /*2f250*/  STG.E.U16 [R108.64], R2 ;  /* 0x000000026c007986 */ /* 0x0081e4000c101506 */
[----:B------:R-:W-:Y:S01]  /*2f260*/  LEA.HI.X.SX32 R103, R62, R13, 0x1, P1 ;  /* 0x0000000d3e677211 */ /* 0x000fe200008f0eff */
[----:B------:R-:W-:Y:S01]  /*2f270*/  IMAD R62, R119, 0x2, R0 ;  /* 0x00000002773e7824 */ /* 0x000fe200078e0200 */
        /* <DEDUP_REMOVED lines=10> */
[----:B------:R-:W-:Y:S02]  /*2f320*/  LEA.HI.X.SX32 R103, R62, R13, 0x1, P1 ;  /* 0x0000000d3e677211 */ /* 0x000fe400008f0eff */
[----:B-1----:R-:W-:Y:S02]  /*2f330*/  PRMT R2, R92, 0x7632, R2 ;  /* 0x000076325c027816 */ /* 0x002fe40000000002 */
[----:B------:R-:W4:Y:S04]  /*2f340*/  LDL.LU R92, [R1+0x360] ;  /* 0x00036000015c7983 */ /* 0x000f280000300800 */
[----:B------:R0:W-:Y:S02]  /*2f350*/  STL.64 [R1+0x2f8], R102 ;  /* 0x0002f86601007387 */ /* 0x0001e40000100a00 */
[----:B0-----:R-:W-:-:S04]  /*2f360*/  LEA R102, P1, R0, R12, 0x1 ;  /* 0x0000000c00667211 */ /* 0x001fc800078208ff */
[----:B------:R-:W-:Y:S01]  /*2f370*/  LEA.HI.X.SX32 R103, R0, R13, 0x1, P1 ;  /* 0x0000000d00677211 */ /* 0x000fe200008f0eff */
[----:B------:R0:W-:Y:S04]  /*2f380*/  STG.E.U16 [R106.64], R2 ;  /* 0x000000026a007986 */ /* 0x0001e8000c101506 */
[----:B------:R1:W-:Y:S01]  /*2f390*/  STL.64 [R1+0x2e8], R102 ;  /* 0x0002e86601007387 */ /* 0x0003e20000100a00 */
[----:B0-----:R-:W-:-:S03]  /*2f3a0*/  PRMT R2, R93, 0x7632, R2 ;  /* 0x000076325d027816 */ /* 0x001fc60000000002 */
[----:B-1----:R-:W4:Y:S04]  /*2f3b0*/  LDL.LU.64 R102, [R1+0x48] ;  /* 0x0000480001667983 */ /* 0x002f280000300a00 */
[----:B------:R-:W4:Y:S01]  /*2f3c0*/  LDL.LU R93, [R1+0x358] ;  /* 0x00035800015d7983 */ /* 0x000f220000300800 */
[----:B------:R-:W-:-:S05]  /*2f3d0*/  IMAD R62, R119, 0x2, R0 ;  /* 0x00000002773e7824 */ /* 0x000fca00078e0200 */
[----:B------:R-:W-:-:S04]  /*2f3e0*/  LEA R104, P1, R62, R12, 0x1 ;  /* 0x0000000c3e687211 */ /* 0x000fc800078208ff */
[----:B------:R-:W-:Y:S01]  /*2f3f0*/  LEA.HI.X.SX32 R105, R62, R13, 0x1, P1 ;  /* 0x0000000d3e697211 */ /* 0x000fe200008f0eff */
[----:B------:R-:W-:-:S04]  /*2f400*/  IMAD R0, R119, 0x2, R62 ;  /* 0x0000000277007824 */ /* 0x000fc800078e023e */
[----:B------:R0:W-:Y:S04]  /*2f410*/  STL.64 [R1+0x2e0], R104 ;  /* 0x0002e06801007387 */ /* 0x0001e80000100a00 */
[----:B------:R1:W-:Y:S01]  /*2f420*/  STG.E.U16 [R100.64], R2 ;  /* 0x0000000264007986 */ /* 0x0003e2000c101506 */
[C---:B------:R-:W-:Y:S02]  /*2f430*/  LEA R62, R119.reuse, R0, 0x1 ;  /* 0x00000000773e7211 */ /* 0x040fe400078e08ff */
[C---:B0-----:R-:W-:Y:S01]  /*2f440*/  LEA R104, P1, R0.reuse, R12, 0x1 ;  /* 0x0000000c00687211 */ /* 0x041fe200078208ff */
[----:B-1----:R-:W4:Y:S03]  /*2f450*/  LDL.LU.64 R100, [R1+0x78] ;  /* 0x0000780001647983 */ /* 0x002f260000300a00 */
[----:B------:R-:W-:Y:S01]  /*2f460*/  LEA.HI.X.SX32 R105, R0, R13, 0x1, P1 ;  /* 0x0000000d00697211 */ /* 0x000fe200008f0eff */
[----:B------:R-:W-:Y:S01]  /*2f470*/  IMAD R0, R119, 0x2, R62 ;  /* 0x0000000277007824 */ /* 0x000fe200078e023e */
[----:B--2---:R-:W-:-:S02]  /*2f480*/  PRMT R2, R59, 0x7632, R2 ;  /* 0x000076323b027816 */ /* 0x004fc40000000002 */
[----:B------:R-:W2:Y:S04]  /*2f490*/  LDL.LU R59, [R1+0x348] ;  /* 0x00034800013b7983 */ /* 0x000ea80000300800 */
[----:B------:R0:W-:Y:S02]  /*2f4a0*/  STL.64 [R1+0x320], R104 ;  /* 0x0003206801007387 */ /* 0x0001e40000100a00 */
[----:B0-----:R-:W-:-:S04]  /*2f4b0*/  LEA R104, P1, R62, R12, 0x1 ;  /* 0x0000000c3e687211 */ /* 0x001fc800078208ff */
[----:B------:R-:W-:-:S05]  /*2f4c0*/  LEA.HI.X.SX32 R105, R62, R13, 0x1, P1 ;  /* 0x0000000d3e697211 */ /* 0x000fca00008f0eff */
[----:B------:R0:W-:Y:S04]  /*2f4d0*/  STL.64 [R1+0x318], R104 ;  /* 0x0003186801007387 */ /* 0x0001e80000100a00 */
[----:B---3--:R4:W-:Y:S01]  /*2f4e0*/  STG.E.U16 [R108.64], R2 ;  /* 0x000000026c007986 */ /* 0x0089e2000c101506 */
[----:B------:R-:W-:Y:S01]  /*2f4f0*/  IMAD R62, R119, 0x2, R0 ;  /* 0x00000002773e7824 */ /* 0x000fe200078e0200 */
[C---:B0-----:R-:W-:Y:S02]  /*2f500*/  LEA R104, P1, R0.reuse, R12, 0x1 ;  /* 0x0000000c00687211 */ /* 0x041fe400078208ff */
[----:B----4-:R-:W-:Y:S02]  /*2f510*/  PRMT R2, R3, 0x7632, R2 ;  /* 0x0000763203027816 */ /* 0x010fe40000000002 */
[----:B------:R-:W3:Y:S01]  /*2f520*/  LDL.LU R3, [R1+0x340] ;  /* 0x0003400001037983 */ /* 0x000ee20000300800 */
[----:B------:R-:W-:-:S02]  /*2f530*/  LEA.HI.X.SX32 R105, R0, R13, 0x1, P1 ;  /* 0x0000000d00697211 */ /* 0x000fc400008f0eff */
[----:B------:R-:W-:Y:S01]  /*2f540*/  LEA R0, R119, R62, 0x1 ;  /* 0x0000003e77007211 */ /* 0x000fe200078e08ff */
[----:B------:R-:W-:Y:S04]  /*2f550*/  STG.E.U16 [R96.64], R2 ;  /* 0x0000000260007986 */ /* 0x000fe8000c101506 */
[----:B------:R0:W-:Y:S04]  /*2f560*/  STL.64 [R1+0x310], R104 ;  /* 0x0003106801007387 */ /* 0x0001e80000100a00 */
[----:B------:R-:W4:Y:S01]  /*2f570*/  LDL.LU.64 R114, [R1+0x70] ;  /* 0x0000700001727983 */ /* 0x000f220000300a00 */
[----:B0-----:R-:W-:-:S04]  /*2f580*/  LEA R104, P1, R62, R12, 0x1 ;  /* 0x0000000c3e687211 */ /* 0x001fc800078208ff */
[-C--:B------:R-:W-:Y:S02]  /*2f590*/  LEA.HI.X.SX32 R105, R62, R13.reuse, 0x1, P1 ;  /* 0x0000000d3e697211 */ /* 0x080fe400008f0eff */
[----:B------:R-:W-:Y:S02]  /*2f5a0*/  LEA R96, P1, R0, R12, 0x1 ;  /* 0x0000000c00607211 */ /* 0x000fe400078208ff */
[----:B------:R-:W-:Y:S02]  /*2f5b0*/  PRMT R2, R92, 0x7632, R2 ;  /* 0x000076325c027816 */ /* 0x000fe40000000002 */
[----:B------:R-:W4:Y:S01]  /*2f5c0*/  LDL.LU R92, [R1+0x328] ;  /* 0x00032800015c7983 */ /* 0x000f220000300800 */
[----:B------:R-:W-:-:S03]  /*2f5d0*/  LEA.HI.X.SX32 R97, R0, R13, 0x1, P1 ;  /* 0x0000000d00617211 */ /* 0x000fc600008f0eff */
[----:B------:R0:W-:Y:S04]  /*2f5e0*/  STL.64 [R1+0x338], R104 ;  /* 0x0003386801007387 */ /* 0x0001e80000100a00 */
[----:B0-----:R-:W4:Y:S04]  /*2f5f0*/  LDL.LU.64 R104, [R1+0x50] ;  /* 0x0000500001687983 */ /* 0x001f280000300a00 */
[----:B------:R-:W-:Y:S04]  /*2f600*/  STL.64 [R1+0x490], R96 ;  /* 0x0004906001007387 */ /* 0x000fe80000100a00 */
[----:B------:R0:W-:Y:S02]  /*2f610*/  STG.E.U16 [R102.64], R2 ;  /* 0x0000000266007986 */ /* 0x0001e4000c101506 */
[----:B0-----:R-:W-:-:S02]  /*2f620*/  PRMT R2, R93, 0x7632, R2 ;  /* 0x000076325d027816 */ /* 0x001fc40000000002 */
[----:B------:R-:W4:Y:S01]  /*2f630*/  LDL.LU R93, [R1+0x308] ;  /* 0x00030800015d7983 */ /* 0x000f220000300800 */
[----:B------:R-:W-:-:S05]  /*2f640*/  IMAD R62, R119, 0x2, R0 ;  /* 0x00000002773e7824 */ /* 0x000fca00078e0200 */
[----:B------:R-:W-:Y:S01]  /*2f650*/  LEA R96, P1, R62, R12, 0x1 ;  /* 0x0000000c3e607211 */ /* 0x000fe200078208ff */
[----:B------:R-:W-:-:S03]  /*2f660*/  IMAD R0, R119, 0x2, R62 ;  /* 0x0000000277007824 */ /* 0x000fc600078e023e */
[----:B------:R-:W-:-:S05]  /*2f670*/  LEA.HI.X.SX32 R97, R62, R13, 0x1, P1 ;  /* 0x0000000d3e617211 */ /* 0x000fca00008f0eff */
[----:B------:R0:W-:Y:S04]  /*2f680*/  STL.64 [R1+0x3e0], R96 ;  /* 0x0003e06001007387 */ /* 0x0001e80000100a00 */
[----:B------:R-:W4:Y:S01]  /*2f690*/  LDL.LU.64 R106, [R1+0x58] ;  /* 0x00005800016a7983 */ /* 0x000f220000300a00 */
[----:B------:R-:W-:-:S03]  /*2f6a0*/  LEA R62, R119, R0, 0x1 ;  /* 0x00000000773e7211 */ /* 0x000fc600078e08ff */
[----:B------:R-:W4:Y:S01]  /*2f6b0*/  LDL.LU R109, [R1+0x300] ;  /* 0x00030000016d7983 */ /* 0x000f220000300800 */
[----:B0-----:R-:W-:-:S03]  /*2f6c0*/  LEA R96, P1, R0, R12, 0x1 ;  /* 0x0000000c00607211 */ /* 0x001fc600078208ff */
[----:B------:R0:W-:Y:S01]  /*2f6d0*/  STG.E.U16 [R100.64], R2 ;  /* 0x0000000264007986 */ /* 0x0001e2000c101506 */
[----:B------:R-:W-:Y:S01]  /*2f6e0*/  LEA.HI.X.SX32 R97, R0, R13, 0x1, P1 ;  /* 0x0000000d00617211 */ /* 0x000fe200008f0eff */
[----:B------:R-:W-:Y:S02]  /*2f6f0*/  IMAD R0, R119, 0x2, R62 ;  /* 0x0000000277007824 */ /* 0x000fe400078e023e */
[----:B0-----:R-:W4:Y:S04]  /*2f700*/  LDL.LU.64 R100, [R1+0x60] ;  /* 0x0000600001647983 */ /* 0x001f280000300a00 */
[----:B------:R0:W-:Y:S02]  /*2f710*/  STL.64 [R1+0x3c8], R96 ;  /* 0x0003c86001007387 */ /* 0x0001e40000100a00 */
[----:B0-----:R-:W-:-:S04]  /*2f720*/  LEA R96, P1, R62, R12, 0x1 ;  /* 0x0000000c3e607211 */ /* 0x001fc800078208ff */
[----:B------:R-:W-:Y:S01]  /*2f730*/  LEA.HI.X.SX32 R97, R62, R13, 0x1, P1 ;  /* 0x0000000d3e617211 */ /* 0x000fe200008f0eff */
[----:B------:R-:W-:-:S04]  /*2f740*/  IMAD R62, R119, 0x2, R0 ;  /* 0x00000002773e7824 */ /* 0x000fc800078e0200 */
[----:B------:R-:W-:Y:S01]  /*2f750*/  STL.64 [R1+0x3b0], R96 ;  /* 0x0003b06001007387 */ /* 0x000fe20000100a00 */
[----:B--2---:R-:W-:-:S03]  /*2f760*/  PRMT R2, R59, 0x7632, R2 ;  /* 0x000076323b027816 */ /* 0x004fc60000000002 */
[----:B------:R-:W2:Y:S04]  /*2f770*/  LDL.LU R59, [R1+0x2f0] ;  /* 0x0002f000013b7983 */ /* 0x000ea80000300800 */
[----:B------:R0:W-:Y:S04]  /*2f780*/  STG.E.U16 [R94.64], R2 ;  /* 0x000000025e007986 */ /* 0x0001e8000c101506 */
[----:B------:R-:W2:Y:S01]  /*2f790*/  LDL.LU.64 R102, [R1+0x68] ;  /* 0x0000680001667983 */ /* 0x000ea20000300a00 */
[----:B0-----:R-:W-:-:S04]  /*2f7a0*/  LEA R94, P1, R0, R12, 0x1 ;  /* 0x0000000c005e7211 */ /* 0x001fc800078208ff */
[----:B------:R-:W-:-:S05]  /*2f7b0*/  LEA.HI.X.SX32 R95, R0, R13, 0x1, P1 ;  /* 0x0000000d005f7211 */ /* 0x000fca00008f0eff */
[----:B------:R0:W-:Y:S01]  /*2f7c0*/  STL.64 [R1+0x398], R94 ;  /* 0x0003985e01007387 */ /* 0x0001e20000100a00 */
[----:B------:R-:W-:Y:S02]  /*2f7d0*/  LEA R0, R119, R62, 0x1 ;  /* 0x0000003e77007211 */ /* 0x000fe400078e08ff */
[C---:B0-----:R-:W-:Y:S02]  /*2f7e0*/  LEA R94, P1, R62.reuse, R12, 0x1 ;  /* 0x0000000c3e5e7211 */ /* 0x041fe400078208ff */
[----:B---3--:R-:W-:Y:S02]  /*2f7f0*/  PRMT R2, R3, 0x7632, R2 ;  /* 0x0000763203027816 */ /* 0x008fe40000000002 */
[----:B------:R-:W-:Y:S01]  /*2f800*/  LEA.HI.X.SX32 R95, R62, R13, 0x1, P1 ;  /* 0x0000000d3e5f7211 */ /* 0x000fe200008f0eff */
[----:B------:R-:W3:Y:S04]  /*2f810*/  LDL.LU R3, [R1+0x2d0] ;  /* 0x0002d00001037983 */ /* 0x000ee80000300800 */
[----:B------:R0:W-:Y:S01]  /*2f820*/  STL.64 [R1+0x388], R94 ;  /* 0x0003885e01007387 */ /* 0x0001e20000100a00 */
[----:B------:R-:W-:-:S03]  /*2f830*/  IMAD R62, R119, 0x2, R0 ;  /* 0x00000002773e7824 */ /* 0x000fc600078e0200 */
[----:B----4-:R1:W-:Y:S01]  /*2f840*/  STG.E.U16 [R114.64], R2 ;  /* 0x0000000272007986 */ /* 0x0103e2000c101506 */
        /* <DEDUP_REMOVED lines=10> */
[----:B------:R-:W4:Y:S01]  /*2f8f0*/  LDL.LU R93, [R1+0x2b0] ;  /* 0x0002b000015d7983 */ /* 0x000f220000300800 */
[----:B------:R-:W-:-:S05]  /*2f900*/  IMAD R0, R119, 0x2, R62 ;  /* 0x0000000277007824 */ /* 0x000fca00078e023e */
[C---:B-1----:R-:W-:Y:S02]  /*2f910*/  LEA R94, P1, R0.reuse, R12, 0x1 ;  /* 0x0000000c005e7211 */ /* 0x042fe400078208ff */
[----:B------:R-:W-:Y:S02]  /*2f920*/  LEA R62, R119, R0, 0x1 ;  /* 0x00000000773e7211 */ /* 0x000fe400078e08ff */
[----:B------:R-:W-:-:S05]  /*2f930*/  LEA.HI.X.SX32 R95, R0, R13, 0x1, P1 ;  /* 0x0000000d005f7211 */ /* 0x000fca00008f0eff */
[----:B------:R0:W-:Y:S04]  /*2f940*/  STL.64 [R1+0x330], R94 ;  /* 0x0003305e01007387 */ /* 0x0001e80000100a00 */
[----:B------:R1:W-:Y:S01]  /*2f950*/  STG.E.U16 [R106.64], R2 ;  /* 0x000000026a007986 */ /* 0x0003e2000c101506 */
[----:B------:R-:W-:Y:S01]  /*2f960*/  IMAD R0, R119, 0x2, R62 ;  /* 0x0000000277007824 */ /* 0x000fe200078e023e */
[C---:B0-----:R-:W-:Y:S02]  /*2f970*/  LEA R94, P1, R62.reuse, R12, 0x1 ;  /* 0x0000000c3e5e7211 */ /* 0x041fe400078208ff */
[----:B-1----:R-:W-:Y:S02]  /*2f980*/  PRMT R2, R109, 0x7632, R2 ;  /* 0x000076326d027816 */ /* 0x002fe40000000002 */
[----:B------:R-:W-:-:S03]  /*2f990*/  LEA.HI.X.SX32 R95, R62, R13, 0x1, P1 ;  /* 0x0000000d3e5f7211 */ /* 0x000fc600008f0eff */
[----:B------:R0:W-:Y:S01]  /*2f9a0*/  STG.E.U16 [R100.64], R2 ;  /* 0x0000000264007986 */ /* 0x0001e2000c101506 */
[----:B------:R-:W-:-:S03]  /*2f9b0*/  IMAD R62, R119, 0x2, R0 ;  /* 0x00000002773e7824 */ /* 0x000fc600078e0200 */
[----:B0-----:R-:W4:Y:S04]  /*2f9c0*/  LDL.LU R101, [R1+0x298] ;  /* 0x0002980001657983 */ /* 0x001f280000300800 */
[----:B------:R0:W-:Y:S02]  /*2f9d0*/  STL.64 [R1+0x2d8], R94 ;  /* 0x0002d85e01007387 */ /* 0x0001e40000100a00 */
[----:B0-----:R-:W-:-:S04]  /*2f9e0*/  LEA R94, P1, R0, R12, 0x1 ;  /* 0x0000000c005e7211 */ /* 0x001fc800078208ff */
[----:B------:R-:W-:-:S05]  /*2f9f0*/  LEA.HI.X.SX32 R95, R0, R13, 0x1, P1 ;  /* 0x0000000d005f7211 */ /* 0x000fca00008f0eff */
[----:B------:R0:W-:Y:S01]  /*2fa00*/  STL.64 [R1+0x278], R94 ;  /* 0x0002785e01007387 */ /* 0x0001e20000100a00 */
[----:B------:R-:W-:Y:S02]  /*2fa10*/  LEA R0, R119, R62, 0x1 ;  /* 0x0000003e77007211 */ /* 0x000fe400078e08ff */
[----:B0-----:R-:W-:-:S04]  /*2fa20*/  LEA R94, P1, R62, R12, 0x1 ;  /* 0x0000000c3e5e7211 */ /* 0x001fc800078208ff */
[----:B------:R-:W-:Y:S01]  /*2fa30*/  LEA.HI.X.SX32 R95, R62, R13, 0x1, P1 ;  /* 0x0000000d3e5f7211 */ /* 0x000fe200008f0eff */
[----:B------:R-:W-:Y:S01]  /*2fa40*/  IMAD R62, R119, 0x2, R0 ;  /* 0x00000002773e7824 */ /* 0x000fe200078e0200 */
[----:B--2---:R-:W-:Y:S02]  /*2fa50*/  PRMT R2, R59, 0x7632, R2 ;  /* 0x000076323b027816 */ /* 0x004fe40000000002 */
[----:B------:R-:W2:Y:S04]  /*2fa60*/  LDL.LU R59, [R1+0x280] ;  /* 0x00028000013b7983 */ /* 0x000ea80000300800 */
[----:B------:R0:W-:Y:S04]  /*2fa70*/  STL.64 [R1+0x250], R94 ;  /* 0x0002505e01007387 */ /* 0x0001e80000100a00 */
[----:B------:R3:W-:Y:S01]  /*2fa80*/  STG.E.U16 [R102.64], R2 ;  /* 0x0000000266007986 */ /* 0x0007e2000c101506 */
[----:B0-----:R-:W-:-:S04]  /*2fa90*/  LEA R94, P1, R0, R12, 0x1 ;  /* 0x0000000c005e7211 */ /* 0x001fc800078208ff */
[----:B------:R-:W-:Y:S01]  /*2faa0*/  LEA.HI.X.SX32 R95, R0, R13, 0x1, P1 ;  /* 0x0000000d005f7211 */ /* 0x000fe200008f0eff */
[----:B------:R-:W-:Y:S01]  /*2fab0*/  IMAD R0, R119, 0x2, R62 ;  /* 0x0000000277007824 */ /* 0x000fe200078e023e */
[----:B---3--:R-:W-:Y:S02]  /*2fac0*/  PRMT R2, R3, 0x7632, R2 ;  /* 0x0000763203027816 */ /* 0x008fe40000000002 */
[----:B------:R-:W3:Y:S04]  /*2fad0*/  LDL.LU R3, [R1+0x270] ;  /* 0x0002700001037983 */ /* 0x000ee80000300800 */
[----:B------:R0:W-:Y:S04]  /*2fae0*/  STG.E.U16 [R86.64], R2 ;  /* 0x0000000256007986 */ /* 0x0001e8000c101506 */
[----:B------:R-:W-:Y:S01]  /*2faf0*/  STL.64 [R1+0x238], R94 ;  /* 0x0002385e01007387 */ /* 0x000fe20000100a00 */
[----:B0-----:R-:W-:-:S04]  /*2fb00*/  LEA R86, P1, R62, R12, 0x1 ;  /* 0x0000000c3e567211 */ /* 0x001fc800078208ff */
[----:B------:R-:W-:Y:S02]  /*2fb10*/  LEA.HI.X.SX32 R87, R62, R13, 0x1, P1 ;  /* 0x0000000d3e577211 */ /* 0x000fe400008f0eff */
[----:B----4-:R-:W-:Y:S02]  /*2fb20*/  PRMT R2, R92, 0x7632, R2 ;  /* 0x000076325c027816 */ /* 0x010fe40000000002 */
[----:B------:R-:W4:Y:S04]  /*2fb30*/  LDL.LU R92, [R1+0x248] ;  /* 0x00024800015c7983 */ /* 0x000f280000300800 */
[----:B------:R0:W-:Y:S04]  /*2fb40*/  STL.64 [R1+0x220], R86 ;  /* 0x0002205601007387 */ /* 0x0001e80000100a00 */
[----:B------:R1:W-:Y:S01]  /*2fb50*/  STG.E.U16 [R84.64], R2 ;  /* 0x0000000254007986 */ /* 0x0003e2000c101506 */
[----:B0-----:R-:W-:-:S04]  /*2fb60*/  LEA R86, P1, R0, R12, 0x1 ;  /* 0x0000000c00567211 */ /* 0x001fc800078208ff */
[----:B------:R-:W-:-:S05]  /*2fb70*/  LEA.HI.X.SX32 R87, R0, R13, 0x1, P1 ;  /* 0x0000000d00577211 */ /* 0x000fca00008f0eff */
[----:B------:R-:W-:Y:S01]  /*2fb80*/  STL.64 [R1+0x210], R86 ;  /* 0x0002105601007387 */ /* 0x000fe20000100a00 */
[----:B-1----:R-:W-:-:S03]  /*2fb90*/  PRMT R2, R93, 0x7632, R2 ;  /* 0x000076325d027816 */ /* 0x002fc60000000002 */
[----:B------:R-:W4:Y:S01]  /*2fba0*/  LDL.LU R93, [R1+0x240] ;  /* 0x00024000015d7983 */ /* 0x000f220000300800 */
[----:B------:R-:W-:-:S04]  /*2fbb0*/  LEA R62, R119, R0, 0x1 ;  /* 0x00000000773e7211 */ /* 0x000fc800078e08ff */
[CC--:B------:R-:W-:Y:S01]  /*2fbc0*/  LEA R84, P1, R62.reuse, R12.reuse, 0x1 ;  /* 0x0000000c3e547211 */ /* 0x0c0fe200078208ff */
[C---:B------:R-:W-:Y:S01]  /*2fbd0*/  IMAD R0, R119.reuse, 0x2, R62 ;  /* 0x0000000277007824 */ /* 0x040fe200078e023e */
[----:B------:R0:W-:Y:S02]  /*2fbe0*/  STG.E.U16 [R82.64], R2 ;  /* 0x0000000252007986 */ /* 0x0001e4000c101506 */
[----:B------:R-:W-:Y:S01]  /*2fbf0*/  LEA.HI.X.SX32 R85, R62, R13, 0x1, P1 ;  /* 0x0000000d3e557211 */ /* 0x000fe200008f0eff */
[----:B------:R-:W-:Y:S01]  /*2fc00*/  IMAD R62, R119, 0x2, R0 ;  /* 0x00000002773e7824 */ /* 0x000fe200078e0200 */
[----:B0-----:R-:W-:-:S03]  /*2fc10*/  LEA R82, P1, R0, R12, 0x1 ;  /* 0x0000000c00527211 */ /* 0x001fc600078208ff */
[----:B------:R-:W-:Y:S01]  /*2fc20*/  STL.64 [R1+0x1f8], R84 ;  /* 0x0001f85401007387 */ /* 0x000fe20000100a00 */
[----:B------:R-:W-:Y:S02]  /*2fc30*/  LEA.HI.X.SX32 R83, R0, R13, 0x1, P1 ;  /* 0x0000000d00537211 */ /* 0x000fe400008f0eff */
[----:B------:R-:W-:Y:S02]  /*2fc40*/  LEA R0, R119, R62, 0x1 ;  /* 0x0000003e77007211 */ /* 0x000fe400078e08ff */
[----:B------:R-:W-:Y:S02]  /*2fc50*/  PRMT R2, R101, 0x7632, R2 ;  /* 0x0000763265027816 */ /* 0x000fe40000000002 */
[----:B------:R-:W4:Y:S04]  /*2fc60*/  LDL.LU R101, [R1+0x230] ;  /* 0x0002300001657983 */ /* 0x000f280000300800 */
[----:B------:R0:W-:Y:S04]  /*2fc70*/  STL.64 [R1+0x1c0], R82 ;  /* 0x0001c05201007387 */ /* 0x0001e80000100a00 */
[----:B------:R1:W-:Y:S01]  /*2fc80*/  STG.E.U16 [R80.64], R2 ;  /* 0x0000000250007986 */ /* 0x0003e2000c101506 */
[----:B0-----:R-:W-:-:S04]  /*2fc90*/  LEA R82, P1, R62, R12, 0x1 ;  /* 0x0000000c3e527211 */ /* 0x001fc800078208ff */
[----:B------:R-:W-:Y:S01]  /*2fca0*/  LEA.HI.X.SX32 R83, R62, R13, 0x1, P1 ;  /* 0x0000000d3e537211 */ /* 0x000fe200008f0eff */
[----:B------:R-:W-:Y:S01]  /*2fcb0*/  IMAD R62, R119, 0x2, R0 ;  /* 0x00000002773e7824 */ /* 0x000fe200078e0200 */
[----:B-1----:R-:W-:-:S03]  /*2fcc0*/  LEA R80, P1, R0, R12, 0x1 ;  /* 0x0000000c00507211 */ /* 0x002fc600078208ff */
[----:B------:R-:W-:Y:S01]  /*2fcd0*/  STL.64 [R1+0x1a8], R82 ;  /* 0x0001a85201007387 */ /* 0x000fe20000100a00 */
[----:B------:R-:W-:Y:S01]  /*2fce0*/  LEA.HI.X.SX32 R81, R0, R13, 0x1, P1 ;  /* 0x0000000d00517211 */ /* 0x000fe200008f0eff */
[----:B------:R-:W-:Y:S01]  /*2fcf0*/  IMAD R0, R119, 0x2, R62 ;  /* 0x0000000277007824 */ /* 0x000fe200078e023e */
[----:B--2---:R-:W-:Y:S02]  /*2fd00*/  PRMT R2, R59, 0x7632, R2 ;  /* 0x000076323b027816 */ /* 0x004fe40000000002 */
[----:B------:R-:W2:Y:S04]  /*2fd10*/  LDL.LU R59, [R1+0x228] ;  /* 0x00022800013b7983 */ /* 0x000ea80000300800 */
[----:B------:R0:W-:Y:S04]  /*2fd20*/  STG.E.U16 [R78.64], R2 ;  /* 0x000000024e007986 */ /* 0x0001e8000c101506 */
[----:B------:R-:W-:Y:S01]  /*2fd30*/  STL.64 [R1+0x198], R80 ;  /* 0x0001985001007387 */ /* 0x000fe20000100a00 */
[----:B0-----:R-:W-:-:S04]  /*2fd40*/  LEA R78, P1, R62, R12, 0x1 ;  /* 0x0000000c3e4e7211 */ /* 0x001fc800078208ff */
[----:B------:R-:W-:Y:S02]  /*2fd50*/  LEA.HI.X.SX32 R79, R62, R13, 0x1, P1 ;  /* 0x0000000d3e4f7211 */ /* 0x000fe400008f0eff */
[----:B------:R-:W-:Y:S02]  /*2fd60*/  LEA R62, R119, R0, 0x1 ;  /* 0x00000000773e7211 */ /* 0x000fe400078e08ff */
[----:B---3--:R-:W-:Y:S02]  /*2fd70*/  PRMT R2, R3, 0x7632, R2 ;  /* 0x0000763203027816 */ /* 0x008fe40000000002 */
[----:B------:R-:W3:Y:S04]  /*2fd80*/  LDL.LU R3, [R1+0x218] ;  /* 0x0002180001037983 */ /* 0x000ee80000300800 */
[----:B------:R0:W-:Y:S04]  /*2fd90*/  STL.64 [R1+0x180], R78 ;  /* 0x0001804e01007387 */ /* 0x0001e80000100a00 */
[----:B------:R1:W-:Y:S01]  /*2fda0*/  STG.E.U16 [R76.64], R2 ;  /* 0x000000024c007986 */ /* 0x0003e2000c101506 */
[----:B0-----:R-:W-:-:S04]  /*2fdb0*/  LEA R78, P1, R0, R12, 0x1 ;  /* 0x0000000c004e7211 */ /* 0x001fc800078208ff */
[----:B------:R-:W-:Y:S02]  /*2fdc0*/  LEA.HI.X.SX32 R79, R0, R13, 0x1, P1 ;  /* 0x0000000d004f7211 */ /* 0x000fe400008f0eff */
[----:B-1----:R-:W-:-:S03]  /*2fdd0*/  LEA R76, P1, R62, R12, 0x1 ;  /* 0x0000000c3e4c7211 */ /* 0x002fc600078208ff */
[----:B------:R-:W-:Y:S01]  /*2fde0*/  STL.64 [R1+0x170], R78 ;  /* 0x0001704e01007387 */ /* 0x000fe20000100a00 */
[----:B----4-:R-:W-:-:S03]  /*2fdf0*/  PRMT R2, R92, 0x7632, R2 ;  /* 0x000076325c027816 */ /* 0x010fc60000000002 */
[----:B------:R-:W4:Y:S01]  /*2fe00*/  LDL.LU R92, [R1+0x208] ;  /* 0x00020800015c7983 */ /* 0x000f220000300800 */
[----:B------:R-:W-:-:S03]  /*2fe10*/  LEA.HI.X.SX32 R77, R62, R13, 0x1, P1 ;  /* 0x0000000d3e4d7211 */ /* 0x000fc600008f0eff */
[----:B------:R0:W-:Y:S04]  /*2fe20*/  STG.E.U16 [R74.64], R2 ;  /* 0x000000024a007986 */ /* 0x0001e8000c101506 */
[----:B------:R-:W-:Y:S01]  /*2fe30*/  STL.64 [R1+0x150], R76 ;  /* 0x0001504c01007387 */ /* 0x000fe20000100a00 */
[----:B0-----:R-:W-:-:S03]  /*2fe40*/  PRMT R2, R93, 0x7632, R2 ;  /* 0x000076325d027816 */ /* 0x001fc60000000002 */
[----:B------:R-:W4:Y:S01]  /*2fe50*/  LDL.LU R93, [R1+0x200] ;  /* 0x00020000015d7983 */ /* 0x000f220000300800 */
[----:B------:R-:W-:-:S05]  /*2fe60*/  IMAD R0, R119, 0x2, R62 ;  /* 0x0000000277007824 */ /* 0x000fca00078e023e */
[----:B------:R-:W-:Y:S01]  /*2fe70*/  LEA R74, P1, R0, R12, 0x1 ;  /* 0x0000000c004a7211 */ /* 0x000fe200078208ff */
[----:B------:R-:W-:-:S03]  /*2fe80*/  IMAD R62, R119, 0x2, R0 ;  /* 0x00000002773e7824 */ /* 0x000fc600078e0200 */
[----:B------:R-:W-:Y:S02]  /*2fe90*/  LEA.HI.X.SX32 R75, R0, R13, 0x1, P1 ;  /* 0x0000000d004b7211 */ /* 0x000fe400008f0eff */
[----:B------:R-:W-:-:S03]  /*2fea0*/  LEA R0, R119, R62, 0x1 ;  /* 0x0000003e77007211 */ /* 0x000fc600078e08ff */
[----:B------:R0:W-:Y:S04]  /*2feb0*/  STL.64 [R1+0x138], R74 ;  /* 0x0001384a01007387 */ /* 0x0001e80000100a00 */
[----:B------:R1:W-:Y:S01]  /*2fec0*/  STG.E.U16 [R72.64], R2 ;  /* 0x0000000248007986 */ /* 0x0003e2000c101506 */
[----:B0-----:R-:W-:-:S04]  /*2fed0*/  LEA R74, P1, R62, R12, 0x1 ;  /* 0x0000000c3e4a7211 */ /* 0x001fc800078208ff */
[----:B------:R-:W-:Y:S01]  /*2fee0*/  LEA.HI.X.SX32 R75, R62, R13, 0x1, P1 ;  /* 0x0000000d3e4b7211 */ /* 0x000fe200008f0eff */
[----:B------:R-:W-:Y:S01]  /*2fef0*/  IMAD R62, R119, 0x2, R0 ;  /* 0x00000002773e7824 */ /* 0x000fe200078e0200 */
[----:B-1----:R-:W-:-:S03]  /*2ff00*/  LEA R72, P1, R0, R12, 0x1 ;  /* 0x0000000c00487211 */ /* 0x002fc600078208ff */
[----:B------:R-:W-:Y:S01]  /*2ff10*/  STL.64 [R1+0x120], R74 ;  /* 0x0001204a01007387 */ /* 0x000fe20000100a00 */
[----:B------:R-:W-:Y:S02]  /*2ff20*/  LEA.HI.X.SX32 R73, R0, R13, 0x1, P1 ;  /* 0x0000000d00497211 */ /* 0x000fe400008f0eff */
[----:B------:R-:W-:Y:S02]  /*2ff30*/  PRMT R2, R101, 0x7632, R2 ;  /* 0x0000763265027816 */ /* 0x000fe40000000002 */
[----:B------:R-:W4:Y:S04]  /*2ff40*/  LDL.LU R101, [R1+0x1f0] ;  /* 0x0001f00001657983 */ /* 0x000f280000300800 */
[----:B------:R0:W-:Y:S01]  /*2ff50*/  STG.E.U16 [R70.64], R2 ;  /* 0x0000000246007986 */ /* 0x0001e2000c101506 */
[----:B------:R-:W-:-:S03]  /*2ff60*/  IMAD R0, R119, 0x2, R62 ;  /* 0x0000000277007824 */ /* 0x000fc600078e023e */
[----:B------:R-:W-:Y:S01]  /*2ff70*/  STL.64 [R1+0x118], R72 ;  /* 0x0001184801007387 */ /* 0x000fe20000100a00 */
[----:B0-----:R-:W-:-:S04]  /*2ff80*/  LEA R70, P1, R62, R12, 0x1 ;  /* 0x0000000c3e467211 */ /* 0x001fc800078208ff */
[----:B------:R-:W-:Y:S02]  /*2ff90*/  LEA.HI.X.SX32 R71, R62, R13, 0x1, P1 ;  /* 0x0000000d3e477211 */ /* 0x000fe400008f0eff */
[----:B------:R-:W-:Y:S02]  /*2ffa0*/  LEA R62, R119, R0, 0x1 ;  /* 0x00000000773e7211 */ /* 0x000fe400078e08ff */
[----:B--2---:R-:W-:Y:S02]  /*2ffb0*/  PRMT R2, R59, 0x7632, R2 ;  /* 0x000076323b027816 */ /* 0x004fe40000000002 */
[----:B------:R-:W2:Y:S04]  /*2ffc0*/  LDL.LU R59, [R1+0x1e8] ;  /* 0x0001e800013b7983 */ /* 0x000ea80000300800 */
[----:B------:R0:W-:Y:S04]  /*2ffd0*/  STL.64 [R1+0x100], R70 ;  /* 0x0001004601007387 */ /* 0x0001e80000100a00 */
[----:B------:R1:W-:Y:S01]  /*2ffe0*/  STG.E.U16 [R68.64], R2 ;  /* 0x0000000244007986 */ /* 0x0003e2000c101506 */
[----:B0-----:R-:W-:-:S04]  /*2fff0*/  LEA R70, P1, R0, R12, 0x1 ;  /* 0x0000000c00467211 */ /* 0x001fc800078208ff */
[----:B------:R-:W-:Y:S01]  /*30000*/  LEA.HI.X.SX32 R71, R0, R13, 0x1, P1 ;  /* 0x0000000d00477211 */ /* 0x000fe200008f0eff */
[----:B------:R-:W-:Y:S01]  /*30010*/  IMAD R0, R119, 0x2, R62 ;  /* 0x0000000277007824 */ /* 0x000fe200078e023e */
[----:B-1----:R-:W-:-:S04]  /*30020*/  LEA R68, P1, R62, R12, 0x1 ;  /* 0x0000000c3e447211 */ /* 0x002fc800078208ff */
[----:B------:R-:W-:Y:S01]  /*30030*/  LEA.HI.X.SX32 R69, R62, R13, 0x1, P1 ;  /* 0x0000000d3e457211 */ /* 0x000fe200008f0eff */
[----:B------:R-:W-:Y:S01]  /*30040*/  STL.64 [R1+0xf8], R70 ;  /* 0x0000f84601007387 */ /* 0x000fe20000100a00 */
        /* <DEDUP_REMOVED lines=23> */
[----:B------:R0:W-:Y:S01]  /*301c0*/  STL.64 [R1+0xc0], R64 ;  /* 0x0000c04001007387 */ /* 0x0001e20000100a00 */
[----:B------:R-:W-:Y:S02]  /*301d0*/  LEA.HI.X.SX32 R61, R62, R13, 0x1, P1 ;  /* 0x0000000d3e3d7211 */ /* 0x000fe400008f0eff */
[----:B0-----:R-:W-:-:S04]  /*301e0*/  LEA R64, P1, R0, R12, 0x1 ;  /* 0x0000000c00407211 */ /* 0x001fc800078208ff */
[----:B------:R-:W-:Y:S02]  /*301f0*/  LEA.HI.X.SX32 R65, R0, R13, 0x1, P1 ;  /* 0x0000000d00417211 */ /* 0x000fe400008f0eff */
[----:B------:R-:W-:Y:S02]  /*30200*/  PRMT R2, R101, 0x7632, R2 ;  /* 0x0000763265027816 */ /* 0x000fe40000000002 */
[----:B------:R-:W4:Y:S04]  /*30210*/  LDL.LU R101, [R1+0x190] ;  /* 0x0001900001657983 */ /* 0x000f280000300800 */
[----:B------:R0:W-:Y:S04]  /*30220*/  STL.64 [R1+0xb8], R60 ;  /* 0x0000b83c01007387 */ /* 0x0001e80000100a00 */
[----:B------:R1:W-:Y:S01]  /*30230*/  STG.E.U16 [R22.64], R2 ;  /* 0x0000000216007986 */ /* 0x0003e2000c101506 */
[----:B0-----:R-:W-:-:S04]  /*30240*/  LEA R60, R119, R0, 0x1 ;  /* 0x00000000773c7211 */ /* 0x001fc800078e08ff */
[----:B-1----:R-:W-:Y:S01]  /*30250*/  LEA R22, P1, R60, R12, 0x1 ;  /* 0x0000000c3c167211 */ /* 0x002fe200078208ff */
[----:B------:R-:W-:-:S03]  /*30260*/  IMAD R0, R119, 0x2, R60 ;  /* 0x0000000277007824 */ /* 0x000fc600078e023c */
[----:B------:R-:W-:Y:S01]  /*30270*/  LEA.HI.X.SX32 R23, R60, R13, 0x1, P1 ;  /* 0x0000000d3c177211 */ /* 0x000fe200008f0eff */
[----:B------:R-:W-:Y:S01]  /*30280*/  STL.64 [R1+0xb0], R64 ;  /* 0x0000b04001007387 */ /* 0x000fe20000100a00 */
[----:B--2---:R-:W-:-:S03]  /*30290*/  PRMT R2, R59, 0x7632, R2 ;  /* 0x000076323b027816 */ /* 0x004fc60000000002 */
[----:B------:R-:W2:Y:S04]  /*302a0*/  LDL.LU R59, [R1+0x188] ;  /* 0x00018800013b7983 */ /* 0x000ea80000300800 */
[----:B------:R0:W-:Y:S04]  /*302b0*/  STL.64 [R1+0xa8], R22 ;  /* 0x0000a81601007387 */ /* 0x0001e80000100a00 */
[----:B------:R1:W-:Y:S01]  /*302c0*/  STG.E.U16 [R14.64], R2 ;  /* 0x000000020e007986 */ /* 0x0003e2000c101506 */
[----:B0-----:R-:W-:-:S04]  /*302d0*/  LEA R22, P1, R0, R12, 0x1 ;  /* 0x0000000c00167211 */ /* 0x001fc800078208ff */
[----:B------:R-:W-:Y:S01]  /*302e0*/  LEA.HI.X.SX32 R23, R0, R13, 0x1, P1 ;  /* 0x0000000d00177211 */ /* 0x000fe200008f0eff */
[----:B-1----:R-:W-:-:S05]  /*302f0*/  IMAD R14, R119, 0x2, R0 ;  /* 0x00000002770e7824 */ /* 0x002fca00078e0200 */
        /* <DEDUP_REMOVED lines=9> */
[----:B------:R-:W-:Y:S02]  /*30390*/  LEA.HI.X.SX32 R21, R0, R13, 0x1, P1 ;  /* 0x0000000d00157211 */ /* 0x000fe400008f0eff */
[----:B----4-:R-:W-:Y:S02]  /*303a0*/  PRMT R2, R92, 0x7632, R2 ;  /* 0x000076325c027816 */ /* 0x010fe40000000002 */
[----:B------:R-:W4:Y:S04]  /*303b0*/  LDL.LU R92, [R1+0x168] ;  /* 0x00016800015c7983 */ /* 0x000f280000300800 */
[----:B------:R0:W-:Y:S04]  /*303c0*/  STG.E.U16 [R8.64], R2 ;  /* 0x0000000208007986 */ /* 0x0001e8000c101506 */
[----:B------:R1:W-:Y:S01]  /*303d0*/  STL.64 [R1+0x80], R20 ;  /* 0x0000801401007387 */ /* 0x0003e20000100a00 */
[----:B0-----:R-:W-:-:S03]  /*303e0*/  PRMT R2, R93, 0x7632, R2 ;  /* 0x000076325d027816 */ /* 0x001fc60000000002 */
[----:B------:R-:W4:Y:S01]  /*303f0*/  LDL.LU R93, [R1+0x158] ;  /* 0x00015800015d7983 */ /* 0x000f220000300800 */
[----:B------:R-:W-:-:S05]  /*30400*/  IMAD R14, R119, 0x2, R0 ;  /* 0x00000002770e7824 */ /* 0x000fca00078e0200 */
[----:B------:R-:W-:Y:S01]  /*30410*/  LEA R8, P1, R14, R12, 0x1 ;  /* 0x0000000c0e087211 */ /* 0x000fe200078208ff */
[----:B------:R-:W-:-:S03]  /*30420*/  IMAD R0, R119, 0x2, R14 ;  /* 0x0000000277007824 */ /* 0x000fc600078e020e */
[----:B------:R-:W-:Y:S02]  /*30430*/  LEA.HI.X.SX32 R9, R14, R13, 0x1, P1 ;  /* 0x0000000d0e097211 */ /* 0x000fe400008f0eff */
[----:B-1----:R-:W-:-:S03]  /*30440*/  LEA R20, P1, R0, R12, 0x1 ;  /* 0x0000000c00147211 */ /* 0x002fc600078208ff */
[----:B------:R0:W-:Y:S01]  /*30450*/  STL.64 [R1+0x78], R8 ;  /* 0x0000780801007387 */ /* 0x0001e20000100a00 */
[----:B------:R-:W-:-:S03]  /*30460*/  LEA.HI.X.SX32 R21, R0, R13, 0x1, P1 ;  /* 0x0000000d00157211 */ /* 0x000fc600008f0eff */
[----:B------:R1:W-:Y:S01]  /*30470*/  STG.E.U16 [R18.64], R2 ;  /* 0x0000000212007986 */ /* 0x0003e2000c101506 */
[----:B0-----:R-:W-:-:S04]  /*30480*/  LEA R8, R119, R0, 0x1 ;  /* 0x0000000077087211 */ /* 0x001fc800078e08ff */
[----:B------:R-:W-:Y:S01]  /*30490*/  LEA R14, P1, R8, R12, 0x1 ;  /* 0x0000000c080e7211 */ /* 0x000fe200078208ff */
[----:B------:R-:W-:-:S03]  /*304a0*/  IMAD R0, R119, 0x2, R8 ;  /* 0x0000000277007824 */ /* 0x000fc600078e0208 */
[----:B------:R-:W-:Y:S01]  /*304b0*/  LEA.HI.X.SX32 R15, R8, R13, 0x1, P1 ;  /* 0x0000000d080f7211 */ /* 0x000fe200008f0eff */
[----:B------:R-:W-:Y:S01]  /*304c0*/  STL.64 [R1+0x70], R20 ;  /* 0x0000701401007387 */ /* 0x000fe20000100a00 */
[----:B-1----:R-:W-:-:S03]  /*304d0*/  PRMT R2, R101, 0x7632, R2 ;  /* 0x0000763265027816 */ /* 0x002fc60000000002 */
[----:B------:R-:W4:Y:S04]  /*304e0*/  LDL.LU R101, [R1+0x148] ;  /* 0x0001480001657983 */ /* 0x000f280000300800 */
[----:B------:R0:W-:Y:S04]  /*304f0*/  STG.E.U16 [R6.64], R2 ;  /* 0x0000000206007986 */ /* 0x0001e8000c101506 */
[----:B------:R1:W-:Y:S01]  /*30500*/  STL.64 [R1+0x68], R14 ;  /* 0x0000680e01007387 */ /* 0x0003e20000100a00 */
[----:B0-----:R-:W-:Y:S01]  /*30510*/  IMAD R6, R119, 0x2, R0 ;  /* 0x0000000277067824 */ /* 0x001fe200078e0200 */
[----:B-1----:R-:W-:-:S04]  /*30520*/  LEA R14, P1, R0, R12, 0x1 ;  /* 0x0000000c000e7211 */ /* 0x002fc800078208ff */
[-C--:B------:R-:W-:Y:S02]  /*30530*/  LEA.HI.X.SX32 R15, R0, R13.reuse, 0x1, P1 ;  /* 0x0000000d000f7211 */ /* 0x080fe400008f0eff */
[C---:B------:R-:W-:Y:S02]  /*30540*/  LEA R8, P1, R6.reuse, R12, 0x1 ;  /* 0x0000000c06087211 */ /* 0x040fe400078208ff */
[----:B------:R-:W-:Y:S02]  /*30550*/  LEA R0, R119, R6, 0x1 ;  /* 0x0000000677007211 */ /* 0x000fe400078e08ff */
[----:B------:R-:W-:-:S03]  /*30560*/  LEA.HI.X.SX32 R9, R6, R13, 0x1, P1 ;  /* 0x0000000d06097211 */ /* 0x000fc600008f0eff */
[----:B------:R-:W-:Y:S01]  /*30570*/  IMAD R6, R119, 0x2, R0 ;  /* 0x0000000277067824 */ /* 0x000fe200078e0200 */
[----:B--2---:R-:W-:Y:S02]  /*30580*/  PRMT R2, R59, 0x7632, R2 ;  /* 0x000076323b027816 */ /* 0x004fe40000000002 */
[----:B------:R-:W2:Y:S04]  /*30590*/  LDL.LU R59, [R1+0x140] ;  /* 0x00014000013b7983 */ /* 0x000ea80000300800 */
[----:B------:R-:W-:Y:S04]  /*305a0*/  STL.64 [R1+0x60], R14 ;  /* 0x0000600e01007387 */ /* 0x000fe80000100a00 */
[----:B------:R-:W-:Y:S04]  /*305b0*/  STG.E.U16 [R16.64], R2 ;  /* 0x0000000210007986 */ /* 0x000fe8000c101506 */
[----:B------:R0:W-:Y:S02]  /*305c0*/  STL.64 [R1+0x58], R8 ;  /* 0x0000580801007387 */ /* 0x0001e40000100a00 */
[----:B0-----:R-:W-:-:S04]  /*305d0*/  LEA R8, P1, R0, R12, 0x1 ;  /* 0x0000000c00087211 */ /* 0x001fc800078208ff */
[----:B------:R-:W-:Y:S02]  /*305e0*/  LEA.HI.X.SX32 R9, R0, R13, 0x1, P1 ;  /* 0x0000000d00097211 */ /* 0x000fe400008f0eff */
        /* <DEDUP_REMOVED lines=13> */
[C---:B------:R-:W-:Y:S02]  /*306c0*/  LEA R8, P1, R0.reuse, R12, 0x1 ;  /* 0x0000000c00087211 */ /* 0x040fe400078208ff */
[C---:B-1----:R-:W-:Y:S02]  /*306d0*/  LEA R4, R119.reuse, R0, 0x1 ;  /* 0x0000000077047211 */ /* 0x042fe400078e08ff */
[----:B------:R-:W-:Y:S02]  /*306e0*/  LEA.HI.X.SX32 R9, R0, R13, 0x1, P1 ;  /* 0x0000000d00097211 */ /* 0x000fe400008f0eff */
[----:B------:R-:W-:Y:S01]  /*306f0*/  LEA R6, P1, R4, R12, 0x1 ;  /* 0x0000000c04067211 */ /* 0x000fe200078208ff */
[----:B------:R-:W-:-:S03]  /*30700*/  IMAD R0, R119, 0x2, R4 ;  /* 0x0000000277007824 */ /* 0x000fc600078e0204 */
[----:B------:R-:W-:Y:S01]  /*30710*/  LEA.HI.X.SX32 R7, R4, R13, 0x1, P1 ;  /* 0x0000000d04077211 */ /* 0x000fe200008f0eff */
[----:B------:R-:W-:Y:S04]  /*30720*/  STL.64 [R1+0x40], R8 ;  /* 0x0000400801007387 */ /* 0x000fe80000100a00 */
[----:B------:R0:W-:Y:S01]  /*30730*/  STL.64 [R1+0x38], R6 ;  /* 0x0000380601007387 */ /* 0x0001e20000100a00 */
[----:B------:R-:W-:Y:S01]  /*30740*/  IMAD R4, R119, 0x2, R0 ;  /* 0x0000000277047824 */ /* 0x000fe200078e0200 */
[----:B0-----:R-:W-:-:S04]  /*30750*/  LEA R6, P1, R0, R12, 0x1 ;  /* 0x0000000c00067211 */ /* 0x001fc800078208ff */
[----:B------:R-:W-:-:S05]  /*30760*/  LEA.HI.X.SX32 R7, R0, R13, 0x1, P1 ;  /* 0x0000000d00077211 */ /* 0x000fca00008f0eff */
[----:B------:R0:W-:Y:S01]  /*30770*/  STL.64 [R1+0x30], R6 ;  /* 0x0000300601007387 */ /* 0x0001e20000100a00 */
[----:B------:R-:W-:Y:S02]  /*30780*/  LEA R0, R119, R4, 0x1 ;  /* 0x0000000477007211 */ /* 0x000fe400078e08ff */
[----:B0-----:R-:W-:-:S04]  /*30790*/  LEA R6, P1, R4, R12, 0x1 ;  /* 0x0000000c04067211 */ /* 0x001fc800078208ff */
[----:B------:R-:W-:-:S05]  /*307a0*/  LEA.HI.X.SX32 R7, R4, R13, 0x1, P1 ;  /* 0x0000000d04077211 */ /* 0x000fca00008f0eff */
[----:B------:R0:W-:Y:S01]  /*307b0*/  STL.64 [R1+0x28], R6 ;  /* 0x0000280601007387 */ /* 0x0001e20000100a00 */
[----:B------:R-:W-:Y:S01]  /*307c0*/  IMAD R4, R119, 0x2, R0 ;  /* 0x0000000277047824 */ /* 0x000fe200078e0200 */
[----:B0-----:R-:W-:-:S04]  /*307d0*/  LEA R6, P1, R0, R12, 0x1 ;  /* 0x0000000c00067211 */ /* 0x001fc800078208ff */
[----:B------:R-:W-:-:S05]  /*307e0*/  LEA.HI.X.SX32 R7, R0, R13, 0x1, P1 ;  /* 0x0000000d00077211 */ /* 0x000fca00008f0eff */
[----:B------:R0:W-:Y:S01]  /*307f0*/  STL.64 [R1+0x20], R6 ;  /* 0x0000200601007387 */ /* 0x0001e20000100a00 */
[----:B------:R-:W-:Y:S01]  /*30800*/  IMAD R0, R119, 0x2, R4 ;  /* 0x0000000277007824 */ /* 0x000fe200078e0204 */
[----:B0-----:R-:W-:-:S04]  /*30810*/  LEA R6, P1, R4, R12, 0x1 ;  /* 0x0000000c04067211 */ /* 0x001fc800078208ff */
[----:B------:R-:W-:-:S05]  /*30820*/  LEA.HI.X.SX32 R7, R4, R13, 0x1, P1 ;  /* 0x0000000d04077211 */ /* 0x000fca00008f0eff */
[----:B------:R0:W-:Y:S01]  /*30830*/  STL.64 [R1+0x18], R6 ;  /* 0x0000180601007387 */ /* 0x0001e20000100a00 */
[----:B------:R-:W-:Y:S02]  /*30840*/  LEA R4, R119, R0, 0x1 ;  /* 0x0000000077047211 */ /* 0x000fe400078e08ff */
[----:B0-----:R-:W-:-:S04]  /*30850*/  LEA R6, P1, R0, R12, 0x1 ;  /* 0x0000000c00067211 */ /* 0x001fc800078208ff */
[----:B------:R-:W-:Y:S01]  /*30860*/  LEA.HI.X.SX32 R7, R0, R13, 0x1, P1 ;  /* 0x0000000d00077211 */ /* 0x000fe200008f0eff */
[----:B------:R0:W-:Y:S04]  /*30870*/  STG.E.U16 [R24.64], R2 ;  /* 0x0000000218007986 */ /* 0x0001e8000c101506 */
[----:B------:R1:W-:Y:S01]  /*30880*/  STL.64 [R1+0x10], R6 ;  /* 0x0000100601007387 */ /* 0x0003e20000100a00 */
[----:B------:R-:W-:Y:S01]  /*30890*/  IMAD R0, R119, 0x2, R4 ;  /* 0x0000000277007824 */ /* 0x000fe200078e0204 */
[----:B0-----:R-:W-:Y:S02]  /*308a0*/  PRMT R2, R101, 0x7632, R2 ;  /* 0x0000763265027816 */ /* 0x001fe40000000002 */
[----:B-1----:R-:W-:-:S04]  /*308b0*/  LEA R6, P1, R4, R12, 0x1 ;  /* 0x0000000c04067211 */ /* 0x002fc800078208ff */
[----:B------:R-:W-:Y:S01]  /*308c0*/  LEA.HI.X.SX32 R7, R4, R13, 0x1, P1 ;  /* 0x0000000d04077211 */ /* 0x000fe200008f0eff */
[----:B------:R-:W-:Y:S01]  /*308d0*/  STG.E.U16 [R26.64], R2 ;  /* 0x000000021a007986 */ /* 0x000fe2000c101506 */
[----:B------:R-:W-:-:S03]  /*308e0*/  IMAD R4, R119, 0x2, R0 ;  /* 0x0000000277047824 */ /* 0x000fc600078e0200 */
[----:B------:R0:W-:Y:S02]  /*308f0*/  STL.64 [R1+0x8], R6 ;  /* 0x0000080601007387 */ /* 0x0001e40000100a00 */
[----:B0-----:R-:W-:-:S04]  /*30900*/  LEA R6, P1, R0, R12, 0x1 ;  /* 0x0000000c00067211 */ /* 0x001fc800078208ff */
[----:B------:R-:W-:Y:S02]  /*30910*/  LEA.HI.X.SX32 R7, R0, R13, 0x1, P1 ;  /* 0x0000000d00077211 */ /* 0x000fe400008f0eff */
[----:B------:R-:W-:Y:S02]  /*30920*/  LEA R124, P1, R4, R12, 0x1 ;  /* 0x0000000c047c7211 */ /* 0x000fe400078208ff */
[----:B------:R-:W-:Y:S02]  /*30930*/  LEA R0, R119, R4, 0x1 ;  /* 0x0000000477007211 */ /* 0x000fe400078e08ff */
[----:B--2---:R-:W-:-:S05]  /*30940*/  PRMT R2, R59, 0x7632, R2 ;  /* 0x000076323b027816 */ /* 0x004fca0000000002 */
[----:B------:R3:W-:Y:S01]  /*30950*/  STG.E.U16 [R28.64], R2 ;  /* 0x000000021c007986 */ /* 0x0007e2000c101506 */
        /* <DEDUP_REMOVED lines=8> */
[----:B------:R-:W-:Y:S02]  /*309e0*/  LEA R4, R119, R0, 0x1 ;  /* 0x0000000077047211 */ /* 0x000fe400078e08ff */
[----:B------:R-:W-:Y:S02]  /*309f0*/  LEA.HI.X.SX32 R117, R0, R13, 0x1, P1 ;  /* 0x0000000d00757211 */ /* 0x000fe400008f0eff */
[----:B---3--:R-:W-:-:S05]  /*30a00*/  PRMT R2, R3, 0x7632, R2 ;  /* 0x0000763203027816 */ /* 0x008fca0000000002 */
[----:B------:R4:W-:Y:S01]  /*30a10*/  STG.E.U16 [R30.64], R2 ;  /* 0x000000021e007986 */ /* 0x0009e2000c101506 */
[----:B------:R-:W-:Y:S01]  /*30a20*/  LEA R114, P1, R4, R12, 0x1 ;  /* 0x0000000c04727211 */ /* 0x000fe200078208ff */
[----:B------:R-:W-:-:S03]  /*30a30*/  IMAD R0, R119, 0x2, R4 ;  /* 0x0000000277007824 */ /* 0x000fc600078e0204 */
[----:B------:R-:W-:Y:S01]  /*30a40*/  LEA.HI.X.SX32 R115, R4, R13, 0x1, P1 ;  /* 0x0000000d04737211 */ /* 0x000fe200008f0eff */
[----:B------:R-:W-:Y:S01]  /*30a50*/  IMAD R4, R119, 0x2, R0 ;  /* 0x0000000277047824 */ /* 0x000fe200078e0200 */
[----:B----4-:R-:W-:-:S05]  /*30a60*/  PRMT R2, R92, 0x7632, R2 ;  /* 0x000076325c027816 */ /* 0x010fca0000000002 */
[----:B------:R0:W-:Y:S01]  /*30a70*/  STG.E.U16 [R32.64], R2 ;  /* 0x0000000220007986 */ /* 0x0001e2000c101506 */
        /* <DEDUP_REMOVED lines=8> */
[----:B0-----:R-:W-:-:S05]  /*30b00*/  PRMT R2, R93, 0x7632, R2 ;  /* 0x000076325d027816 */ /* 0x001fca0000000002 */
[----:B------:R0:W-:Y:S02]  /*30b10*/  STG.E.U16 [R34.64], R2 ;  /* 0x0000000222007986 */ /* 0x0001e4000c101506 */
[----:B0-----:R-:W-:-:S05]  /*30b20*/  PRMT R2, R90, 0x7632, R2 ;  /* 0x000076325a027816 */ /* 0x001fca0000000002 */
[----:B------:R0:W-:Y:S02]  /*30b30*/  STG.E.U16 [R36.64], R2 ;  /* 0x0000000224007986 */ /* 0x0001e4000c101506 */
[----:B0-----:R-:W-:-:S05]  /*30b40*/  PRMT R2, R91, 0x7632, R2 ;  /* 0x000076325b027816 */ /* 0x001fca0000000002 */
[----:B------:R0:W-:Y:S01]  /*30b50*/  STG.E.U16 [R38.64], R2 ;  /* 0x0000000226007986 */ /* 0x0001e2000c101506 */
[----:B------:R-:W-:Y:S01]  /*30b60*/  LEA R106, P1, R4, R12, 0x1 ;  /* 0x0000000c046a7211 */ /* 0x000fe200078208ff */
[----:B------:R-:W-:Y:S01]  /*30b70*/  IMAD R5, R119, 0x2, R4 ;  /* 0x0000000277057824 */ /* 0x000fe200078e0204 */
[----:B0-----:R-:W-:-:S05]  /*30b80*/  PRMT R2, R118, 0x7632, R2 ;  /* 0x0000763276027816 */ /* 0x001fca0000000002 */
[----:B------:R0:W-:Y:S01]  /*30b90*/  STG.E.U16 [R40.64], R2 ;  /* 0x0000000228007986 */ /* 0x0001e2000c101506 */
[----:B------:R-:W-:Y:S02]  /*30ba0*/  LEA.HI.X.SX32 R107, R4, R13, 0x1, P1 ;  /* 0x0000000d046b7211 */ /* 0x000fe400008f0eff */
[----:B------:R-:W-:Y:S02]  /*30bb0*/  LEA R104, P1, R5, R12, 0x1 ;  /* 0x0000000c05687211 */ /* 0x000fe400078208ff */
[----:B0-----:R-:W-:-:S05]  /*30bc0*/  PRMT R2, R89, 0x7632, R2 ;  /* 0x0000763259027816 */ /* 0x001fca0000000002 */
[----:B------:R0:W-:Y:S01]  /*30bd0*/  STG.E.U16 [R42.64], R2 ;  /* 0x000000022a007986 */ /* 0x0001e2000c101506 */
[----:B------:R-:W-:Y:S02]  /*30be0*/  LEA R0, R119, R5, 0x1 ;  /* 0x0000000577007211 */ /* 0x000fe400078e08ff */
[----:B------:R-:W-:Y:S02]  /*30bf0*/  LEA.HI.X.SX32 R105, R5, R13, 0x1, P1 ;  /* 0x0000000d05697211 */ /* 0x000fe400008f0eff */
[----:B0-----:R-:W-:Y:S01]  /*30c00*/  PRMT R2, R88, 0x7632, R2 ;  /* 0x0000763258027816 */ /* 0x001fe20000000002 */
[----:B------:R-:W-:Y:S01]  /*30c10*/  IMAD R4, R119, 0x2, R0 ;  /* 0x0000000277047824 */ /* 0x000fe200078e0200 */
[----:B------:R-:W-:-:S03]  /*30c20*/  LEA R102, P1, R0, R12, 0x1 ;  /* 0x0000000c00667211 */ /* 0x000fc600078208ff */
[----:B------:R0:W-:Y:S01]  /*30c30*/  STG.E.U16 [R44.64], R2 ;  /* 0x000000022c007986 */ /* 0x0001e2000c101506 */
[----:B------:R-:W-:Y:S01]  /*30c40*/  LEA.HI.X.SX32 R103, R0, R13, 0x1, P1 ;  /* 0x0000000d00677211 */ /* 0x000fe200008f0eff */
[----:B------:R-:W-:Y:S01]  /*30c50*/  IMAD R0, R119, 0x2, R4 ;  /* 0x0000000277007824 */ /* 0x000fe200078e0204 */
[----:B------:R-:W-:Y:S02]  /*30c60*/  LEA R100, P1, R4, R12, 0x1 ;  /* 0x0000000c04647211 */ /* 0x000fe400078208ff */
[----:B0-----:R-:W-:-:S05]  /*30c70*/  PRMT R2, R63, 0x7632, R2 ;  /* 0x000076323f027816 */ /* 0x001fca0000000002 */
[----:B------:R0:W-:Y:S01]  /*30c80*/  STG.E.U16 [R46.64], R2 ;  /* 0x000000022e007986 */ /* 0x0001e2000c101506 */
[----:B------:R-:W-:Y:S02]  /*30c90*/  LEA.HI.X.SX32 R101, R4, R13, 0x1, P1 ;  /* 0x0000000d04657211 */ /* 0x000fe400008f0eff */
[----:B------:R-:W-:Y:S02]  /*30ca0*/  LEA R96, P1, R0, R12, 0x1 ;  /* 0x0000000c00607211 */ /* 0x000fe400078208ff */
[----:B0-----:R-:W-:-:S05]  /*30cb0*/  PRMT R2, R2, 0x7632, R2 ;  /* 0x0000763202027816 */ /* 0x001fca0000000002 */
[----:B------:R0:W-:Y:S01]  /*30cc0*/  STG.E.U16 [R48.64], R2 ;  /* 0x0000000230007986 */ /* 0x0001e2000c101506 */
[----:B------:R-:W-:-:S03]  /*30cd0*/  LEA.HI.X.SX32 R97, R0, R13, 0x1, P1 ;  /* 0x0000000d00617211 */ /* 0x000fc600008f0eff */
[----:B------:R-:W-:Y:S01]  /*30ce0*/  STL.64 [R1], R6 ;  /* 0x0000000601007387 */ /* 0x000fe20000100a00 */
[----:B0-----:R-:W-:-:S03]  /*30cf0*/  LEA R2, R119, R0, 0x1 ;  /* 0x0000000077027211 */ /* 0x001fc600078e08ff */
[----:B------:R-:W-:Y:S01]  /*30d00*/  STL.64 [R1+0xb60], R124 ;  /* 0x000b607c01007387 */ /* 0x000fe20000100a00 */
[CC--:B------:R-:W-:Y:S01]  /*30d10*/  LEA R94, P1, R2.reuse, R12.reuse, 0x1 ;  /* 0x0000000c025e7211 */ /* 0x0c0fe200078208ff */
[C---:B------:R-:W-:Y:S02]  /*30d20*/  IMAD R0, R119.reuse, 0x2, R2 ;  /* 0x0000000277007824 */ /* 0x040fe400078e0202 */
[----:B------:R-:W-:Y:S01]  /*30d30*/  STL.64 [R1+0xb70], R122 ;  /* 0x000b707a01007387 */ /* 0x000fe20000100a00 */
[----:B------:R-:W-:Y:S01]  /*30d40*/  LEA.HI.X.SX32 R95, R2, R13, 0x1, P1 ;  /* 0x0000000d025f7211 */ /* 0x000fe200008f0eff */
[----:B------:R-:W-:Y:S02]  /*30d50*/  IMAD R2, R119, 0x2, R0 ;  /* 0x0000000277027824 */ /* 0x000fe400078e0200 */
[----:B------:R-:W-:Y:S01]  /*30d60*/  STL [R1+0xb88], R120 ;  /* 0x000b887801007387 */ /* 0x000fe20000100800 */
[----:B------:R-:W-:-:S03]  /*30d70*/  LEA R92, P1, R0, R12, 0x1 ;  /* 0x0000000c005c7211 */ /* 0x000fc600078208ff */
[----:B------:R-:W-:Y:S01]  /*30d80*/  STL [R1+0xb78], R121 ;  /* 0x000b787901007387 */ /* 0x000fe20000100800 */
[----:B------:R-:W-:-:S03]  /*30d90*/  LEA.HI.X.SX32 R93, R0, R13, 0x1, P1 ;  /* 0x0000000d005d7211 */ /* 0x000fc600008f0eff */
[----:B------:R-:W2:Y:S01]  /*30da0*/  LDL.LU R118, [R1+0xc80] ;  /* 0x000c800001767983 */ /* 0x000ea20000300800 */
[----:B------:R-:W-:-:S03]  /*30db0*/  LEA R90, P1, R2, R12, 0x1 ;  /* 0x0000000c025a7211 */ /* 0x000fc600078208ff */
[----:B------:R-:W-:Y:S01]  /*30dc0*/  STL.64 [R1+0xb80], R116 ;  /* 0x000b807401007387 */ /* 0x000fe20000100a00 */
[----:B------:R-:W-:-:S03]  /*30dd0*/  LEA R0, R119, R2, 0x1 ;  /* 0x0000000277007211 */ /* 0x000fc600078e08ff */
[----:B------:R-:W-:Y:S04]  /*30de0*/  STL [R1+0xb98], R114 ;  /* 0x000b987201007387 */ /* 0x000fe80000100800 */
[----:B------:R-:W-:Y:S04]  /*30df0*/  STL [R1+0xb68], R115 ;  /* 0x000b687301007387 */ /* 0x000fe80000100800 */
[----:B------:R-:W-:Y:S01]  /*30e00*/  STL [R1+0xba8], R112 ;  /* 0x000ba87001007387 */ /* 0x000fe20000100800 */
[----:B------:R-:W-:-:S03]  /*30e10*/  LEA.HI.X.SX32 R91, R2, R13, 0x1, P1 ;  /* 0x0000000d025b7211 */ /* 0x000fc600008f0eff */
[----:B------:R-:W-:Y:S01]  /*30e20*/  STL [R1+0xb5c], R113 ;  /* 0x000b5c7101007387 */ /* 0x000fe20000100800 */
[----:B------:R-:W-:-:S03]  /*30e30*/  LEA R88, P1, R0, R12, 0x1 ;  /* 0x0000000c00587211 */ /* 0x000fc600078208ff */
[----:B------:R-:W-:Y:S01]  /*30e40*/  STL [R1+0xbb8], R110 ;  /* 0x000bb86e01007387 */ /* 0x000fe20000100800 */
[----:B------:R-:W-:-:S03]  /*30e50*/  IMAD R2, R119, 0x2, R0 ;  /* 0x0000000277027824 */ /* 0x000fc600078e0200 */
[----:B------:R-:W-:Y:S04]  /*30e60*/  STL [R1+0xb58], R111 ;  /* 0x000b586f01007387 */ /* 0x000fe80000100800 */
[----:B------:R-:W-:Y:S04]  /*30e70*/  STL [R1+0xc70], R111 ;  /* 0x000c706f01007387 */ /* 0x000fe80000100800 */
[----:B------:R-:W-:Y:S01]  /*30e80*/  STL [R1+0xbc8], R108 ;  /* 0x000bc86c01007387 */ /* 0x000fe20000100800 */
[----:B------:R-:W-:-:S03]  /*30e90*/  LEA.HI.X.SX32 R89, R0, R13, 0x1, P1 ;  /* 0x0000000d00597211 */ /* 0x000fc600008f0eff */
[----:B------:R-:W-:Y:S01]  /*30ea0*/  STL [R1+0xb54], R109 ;  /* 0x000b546d01007387 */ /* 0x000fe20000100800 */
[----:B------:R-:W-:-:S03]  /*30eb0*/  LEA R86, P1, R2, R12, 0x1 ;  /* 0x0000000c02567211 */ /* 0x000fc600078208ff */
[----:B------:R0:W-:Y:S01]  /*30ec0*/  STL [R1+0xc74], R109 ;  /* 0x000c746d01007387 */ /* 0x0001e20000100800 */
[----:B------:R-:W-:-:S03]  /*30ed0*/  IMAD R0, R119, 0x2, R2 ;  /* 0x0000000277007824 */ /* 0x000fc600078e0202 */
[----:B------:R-:W3:Y:S04]  /*30ee0*/  LDL.LU R3, [R1+0x674] ;  /* 0x0006740001037983 */ /* 0x000ee80000300800 */
[----:B------:R-:W4:Y:S04]  /*30ef0*/  LDL.LU R63, [R1+0x66c] ;  /* 0x00066c00013f7983 */ /* 0x000f280000300800 */
[----:B------:R-:W2:Y:S01]  /*30f00*/  LDL.LU.64 R70, [R1+0x1b8] ;  /* 0x0001b80001467983 */ /* 0x000ea20000300a00 */
[----:B------:R-:W-:-:S03]  /*30f10*/  LEA.HI.X.SX32 R87, R2, R13, 0x1, P1 ;  /* 0x0000000d02577211 */ /* 0x000fc600008f0eff */
[----:B0-----:R-:W2:Y:S01]  /*30f20*/  LDL.LU R109, [R1+0x4ac] ;  /* 0x0004ac00016d7983 */ /* 0x001ea20000300800 */
[----:B------:R-:W-:-:S03]  /*30f30*/  LEA R84, P1, R0, R12, 0x1 ;  /* 0x0000000c00547211 */ /* 0x000fc600078208ff */
[----:B------:R-:W-:Y:S01]  /*30f40*/  STL [R1+0xc20], R106 ;  /* 0x000c206a01007387 */ /* 0x000fe20000100800 */
        /* <DEDUP_REMOVED lines=8> */
[----:B------:R-:W-:-:S03]  /*30fd0*/  PRMT R56, R56, 0x7632, R56 ;  /* 0x0000763238387816 */ /* 0x000fc60000000038 */
[----:B------:R-:W-:Y:S01]  /*30fe0*/  STL [R1+0xc50], R100 ;  /* 0x000c506401007387 */ /* 0x000fe20000100800 */
[----:B------:R-:W-:-:S03]  /*30ff0*/  PRMT R58, R58, 0x7632, R58 ;  /* 0x000076323a3a7816 */ /* 0x000fc6000000003a */
[----:B------:R-:W-:Y:S04]  /*31000*/  STL [R1+0xb44], R101 ;  /* 0x000b446501007387 */ /* 0x000fe80000100800 */
[----:B------:R-:W-:Y:S01]  /*31010*/  STL [R1+0xc60], R96 ;  /* 0x000c606001007387 */ /* 0x000fe20000100800 */
[----:B------:R-:W-:-:S03]  /*31020*/  PRMT R54, R54, 0x7632, R54 ;  /* 0x0000763236367816 */ /* 0x000fc60000000036 */
[----:B------:R-:W-:Y:S01]  /*31030*/  STL [R1+0xb40], R97 ;  /* 0x000b406101007387 */ /* 0x000fe20000100800 */
[----:B------:R-:W-:-:S03]  /*31040*/  LEA.HI.X.SX32 R83, R2, R13, 0x1, P1 ;  /* 0x0000000d02537211 */ /* 0x000fc600008f0eff */
[----:B------:R-:W-:Y:S04]  /*31050*/  STL [R1+0xb3c], R95 ;  /* 0x000b3c5f01007387 */ /* 0x000fe80000100800 */
[----:B------:R-:W-:Y:S04]  /*31060*/  STL [R1+0xb38], R93 ;  /* 0x000b385d01007387 */ /* 0x000fe80000100800 */
[----:B------:R-:W-:Y:S04]  /*31070*/  STL [R1+0xb34], R91 ;  /* 0x000b345b01007387 */ /* 0x000fe80000100800 */
[----:B------:R-:W-:Y:S04]  /*31080*/  STL [R1+0xb30], R89 ;  /* 0x000b305901007387 */ /* 0x000fe80000100800 */
[----:B------:R-:W-:Y:S04]  /*31090*/  STL.64 [R1+0xc18], R56 ;  /* 0x000c183801007387 */ /* 0x000fe80000100a00 */
[----:B------:R-:W-:Y:S04]  /*310a0*/  STG.E.U16 [R50.64], R58 ;  /* 0x0000003a32007986 */ /* 0x000fe8000c101506 */
[----:B------:R-:W-:Y:S04]  /*310b0*/  STL [R1+0xb2c], R87 ;  /* 0x000b2c5701007387 */ /* 0x000fe80000100800 */
[----:B------:R-:W-:Y:S04]  /*310c0*/  STG.E.U16 [R98.64], R56 ;  /* 0x0000003862007986 */ /* 0x000fe8000c101506 */
[----:B------:R-:W-:Y:S04]  /*310d0*/  STL [R1+0xb28], R85 ;  /* 0x000b285501007387 */ /* 0x000fe80000100800 */
[----:B------:R-:W-:Y:S04]  /*310e0*/  STL [R1+0xb24], R83 ;  /* 0x000b245301007387 */ /* 0x000fe80000100800 */
[----:B------:R0:W-:Y:S04]  /*310f0*/  STG.E.U16 [R52.64], R54 ;  /* 0x0000003634007986 */ /* 0x0001e8000c101506 */
[----:B0-----:R-:W2:Y:S04]  /*31100*/  LDL.LU.64 R52, [R1+0xc78] ;  /* 0x000c780001347983 */ /* 0x001ea80000300a00 */
[----:B------:R-:W4:Y:S04]  /*31110*/  LDL.LU.64 R68, [R1+0x1e0] ;  /* 0x0001e00001447983 */ /* 0x000f280000300a00 */
[----:B------:R-:W4:Y:S04]  /*31120*/  LDL.LU.64 R66, [R1+0x1d8] ;  /* 0x0001d80001427983 */ /* 0x000f280000300a00 */
[----:B------:R-:W4:Y:S04]  /*31130*/  LDL.LU.64 R64, [R1+0x1d0] ;  /* 0x0001d00001407983 */ /* 0x000f280000300a00 */
[----:B------:R-:W4:Y:S04]  /*31140*/  LDL.LU R111, [R1+0x49c] ;  /* 0x00049c00016f7983 */ /* 0x000f280000300800 */
[----:B------:R0:W-:Y:S04]  /*31150*/  STL.64 [R1+0xc08], R54 ;  /* 0x000c083601007387 */ /* 0x0001e80000100a00 */
[----:B0-----:R-:W4:Y:S01]  /*31160*/  LDL.LU R54, [R1+0x3fc] ;  /* 0x0003fc0001367983 */ /* 0x001f220000300800 */
[----:B------:R-:W-:-:S04]  /*31170*/  IMAD R0, R119, 0x2, R2 ;  /* 0x0000000277007824 */ /* 0x000fc800078e0202 */
        /* <DEDUP_REMOVED lines=9> */
[----:B------:R-:W-:Y:S01]  /*31210*/  STL [R1+0xb20], R81 ;  /* 0x000b205101007387 */ /* 0x000fe20000100800 */
[----:B------:R-:W-:-:S03]  /*31220*/  LEA R74, P3, R2, R12, 0x1 ;  /* 0x0000000c024a7211 */ /* 0x000fc600078608ff */
[----:B------:R-:W-:Y:S04]  /*31230*/  STL [R1+0xb1c], R79 ;  /* 0x000b1c4f01007387 */ /* 0x000fe80000100800 */
[----:B------:R-:W-:Y:S01]  /*31240*/  STL [R1+0xb18], R77 ;  /* 0x000b184d01007387 */ /* 0x000fe20000100800 */
[----:B------:R-:W-:Y:S02]  /*31250*/  LEA.HI.X.SX32 R75, R2, R13, 0x1, P3 ;  /* 0x0000000d024b7211 */ /* 0x000fe400018f0eff */
[----:B---3--:R-:W-:-:S05]  /*31260*/  FSEL R0, R3, -INF , P6 ;  /* 0xff80000003007808 */ /* 0x008fca0003000000 */
[----:B------:R0:W-:Y:S02]  /*31270*/  STL [R1+0x218], R0 ;  /* 0x0002180001007387 */ /* 0x0001e40000100800 */
[----:B0-----:R-:W-:-:S05]  /*31280*/  IMAD R0, R119, 0x2, R2 ;  /* 0x0000000277007824 */ /* 0x001fca00078e0202 */
[C---:B------:R-:W-:Y:S02]  /*31290*/  LEA R72, P3, R0.reuse, R12, 0x1 ;  /* 0x0000000c00487211 */ /* 0x040fe400078608ff */
[----:B------:R-:W-:Y:S02]  /*312a0*/  LEA R2, R119, R0, 0x1 ;  /* 0x0000000077027211 */ /* 0x000fe400078e08ff */
[----:B------:R-:W-:-:S03]  /*312b0*/  LEA.HI.X.SX32 R73, R0, R13, 0x1, P3 ;  /* 0x0000000d00497211 */ /* 0x000fc600018f0eff */
[----:B------:R-:W-:Y:S01]  /*312c0*/  IMAD R0, R119, 0x2, R2 ;  /* 0x0000000277007824 */ /* 0x000fe200078e0202 */
[----:B------:R-:W-:Y:S04]  /*312d0*/  STL [R1+0xb14], R75 ;  /* 0x000b144b01007387 */ /* 0x000fe80000100800 */
[----:B------:R-:W-:Y:S01]  /*312e0*/  STL [R1+0xb10], R73 ;  /* 0x000b104901007387 */ /* 0x000fe20000100800 */
[----:B--2---:R-:W-:-:S05]  /*312f0*/  PRMT R52, R52, 0x7632, R52 ;  /* 0x0000763234347816 */ /* 0x004fca0000000034 */
[----:B------:R0:W-:Y:S04]  /*31300*/  STG.E.U16 [R70.64], R52 ;  /* 0x0000003446007986 */ /* 0x0001e8000c101506 */
[----:B----4-:R1:W-:Y:S01]  /*31310*/  STG.E.U16 [R68.64], R109 ;  /* 0x0000006d44007986 */ /* 0x0103e2000c101506 */
[----:B0-----:R-:W-:-:S04]  /*31320*/  LEA R70, P3, R2, R12, 0x1 ;  /* 0x0000000c02467211 */ /* 0x001fc800078608ff */
[----:B------:R-:W-:Y:S02]  /*31330*/  LEA.HI.X.SX32 R71, R2, R13, 0x1, P3 ;  /* 0x0000000d02477211 */ /* 0x000fe400018f0eff */
[----:B-1----:R-:W-:-:S04]  /*31340*/  LEA R68, P3, R0, R12, 0x1 ;  /* 0x0000000c00447211 */ /* 0x002fc800078608ff */
[----:B------:R-:W-:Y:S01]  /*31350*/  LEA.HI.X.SX32 R69, R0, R13, 0x1, P3 ;  /* 0x0000000d00457211 */ /* 0x000fe200018f0eff */
[----:B------:R-:W-:Y:S01]  /*31360*/  STL [R1+0xb0c], R71 ;  /* 0x000b0c4701007387 */ /* 0x000fe20000100800 */
[----:B------:R-:W-:-:S03]  /*31370*/  IMAD R2, R119, 0x2, R0 ;  /* 0x0000000277027824 */ /* 0x000fc600078e0200 */
[----:B------:R-:W-:Y:S04]  /*31380*/  STL [R1+0xb08], R69 ;  /* 0x000b084501007387 */ /* 0x000fe80000100800 */
[----:B------:R-:W2:Y:S01]  /*31390*/  LDL.LU.64 R14, [R1+0x268] ;  /* 0x00026800010e7983 */ /* 0x000ea20000300a00 */
[----:B------:R-:W-:-:S03]  /*313a0*/  LEA R0, R119, R2, 0x1 ;  /* 0x0000000277007211 */ /* 0x000fc600078e08ff */
[----:B------:R-:W3:Y:S04]  /*313b0*/  LDL.LU.64 R8, [R1+0x260] ;  /* 0x0002600001087983 */ /* 0x000ee80000300a00 */
[----:B------:R0:W-:Y:S04]  /*313c0*/  STG.E.U16 [R66.64], R111 ;  /* 0x0000006f42007986 */ /* 0x0001e8000c101506 */
[----:B------:R-:W2:Y:S04]  /*313d0*/  LDL.LU R55, [R1+0x3f4] ;  /* 0x0003f40001377983 */ /* 0x000ea80000300800 */
[----:B------:R1:W-:Y:S01]  /*313e0*/  STG.E.U16 [R64.64], R54 ;  /* 0x0000003640007986 */ /* 0x0003e2000c101506 */
[----:B0-----:R-:W-:-:S03]  /*313f0*/  LEA R66, P3, R2, R12, 0x1 ;  /* 0x0000000c02427211 */ /* 0x001fc600078608ff */
[----:B------:R-:W3:Y:S01]  /*31400*/  LDL.LU R56, [R1+0x4a4] ;  /* 0x0004a40001387983 */ /* 0x000ee20000300800 */
[----:B------:R-:W-:Y:S02]  /*31410*/  LEA.HI.X.SX32 R67, R2, R13, 0x1, P3 ;  /* 0x0000000d02437211 */ /* 0x000fe400018f0eff */
[----:B-1----:R-:W-:-:S04]  /*31420*/  LEA R64, P3, R0, R12, 0x1 ;  /* 0x0000000c00407211 */ /* 0x002fc800078608ff */
[----:B------:R-:W-:Y:S01]  /*31430*/  LEA.HI.X.SX32 R65, R0, R13, 0x1, P3 ;  /* 0x0000000d00417211 */ /* 0x000fe200018f0eff */
[----:B------:R-:W-:Y:S04]  /*31440*/  STL [R1+0xb04], R67 ;  /* 0x000b044301007387 */ /* 0x000fe80000100800 */
[----:B------:R-:W-:Y:S04]  /*31450*/  STL [R1+0xb00], R65 ;  /* 0x000b004101007387 */ /* 0x000fe80000100800 */
[----:B------:R-:W4:Y:S04]  /*31460*/  LDL.LU.64 R20, [R1+0x258] ;  /* 0x0002580001147983 */ /* 0x000f280000300a00 */
[----:B------:R-:W4:Y:S04]  /*31470*/  LDL.LU.64 R22, [R1+0x2a0] ;  /* 0x0002a00001167983 */ /* 0x000f280000300a00 */
[----:B------:R-:W4:Y:S04]  /*31480*/  LDL.LU R57, [R1+0x484] ;  /* 0x0004840001397983 */ /* 0x000f280000300800 */
[----:B------:R-:W4:Y:S04]  /*31490*/  LDL.LU R122, [R1+0x3ec] ;  /* 0x0003ec00017a7983 */ /* 0x000f280000300800 */
[----:B------:R-:W0:Y:S01]  /*314a0*/  S2R R3, SR_TID.X ;  /* 0x0000000000037919 */ /* 0x000e220000002100 */
[----:B------:R-:W-:Y:S01]  /*314b0*/  IMAD R2, R119, 0x2, R0 ;  /* 0x0000000277027824 */ /* 0x000fe200078e0200 */
[----:B------:R-:W-:-:S02]  /*314c0*/  FSETP.NEU.AND P1, PT, R63, RZ, PT ;  /* 0x000000ff3f00720b */ /* 0x000fc40003f2d000 */
[----:B------:R-:W4:Y:S01]  /*314d0*/  LDL.LU R124, [R1+0x3dc] ;  /* 0x0003dc00017c7983 */ /* 0x000f220000300800 */
[----:B------:R-:W-:Y:S01]  /*314e0*/  IMAD R0, R119, 0x2, R2 ;  /* 0x0000000277007824 */ /* 0x000fe200078e0202 */
[----:B------:R-:W-:-:S04]  /*314f0*/  LEA R62, P3, R2, R12, 0x1 ;  /* 0x0000000c023e7211 */ /* 0x000fc800078608ff */
[----:B------:R-:W-:Y:S02]  /*31500*/  LEA.HI.X.SX32 R63, R2, R13, 0x1, P3 ;  /* 0x0000000d023f7211 */ /* 0x000fe400018f0eff */
[----:B------:R-:W-:Y:S01]  /*31510*/  LEA R60, P3, R0, R12, 0x1 ;  /* 0x0000000c003c7211 */ /* 0x000fe200078608ff */
[----:B------:R-:W-:-:S03]  /*31520*/  IMAD R2, R119, 0x2, R0 ;  /* 0x0000000277027824 */ /* 0x000fc600078e0200 */
[----:B------:R-:W-:Y:S01]  /*31530*/  LEA.HI.X.SX32 R61, R0, R13, 0x1, P3 ;  /* 0x0000000d003d7211 */ /* 0x000fe200018f0eff */
[----:B------:R-:W-:Y:S01]  /*31540*/  STL [R1+0xafc], R63 ;  /* 0x000afc3f01007387 */ /* 0x000fe20000100800 */
[----:B------:R-:W-:Y:S01]  /*31550*/  LEA R50, P3, R2, R12, 0x1 ;  /* 0x0000000c02327211 */ /* 0x000fe200078608ff */
[C---:B0-----:R-:W-:Y:S01]  /*31560*/  IMAD.SHL.U32 R6, R3.reuse, 0x4, RZ ;  /* 0x0000000403067824 */ /* 0x041fe200078e00ff */
[----:B------:R-:W-:Y:S02]  /*31570*/  SHF.L.U32 R5, R3, 0x4, RZ ;  /* 0x0000000403057819 */ /* 0x000fe400000006ff */
[----:B------:R-:W-:Y:S01]  /*31580*/  SHF.R.U32.HI R4, RZ, 0x1, R3 ;  /* 0x00000001ff047819 */ /* 0x000fe20000011603 */
[----:B------:R-:W-:Y:S01]  /*31590*/  STL [R1+0xaf8], R61 ;  /* 0x000af83d01007387 */ /* 0x000fe20000100800 */
[----:B------:R-:W-:Y:S02]  /*315a0*/  LOP3.LUT R6, R6, 0x380, RZ, 0xc0, !PT ;  /* 0x0000038006067812 */ /* 0x000fe400078ec0ff */
[----:B------:R-:W-:Y:S01]  /*315b0*/  LOP3.LUT R5, R5, 0x70, RZ, 0xc0, !PT ;  /* 0x0000007005057812 */ /* 0x000fe200078ec0ff */
[----:B------:R-:W4:Y:S01]  /*315c0*/  LDL.LU.64 R18, [R1+0x290] ;  /* 0x0002900001127983 */ /* 0x000f220000300a00 */
[----:B------:R-:W-:-:S02]  /*315d0*/  LOP3.LUT R4, R4, 0xc, RZ, 0xc0, !PT ;  /* 0x0000000c04047812 */ /* 0x000fc400078ec0ff */
[----:B------:R-:W-:Y:S01]  /*315e0*/  LEA.HI.X.SX32 R51, R2, R13, 0x1, P3 ;  /* 0x0000000d02337211 */ /* 0x000fe200018f0eff */
[----:B------:R-:W4:Y:S01]  /*315f0*/  LDL.LU R123, [R1+0x3d4] ;  /* 0x0003d400017b7983 */ /* 0x000f220000300800 */
[----:B------:R-:W-:Y:S02]  /*31600*/  IADD3 R3, R4, R5, R6 ;  /* 0x0000000504037210 */ /* 0x000fe40007ffe006 */
[----:B------:R-:W-:-:S03]  /*31610*/  LEA R0, R119, R2, 0x1 ;  /* 0x0000000277007211 */ /* 0x000fc600078e08ff */
[----:B------:R-:W-:Y:S01]  /*31620*/  STL [R1+0x1e4], R3 ;  /* 0x0001e40301007387 */ /* 0x000fe20000100800 */
[CC--:B------:R-:W-:Y:S01]  /*31630*/  LEA R48, P3, R0.reuse, R12.reuse, 0x1 ;  /* 0x0000000c00307211 */ /* 0x0c0fe200078608ff */
[C---:B------:R-:W-:Y:S02]  /*31640*/  IMAD R2, R119.reuse, 0x2, R0 ;  /* 0x0000000277027824 */ /* 0x040fe400078e0200 */
[----:B------:R-:W-:Y:S01]  /*31650*/  STL [R1+0xaf4], R51 ;  /* 0x000af43301007387 */ /* 0x000fe20000100800 */
[----:B------:R-:W-:Y:S01]  /*31660*/  LEA.HI.X.SX32 R49, R0, R13, 0x1, P3 ;  /* 0x0000000d00317211 */ /* 0x000fe200018f0eff */
[----:B------:R-:W-:Y:S01]  /*31670*/  IMAD R0, R119, 0x2, R2 ;  /* 0x0000000277007824 */ /* 0x000fe200078e0202 */
[----:B------:R-:W-:-:S04]  /*31680*/  LEA R46, P3, R2, R12, 0x1 ;  /* 0x0000000c022e7211 */ /* 0x000fc800078608ff */
[----:B------:R-:W-:Y:S02]  /*31690*/  LEA.HI.X.SX32 R47, R2, R13, 0x1, P3 ;  /* 0x0000000d022f7211 */ /* 0x000fe400018f0eff */
[----:B------:R-:W-:-:S04]  /*316a0*/  LEA R44, P3, R0, R12, 0x1 ;  /* 0x0000000c002c7211 */ /* 0x000fc800078608ff */
[----:B------:R-:W-:Y:S01]  /*316b0*/  LEA.HI.X.SX32 R45, R0, R13, 0x1, P3 ;  /* 0x0000000d002d7211 */ /* 0x000fe200018f0eff */
[----:B--2---:R0:W-:Y:S04]  /*316c0*/  STG.E.U16 [R14.64], R55 ;  /* 0x000000370e007986 */ /* 0x0041e8000c101506 */
[----:B0-----:R-:W2:Y:S04]  /*316d0*/  LDL.LU.64 R14, [R1+0x288] ;  /* 0x00028800010e7983 */ /* 0x001ea80000300a00 */
[----:B------:R-:W-:Y:S04]  /*316e0*/  STL [R1+0xaf0], R49 ;  /* 0x000af03101007387 */ /* 0x000fe80000100800 */
[----:B---3--:R-:W-:Y:S04]  /*316f0*/  STG.E.U16 [R8.64], R56 ;  /* 0x0000003808007986 */ /* 0x008fe8000c101506 */
[----:B------:R-:W3:Y:S04]  /*31700*/  LDL.LU R96, [R1+0x3c4] ;  /* 0x0003c40001607983 */ /* 0x000ee80000300800 */
[----:B------:R-:W-:Y:S04]  /*31710*/  STL [R1+0xaec], R47 ;  /* 0x000aec2f01007387 */ /* 0x000fe80000100800 */
[----:B----4-:R0:W-:Y:S04]  /*31720*/  STG.E.U16 [R20.64], R57 ;  /* 0x0000003914007986 */ /* 0x0101e8000c101506 */
[----:B------:R1:W-:Y:S04]  /*31730*/  STG.E.U16 [R22.64], R122 ;  /* 0x0000007a16007986 */ /* 0x0003e8000c101506 */
[----:B0-----:R-:W3:Y:S04]  /*31740*/  LDL.LU.64 R20, [R1+0x2c8] ;  /* 0x0002c80001147983 */ /* 0x001ee80000300a00 */
[----:B------:R-:W4:Y:S04]  /*31750*/  LDL.LU R100, [R1+0x3bc] ;  /* 0x0003bc0001647983 */ /* 0x000f280000300800 */
[----:B------:R-:W-:Y:S04]  /*31760*/  STL [R1+0xae8], R45 ;  /* 0x000ae82d01007387 */ /* 0x000fe80000100800 */
[----:B-1----:R-:W4:Y:S01]  /*31770*/  LDL.LU.64 R22, [R1+0x2b8] ;  /* 0x0002b80001167983 */ /* 0x002f220000300a00 */
[----:B------:R-:W-:-:S03]  /*31780*/  LEA R2, R119, R0, 0x1 ;  /* 0x0000000077027211 */ /* 0x000fc600078e08ff */
[----:B------:R-:W4:Y:S01]  /*31790*/  LDL.LU R102, [R1+0x3ac] ;  /* 0x0003ac0001667983 */ /* 0x000f220000300800 */
[----:B------:R-:W-:Y:S01]  /*317a0*/  LEA R42, P3, R2, R12, 0x1 ;  /* 0x0000000c022a7211 */ /* 0x000fe200078608ff */
[----:B------:R-:W-:-:S03]  /*317b0*/  IMAD R0, R119, 0x2, R2 ;  /* 0x0000000277007824 */ /* 0x000fc600078e0202 */
[----:B------:R-:W-:Y:S02]  /*317c0*/  LEA.HI.X.SX32 R43, R2, R13, 0x1, P3 ;  /* 0x0000000d022b7211 */ /* 0x000fe400018f0eff */
[----:B------:R-:W-:-:S03]  /*317d0*/  LEA R40, P3, R0, R12, 0x1 ;  /* 0x0000000c00287211 */ /* 0x000fc600078608ff */
[----:B------:R-:W-:Y:S04]  /*317e0*/  STL [R1+0xae4], R43 ;  /* 0x000ae42b01007387 */ /* 0x000fe80000100800 */
[----:B------:R0:W-:Y:S01]  /*317f0*/  STG.E.U16 [R18.64], R124 ;  /* 0x0000007c12007986 */ /* 0x0001e2000c101506 */
[----:B------:R-:W-:-:S03]  /*31800*/  LEA.HI.X.SX32 R41, R0, R13, 0x1, P3 ;  /* 0x0000000d00297211 */ /* 0x000fc600018f0eff */
[----:B0-----:R-:W4:Y:S04]  /*31810*/  LDL.LU.64 R18, [R1+0x2a8] ;  /* 0x0002a80001127983 */ /* 0x001f280000300a00 */
[----:B------:R-:W4:Y:S01]  /*31820*/  LDL.LU R104, [R1+0x3a4] ;  /* 0x0003a40001687983 */ /* 0x000f220000300800 */
[----:B------:R-:W-:-:S03]  /*31830*/  IMAD R2, R119, 0x2, R0 ;  /* 0x0000000277027824 */ /* 0x000fc600078e0200 */
[----:B------:R-:W-:Y:S04]  /*31840*/  STL [R1+0xad0], R40 ;  /* 0x000ad02801007387 */ /* 0x000fe80000100800 */
[----:B------:R-:W-:Y:S01]  /*31850*/  STL [R1+0xacc], R41 ;  /* 0x000acc2901007387 */ /* 0x000fe20000100800 */
[C---:B------:R-:W-:Y:S02]  /*31860*/  LEA R38, P3, R2.reuse, R12, 0x1 ;  /* 0x0000000c02267211 */ /* 0x040fe400078608ff */
[----:B------:R-:W-:Y:S02]  /*31870*/  LEA R0, R119, R2, 0x1 ;  /* 0x0000000277007211 */ /* 0x000fe400078e08ff */
[----:B------:R-:W-:Y:S02]  /*31880*/  LEA.HI.X.SX32 R39, R2, R13, 0x1, P3 ;  /* 0x0000000d02277211 */ /* 0x000fe400018f0eff */
[----:B------:R-:W-:-:S04]  /*31890*/  LEA R36, P3, R0, R12, 0x1 ;  /* 0x0000000c00247211 */ /* 0x000fc800078608ff */
[----:B------:R-:W-:Y:S01]  /*318a0*/  LEA.HI.X.SX32 R37, R0, R13, 0x1, P3 ;  /* 0x0000000d00257211 */ /* 0x000fe200018f0eff */
[----:B--2---:R0:W-:Y:S04]  /*318b0*/  STG.E.U16 [R14.64], R123 ;  /* 0x0000007b0e007986 */ /* 0x0041e8000c101506 */
[----:B0-----:R-:W2:Y:S04]  /*318c0*/  LDL.LU.64 R14, [R1+0x2f8] ;  /* 0x0002f800010e7983 */ /* 0x001ea80000300a00 */
[----:B------:R-:W2:Y:S04]  /*318d0*/  LDL.LU.64 R16, [R1+0x2e8] ;  /* 0x0002e80001107983 */ /* 0x000ea80000300a00 */
[----:B------:R-:W2:Y:S04]  /*318e0*/  LDL.LU R106, [R1+0x394] ;  /* 0x00039400016a7983 */ /* 0x000ea80000300800 */
[----:B------:R-:W2:Y:S04]  /*318f0*/  LDL.LU R125, [R1+0x384] ;  /* 0x00038400017d7983 */ /* 0x000ea80000300800 */
[----:B------:R-:W-:Y:S04]  /*31900*/  STL [R1+0xad8], R38 ;  /* 0x000ad82601007387 */ /* 0x000fe80000100800 */
[----:B------:R-:W-:Y:S04]  /*31910*/  STL [R1+0xad4], R39 ;  /* 0x000ad42701007387 */ /* 0x000fe80000100800 */
[----:B------:R-:W2:Y:S04]  /*31920*/  LDL.LU.64 R8, [R1+0x2e0] ;  /* 0x0002e00001087983 */ /* 0x000ea80000300a00 */
[----:B------:R-:W2:Y:S04]  /*31930*/  LDL.LU R59, [R1+0x37c] ;  /* 0x00037c00013b7983 */ /* 0x000ea80000300800 */
[----:B---3--:R-:W-:Y:S04]  /*31940*/  STG.E.U16 [R20.64], R96 ;  /* 0x0000006014007986 */ /* 0x008fe8000c101506 */
[----:B------:R-:W-:Y:S04]  /*31950*/  STL [R1+0xae0], R36 ;  /* 0x000ae02401007387 */ /* 0x000fe80000100800 */
[----:B------:R-:W-:Y:S04]  /*31960*/  STL [R1+0xadc], R37 ;  /* 0x000adc2501007387 */ /* 0x000fe80000100800 */
[----:B----4-:R0:W-:Y:S04]  /*31970*/  STG.E.U16 [R22.64], R100 ;  /* 0x0000006416007986 */ /* 0x0101e8000c101506 */
[----:B0-----:R-:W3:Y:S04]  /*31980*/  LDL.LU.64 R22, [R1+0x320] ;  /* 0x0003200001167983 */ /* 0x001ee80000300a00 */
[----:B------:R-:W4:Y:S04]  /*31990*/  LDL.LU.64 R20, [R1+0x318] ;  /* 0x0003180001147983 */ /* 0x000f280000300a00 */
[----:B------:R-:W4:Y:S01]  /*319a0*/  LDL.LU R116, [R1+0x36c] ;  /* 0x00036c0001747983 */ /* 0x000f220000300800 */
[----:B------:R-:W-:-:S05]  /*319b0*/  IMAD R2, R119, 0x2, R0 ;  /* 0x0000000277027824 */ /* 0x000fca00078e0200 */
[----:B------:R-:W-:Y:S01]  /*319c0*/  LEA R34, P3, R2, R12, 0x1 ;  /* 0x0000000c02227211 */ /* 0x000fe200078608ff */
[----:B------:R-:W-:-:S03]  /*319d0*/  IMAD R0, R119, 0x2, R2 ;  /* 0x0000000277007824 */ /* 0x000fc600078e0202 */
[----:B------:R-:W-:Y:S01]  /*319e0*/  LEA.HI.X.SX32 R35, R2, R13, 0x1, P3 ;  /* 0x0000000d02237211 */ /* 0x000fe200018f0eff */
[----:B------:R0:W-:Y:S01]  /*319f0*/  STG.E.U16 [R18.64], R102 ;  /* 0x0000006612007986 */ /* 0x0001e2000c101506 */
[----:B------:R-:W-:-:S03]  /*31a00*/  LEA R32, P3, R0, R12, 0x1 ;  /* 0x0000000c00207211 */ /* 0x000fc600078608ff */
[----:B------:R-:W-:Y:S01]  /*31a10*/  STL.64 [R1+0xb90], R34 ;  /* 0x000b902201007387 */ /* 0x000fe20000100a00 */
[----:B------:R-:W-:-:S03]  /*31a20*/  LEA.HI.X.SX32 R33, R0, R13, 0x1, P3 ;  /* 0x0000000d00217211 */ /* 0x000fc600018f0eff */
[----:B0-----:R-:W4:Y:S04]  /*31a30*/  LDL.LU.64 R18, [R1+0x310] ;  /* 0x0003100001127983 */ /* 0x001f280000300a00 */
[----:B------:R-:W4:Y:S01]  /*31a40*/  LDL.LU R3, [R1+0x364] ;  /* 0x0003640001037983 */ /* 0x000f220000300800 */
[----:B------:R-:W-:-:S03]  /*31a50*/  LEA R2, R119, R0, 0x1 ;  /* 0x0000000077027211 */ /* 0x000fc600078e08ff */
[----:B------:R-:W4:Y:S01]  /*31a60*/  LDL.LU R117, [R1+0x35c] ;  /* 0x00035c0001757983 */ /* 0x000f220000300800 */
[CC--:B------:R-:W-:Y:S01]  /*31a70*/  LEA R30, P3, R2.reuse, R12.reuse, 0x1 ;  /* 0x0000000c021e7211 */ /* 0x0c0fe200078608ff */
[C---:B------:R-:W-:Y:S02]  /*31a80*/  IMAD R0, R119.reuse, 0x2, R2 ;  /* 0x0000000277007824 */ /* 0x040fe400078e0202 */
[----:B------:R-:W-:Y:S01]  /*31a90*/  STL.64 [R1+0xba0], R32 ;  /* 0x000ba02001007387 */ /* 0x000fe20000100a00 */
        /* <DEDUP_REMOVED lines=11> */
[----:B--2---:R0:W-:Y:S04]  /*31b50*/  STG.E.U16 [R14.64], R104 ;  /* 0x000000680e007986 */ /* 0x0041e8000c101506 */
[----:B0-----:R-:W2:Y:S04]  /*31b60*/  LDL.LU.64 R14, [R1+0x338] ;  /* 0x00033800010e7983 */ /* 0x001ea80000300a00 */
[----:B------:R-:W-:Y:S04]  /*31b70*/  STG.E.U16 [R16.64], R106 ;  /* 0x0000006a10007986 */ /* 0x000fe8000c101506 */
[----:B------:R-:W-:Y:S04]  /*31b80*/  STG.E.U16 [R8.64], R125 ;  /* 0x0000007d08007986 */ /* 0x000fe8000c101506 */
[----:B------:R-:W-:Y:S04]  /*31b90*/  STL.64 [R1+0xbb0], R30 ;  /* 0x000bb01e01007387 */ /* 0x000fe80000100a00 */
[----:B------:R-:W-:Y:S04]  /*31ba0*/  STL [R1+0xac8], R29 ;  /* 0x000ac81d01007387 */ /* 0x000fe80000100800 */
[----:B------:R-:W-:Y:S04]  /*31bb0*/  STL [R1+0xac4], R27 ;  /* 0x000ac41b01007387 */ /* 0x000fe80000100800 */
[----:B------:R-:W-:Y:S04]  /*31bc0*/  STL [R1+0xac0], R25 ;  /* 0x000ac01901007387 */ /* 0x000fe80000100800 */
[----:B---3--:R0:W-:Y:S02]  /*31bd0*/  STG.E.U16 [R22.64], R59 ;  /* 0x0000003b16007986 */ /* 0x0081e4000c101506 */
[----:B0-----:R-:W-:-:S02]  /*31be0*/  LEA R22, P3, R2, R12, 0x1 ;  /* 0x0000000c02167211 */ /* 0x001fc400078608ff */
[----:B----4-:R0:W-:Y:S02]  /*31bf0*/  STG.E.U16 [R20.64], R116 ;  /* 0x0000007414007986 */ /* 0x0101e4000c101506 */
[----:B------:R-:W-:-:S05]  /*31c00*/  LEA.HI.X.SX32 R23, R2, R13, 0x1, P3 ;  /* 0x0000000d02177211 */ /* 0x000fca00018f0eff */
[----:B------:R-:W-:Y:S01]  /*31c10*/  STL [R1+0xabc], R23 ;  /* 0x000abc1701007387 */ /* 0x000fe20000100800 */
[----:B0-----:R-:W-:-:S03]  /*31c20*/  LEA R20, P3, R0, R12, 0x1 ;  /* 0x0000000c00147211 */ /* 0x001fc600078608ff */
[----:B------:R-:W3:Y:S01]  /*31c30*/  LDL.LU R99, [R1+0x680] ;  /* 0x0006800001637983 */ /* 0x000ee20000300800 */
[----:B------:R-:W-:-:S05]  /*31c40*/  LEA.HI.X.SX32 R21, R0, R13, 0x1, P3 ;  /* 0x0000000d00157211 */ /* 0x000fca00018f0eff */
[----:B------:R-:W-:Y:S04]  /*31c50*/  STL [R1+0xab8], R21 ;  /* 0x000ab81501007387 */ /* 0x000fe80000100800 */
[----:B------:R-:W4:Y:S01]  /*31c60*/  LDL.LU R34, [R1+0x678] ;  /* 0x0006780001227983 */ /* 0x000f220000300800 */
[----:B------:R-:W-:-:S03]  /*31c70*/  LEA R2, R119, R0, 0x1 ;  /* 0x0000000077027211 */ /* 0x000fc600078e08ff */
[----:B------:R0:W-:Y:S02]  /*31c80*/  STG.E.U16 [R18.64], R3 ;  /* 0x0000000312007986 */ /* 0x0001e4000c101506 */
[----:B------:R-:W-:Y:S02]  /*31c90*/  IMAD R0, R119, 0x2, R2 ;  /* 0x0000000277007824 */ /* 0x000fe400078e0202 */
[----:B------:R-:W4:Y:S01]  /*31ca0*/  LDL.LU R35, [R1+0x4b0] ;  /* 0x0004b00001237983 */ /* 0x000f220000300800 */
[----:B0-----:R-:W-:-:S04]  /*31cb0*/  LEA R18, P3, R2, R12, 0x1 ;  /* 0x0000000c02127211 */ /* 0x001fc800078608ff */
[----:B------:R-:W-:Y:S01]  /*31cc0*/  LEA.HI.X.SX32 R19, R2, R13, 0x1, P3 ;  /* 0x0000000d02137211 */ /* 0x000fe200018f0eff */
[----:B------:R-:W-:Y:S01]  /*31cd0*/  IMAD R2, R119, 0x2, R0 ;  /* 0x0000000277027824 */ /* 0x000fe200078e0200 */
[----:B------:R-:W-:-:S04]  /*31ce0*/  LEA R16, P3, R0, R12, 0x1 ;  /* 0x0000000c00107211 */ /* 0x000fc800078608ff */
[----:B------:R-:W-:Y:S02]  /*31cf0*/  LEA.HI.X.SX32 R17, R0, R13, 0x1, P3 ;  /* 0x0000000d00117211 */ /* 0x000fe400018f0eff */
[----:B------:R-:W-:Y:S01]  /*31d00*/  LEA R0, R119, R2, 0x1 ;  /* 0x0000000277007211 */ /* 0x000fe200078e08ff */
[----:B------:R-:W-:Y:S01]  /*31d10*/  STL [R1+0xab4], R19 ;  /* 0x000ab41301007387 */ /* 0x000fe20000100800 */
[----:B------:R-:W-:-:S03]  /*31d20*/  LOP3.LUT P5, RZ, R118, 0x2, RZ, 0xc0, !PT ;  /* 0x0000000276ff7812 */ /* 0x000fc600078ac0ff */
[----:B------:R-:W-:Y:S01]  /*31d30*/  STL.64 [R1+0xbc0], R16 ;  /* 0x000bc01001007387 */ /* 0x000fe20000100a00 */
[----:B------:R-:W-:Y:S02]  /*31d40*/  LOP3.LUT P6, RZ, R118, 0x4, RZ, 0xc0, !PT ;  /* 0x0000000476ff7812 */ /* 0x000fe400078cc0ff */
[----:B------:R-:W-:Y:S02]  /*31d50*/  PRMT R108, R109, 0x7632, R108 ;  /* 0x000076326d6c7816 */ /* 0x000fe4000000006c */
[----:B------:R-:W-:Y:S01]  /*31d60*/  PRMT R110, R111, 0x7632, R110 ;  /* 0x000076326f6e7816 */ /* 0x000fe2000000006e */
[----:B--2---:R0:W-:Y:S02]  /*31d70*/  STG.E.U16 [R14.64], R117 ;  /* 0x000000750e007986 */ /* 0x0041e4000c101506 */
[----:B0-----:R-:W-:-:S04]  /*31d80*/  LEA R14, P3, R2, R12, 0x1 ;  /* 0x0000000c020e7211 */ /* 0x001fc800078608ff */
        /* <DEDUP_REMOVED lines=9> */
[----:B------:R-:W-:-:S03]  /*31e20*/  LEA.HI.X.SX32 R7, R0, R13, 0x1, P3 ;  /* 0x0000000d00077211 */ /* 0x000fc600018f0eff */
[C---:B------:R-:W-:Y:S01]  /*31e30*/  IMAD R0, R119.reuse, 0x2, R2 ;  /* 0x0000000277007824 */ /* 0x040fe200078e0202 */
[CC--:B------:R-:W-:Y:S01]  /*31e40*/  LEA R4, P3, R2.reuse, R12.reuse, 0x1 ;  /* 0x0000000c02047211 */ /* 0x0c0fe200078608ff */
[----:B------:R-:W-:Y:S02]  /*31e50*/  STL [R1+0xab0], R15 ;  /* 0x000ab00f01007387 */ /* 0x000fe40000100800 */
[----:B------:R-:W-:Y:S01]  /*31e60*/  IMAD R52, R119, 0x2, R0 ;  /* 0x0000000277347824 */ /* 0x000fe200078e0200 */
[----:B------:R-:W-:Y:S01]  /*31e70*/  LEA.HI.X.SX32 R5, R2, R13, 0x1, P3 ;  /* 0x0000000d02057211 */ /* 0x000fe200018f0eff */
[----:B------:R-:W-:Y:S03]  /*31e80*/  STL.64 [R1+0xbd0], R10 ;  /* 0x000bd00a01007387 */ /* 0x000fe60000100a00 */
[-C--:B------:R-:W-:Y:S01]  /*31e90*/  LEA R98, P3, R52, R12.reuse, 0x1 ;  /* 0x0000000c34627211 */ /* 0x080fe200078608ff */
[----:B------:R-:W-:Y:S01]  /*31ea0*/  STL [R1+0xaac], R9 ;  /* 0x000aac0901007387 */ /* 0x000fe20000100800 */
[----:B------:R-:W-:-:S03]  /*31eb0*/  LEA R12, P4, R0, R12, 0x1 ;  /* 0x0000000c000c7211 */ /* 0x000fc600078808ff */
[----:B------:R3:W-:Y:S04]  /*31ec0*/  STL.64 [R1+0xbd8], R6 ;  /* 0x000bd80601007387 */ /* 0x0007e80000100a00 */
[----:B------:R-:W-:Y:S01]  /*31ed0*/  STL [R1+0xaa8], R5 ;  /* 0x000aa80501007387 */ /* 0x000fe20000100800 */
[----:B---3--:R-:W-:Y:S02]  /*31ee0*/  FSEL R6, R99, -INF , P5 ;  /* 0xff80000063067808 */ /* 0x008fe40002800000 */
[-C--:B------:R-:W-:Y:S02]  /*31ef0*/  LEA.HI.X.SX32 R99, R52, R13.reuse, 0x1, P3 ;  /* 0x0000000d34637211 */ /* 0x080fe400018f0eff */
[----:B------:R-:W-:Y:S01]  /*31f00*/  LEA.HI.X.SX32 R13, R0, R13, 0x1, P4 ;  /* 0x0000000d000d7211 */ /* 0x000fe200020f0eff */
[----:B------:R4:W-:Y:S04]  /*31f10*/  STL [R1+0x164], R6 ;  /* 0x0001640601007387 */ /* 0x0009e80000100800 */
[----:B------:R-:W-:Y:S04]  /*31f20*/  STL.64 [R1+0xbf8], R52 ;  /* 0x000bf83401007387 */ /* 0x000fe80000100a00 */
[----:B------:R-:W-:Y:S01]  /*31f30*/  STL [R1+0xaa4], R98 ;  /* 0x000aa46201007387 */ /* 0x000fe20000100800 */
[----:B----4-:R-:W-:-:S03]  /*31f40*/  FSEL R6, R34, -INF , P6 ;  /* 0xff80000022067808 */ /* 0x010fc60003000000 */
[----:B------:R-:W-:Y:S04]  /*31f50*/  STL [R1+0xaa0], R99 ;  /* 0x000aa06301007387 */ /* 0x000fe80000100800 */
[----:B------:R-:W-:Y:S04]  /*31f60*/  STL.64 [R1+0xc68], R98 ;  /* 0x000c686201007387 */ /* 0x000fe80000100a00 */
[----:B------:R-:W-:Y:S04]  /*31f70*/  STL.64 [R1+0xbe0], R12 ;  /* 0x000be00c01007387 */ /* 0x000fe80000100a00 */
[----:B------:R-:W-:Y:S04]  /*31f80*/  STL.64 [R1+0xc48], R118 ;  /* 0x000c487601007387 */ /* 0x000fe80000100a00 */
[----:B------:R-:W-:Y:S04]  /*31f90*/  STL [R1+0x158], R6 ;  /* 0x0001580601007387 */ /* 0x000fe80000100800 */
[----:B------:R-:W2:Y:S04]  /*31fa0*/  LDL.LU R109, [R1+0xc74] ;  /* 0x000c7400016d7983 */ /* 0x000ea80000300800 */
[----:B------:R-:W3:Y:S01]  /*31fb0*/  LDL.LU R111, [R1+0xc70] ;  /* 0x000c7000016f7983 */ /* 0x000ee20000300800 */
[----:B------:R-:W-:-:S02]  /*31fc0*/  PRMT R120, R56, 0x7632, R120 ;  /* 0x0000763238787816 */ /* 0x000fc40000000078 */
[----:B------:R-:W-:Y:S02]  /*31fd0*/  PRMT R121, R57, 0x7632, R121 ;  /* 0x0000763239797816 */ /* 0x000fe40000000079 */
[----:B------:R-:W-:Y:S02]  /*31fe0*/  PRMT R114, R55, 0x7632, R114 ;  /* 0x0000763237727816 */ /* 0x000fe40000000072 */
[----:B------:R-:W-:Y:S02]  /*31ff0*/  PRMT R115, R122, 0x7632, R115 ;  /* 0x000076327a737816 */ /* 0x000fe40000000073 */
[----:B------:R-:W-:Y:S02]  /*32000*/  PRMT R112, R54, 0x7632, R112 ;  /* 0x0000763236707816 */ /* 0x000fe40000000070 */
[----:B------:R-:W-:Y:S01]  /*32010*/  PRMT R113, R124, 0x7632, R113 ;  /* 0x000076327c717816 */ /* 0x000fe20000000071 */
[----:B------:R0:W-:Y:S04]  /*32020*/  STL.64 [R1+0xbe8], R120 ;  /* 0x000be87801007387 */ /* 0x0001e80000100a00 */
[----:B------:R-:W-:Y:S04]  /*32030*/  STL.64 [R1+0xbf0], R114 ;  /* 0x000bf07201007387 */ /* 0x000fe80000100a00 */
[----:B------:R-:W4:Y:S04]  /*32040*/  LDL.LU R124, [R1+0x34c] ;  /* 0x00034c00017c7983 */ /* 0x000f280000300800 */
[----:B------:R-:W-:Y:S01]  /*32050*/  STL.64 [R1+0xc28], R112 ;  /* 0x000c287001007387 */ /* 0x000fe20000100a00 */
[----:B------:R-:W-:-:S02]  /*32060*/  LOP3.LUT P6, RZ, R118, 0x8, RZ, 0xc0, !PT ;  /* 0x0000000876ff7812 */ /* 0x000fc400078cc0ff */
[----:B------:R-:W-:Y:S02]  /*32070*/  PRMT R97, R125, 0x7632, R97 ;  /* 0x000076327d617816 */ /* 0x000fe40000000061 */
[----:B------:R-:W-:Y:S02]  /*32080*/  PRMT R95, R59, 0x7632, R95 ;  /* 0x000076323b5f7816 */ /* 0x000fe4000000005f */
[----:B------:R-:W-:Y:S02]  /*32090*/  FSETP.NEU.AND P4, PT, R35, RZ, PT ;  /* 0x000000ff2300720b */ /* 0x000fe40003f8d000 */
[----:B------:R-:W-:Y:S02]  /*320a0*/  PRMT R91, R3, 0x7632, R91 ;  /* 0x00007632035b7816 */ /* 0x000fe4000000005b */
[----:B------:R-:W-:Y:S02]  /*320b0*/  PRMT R93, R116, 0x7632, R93 ;  /* 0x00007632745d7816 */ /* 0x000fe4000000005d */
[----:B------:R-:W-:-:S02]  /*320c0*/  PRMT R89, R117, 0x7632, R89 ;  /* 0x0000763275597816 */ /* 0x000fc40000000059 */
[----:B--2---:R-:W-:Y:S02]  /*320d0*/  PRMT R109, R96, 0x7632, R109 ;  /* 0x00007632606d7816 */ /* 0x004fe4000000006d */
[----:B---3--:R-:W-:Y:S02]  /*320e0*/  PRMT R111, R123, 0x7632, R111 ;  /* 0x000076327b6f7816 */ /* 0x008fe4000000006f */
[----:B------:R-:W2:Y:S04]  /*320f0*/  LDL.LU.64 R122, [R1+0x490] ;  /* 0x00049000017a7983 */ /* 0x000ea80000300a00 */
[----:B------:R-:W-:Y:S04]  /*32100*/  STL.64 [R1+0xc38], R110 ;  /* 0x000c386e01007387 */ /* 0x000fe80000100a00 */
[----:B------:R-:W-:Y:S04]  /*32110*/  STL.64 [R1+0xc58], R108 ;  /* 0x000c586c01007387 */ /* 0x000fe80000100a00 */
[----:B0-----:R-:W3:Y:S04]  /*32120*/  LDL.LU.64 R120, [R1+0x3e0] ;  /* 0x0003e00001787983 */ /* 0x001ee80000300a00 */
[----:B------:R-:W3:Y:S04]  /*32130*/  LDL.LU R12, [R1+0x344] ;  /* 0x00034400010c7983 */ /* 0x000ee80000300800 */
[----:B------:R-:W3:Y:S04]  /*32140*/  LDL.LU.64 R118, [R1+0x3c8] ;  /* 0x0003c80001767983 */ /* 0x000ee80000300a00 */
[----:B------:R-:W3:Y:S04]  /*32150*/  LDL.LU R13, [R1+0x32c] ;  /* 0x00032c00010d7983 */ /* 0x000ee80000300800 */
[----:B------:R-:W3:Y:S04]  /*32160*/  LDL.LU.64 R98, [R1+0x3b0] ;  /* 0x0003b00001627983 */ /* 0x000ee80000300a00 */
[----:B------:R-:W3:Y:S04]  /*32170*/  LDL.LU R6, [R1+0x30c] ;  /* 0x00030c0001067983 */ /* 0x000ee80000300800 */
[----:B------:R-:W3:Y:S04]  /*32180*/  LDL.LU.64 R52, [R1+0x398] ;  /* 0x0003980001347983 */ /* 0x000ee80000300a00 */
[----:B------:R-:W3:Y:S04]  /*32190*/  LDL.LU R7, [R1+0x304] ;  /* 0x0003040001077983 */ /* 0x000ee80000300800 */
[----:B------:R-:W3:Y:S04]  /*321a0*/  LDL.LU.64 R10, [R1+0x388] ;  /* 0x00038800010a7983 */ /* 0x000ee80000300a00 */
[----:B------:R-:W3:Y:S04]  /*321b0*/  LDL.LU R96, [R1+0x2f4] ;  /* 0x0002f40001607983 */ /* 0x000ee80000300800 */
[----:B------:R-:W3:Y:S04]  /*321c0*/  LDL.LU R125, [R1+0x2d4] ;  /* 0x0002d400017d7983 */ /* 0x000ee80000300800 */
[----:B------:R-:W3:Y:S04]  /*321d0*/  LDL.LU.64 R16, [R1+0x370] ;  /* 0x0003700001107983 */ /* 0x000ee80000300a00 */
[----:B------:R-:W3:Y:S04]  /*321e0*/  LDL.LU R59, [R1+0x2c4] ;  /* 0x0002c400013b7983 */ /* 0x000ee80000300800 */
[----:B------:R-:W3:Y:S04]  /*321f0*/  LDL.LU.64 R34, [R1+0x350] ;  /* 0x0003500001227983 */ /* 0x000ee80000300a00 */
[----:B------:R-:W3:Y:S04]  /*32200*/  LDL.LU R3, [R1+0x2b4] ;  /* 0x0002b40001037983 */ /* 0x000ee80000300800 */
[----:B------:R-:W3:Y:S04]  /*32210*/  LDL.LU.64 R116, [R1+0x330] ;  /* 0x0003300001747983 */ /* 0x000ee80000300a00 */
[----:B------:R-:W0:Y:S01]  /*32220*/  S2R R33, SR_TID.X ;  /* 0x0000000000217919 */ /* 0x000e220000002100 */
[----:B------:R-:W-:-:S03]  /*32230*/  PRMT R107, R100, 0x7632, R107 ;  /* 0x00007632646b7816 */ /* 0x000fc6000000006b */
[----:B------:R-:W3:Y:S04]  /*32240*/  LDL.LU R100, [R1+0x29c] ;  /* 0x00029c0001647983 */ /* 0x000ee80000300800 */
[----:B------:R-:W3:Y:S01]  /*32250*/  LDL.LU.64 R56, [R1+0x2d8] ;  /* 0x0002d80001387983 */ /* 0x000ee20000300a00 */
[----:B------:R-:W-:-:S03]  /*32260*/  PRMT R105, R102, 0x7632, R105 ;  /* 0x0000763266697816 */ /* 0x000fc60000000069 */
[----:B------:R-:W3:Y:S01]  /*32270*/  LDL.LU.64 R30, [R1+0x278] ;  /* 0x00027800011e7983 */ /* 0x000ee20000300a00 */
[----:B------:R-:W-:-:S03]  /*32280*/  PRMT R103, R104, 0x7632, R103 ;  /* 0x0000763268677816 */ /* 0x000fc60000000067 */
[----:B------:R-:W3:Y:S01]  /*32290*/  LDL.LU R102, [R1+0x284] ;  /* 0x0002840001667983 */ /* 0x000ee20000300800 */
[----:B0-----:R-:W-:-:S04]  /*322a0*/  LOP3.LUT R33, R33, 0x1ff, RZ, 0xc0, !PT ;  /* 0x000001ff21217812 */ /* 0x001fc800078ec0ff */
[----:B------:R-:W-:Y:S02]  /*322b0*/  ISETP.GE.U32.AND P3, PT, R33, 0x100, PT ;  /* 0x000001002100780c */ /* 0x000fe40003f66070 */
[----:B------:R-:W3:Y:S01]  /*322c0*/  LDL.LU.64 R32, [R1+0x250] ;  /* 0x0002500001207983 */ /* 0x000ee20000300a00 */
[----:B------:R-:W-:-:S03]  /*322d0*/  PRMT R101, R106, 0x7632, R101 ;  /* 0x000076326a657816 */ /* 0x000fc60000000065 */
[----:B------:R-:W3:Y:S01]  /*322e0*/  LDL.LU R104, [R1+0x274] ;  /* 0x0002740001687983 */ /* 0x000ee20000300800 */
[----:B----4-:R-:W-:-:S03]  /*322f0*/  PRMT R87, R124, 0x7632, R87 ;  /* 0x000076327c577816 */ /* 0x010fc60000000057 */
[----:B------:R-:W4:Y:S04]  /*32300*/  LDL.LU.64 R54, [R1+0x238] ;  /* 0x0002380001367983 */ /* 0x000f280000300a00 */
[----:B------:R-:W4:Y:S04]  /*32310*/  LDL.LU R106, [R1+0x24c] ;  /* 0x00024c00016a7983 */ /* 0x000f280000300800 */
[----:B--2---:R0:W-:Y:S04]  /*32320*/  STG.E.U16 [R122.64], R124 ;  /* 0x0000007c7a007986 */ /* 0x0041e8000c101506 */
[----:B0-----:R-:W2:Y:S04]  /*32330*/  LDL.LU.64 R122, [R1+0x220] ;  /* 0x00022000017a7983 */ /* 0x001ea80000300a00 */
[----:B---3--:R-:W-:Y:S04]  /*32340*/  STG.E.U16 [R120.64], R12 ;  /* 0x0000000c78007986 */ /* 0x008fe8000c101506 */
[----:B------:R-:W2:Y:S04]  /*32350*/  LDL.LU R124, [R1+0x244] ;  /* 0x00024400017c7983 */ /* 0x000ea80000300800 */
[----:B------:R-:W-:Y:S04]  /*32360*/  STG.E.U16 [R118.64], R13 ;  /* 0x0000000d76007986 */ /* 0x000fe8000c101506 */
[----:B------:R-:W-:Y:S04]  /*32370*/  STG.E.U16 [R98.64], R6 ;  /* 0x0000000662007986 */ /* 0x000fe8000c101506 */
[----:B------:R-:W-:Y:S04]  /*32380*/  STG.E.U16 [R52.64], R7 ;  /* 0x0000000734007986 */ /* 0x000fe8000c101506 */
[----:B------:R-:W-:Y:S01]  /*32390*/  STG.E.U16 [R10.64], R96 ;  /* 0x000000600a007986 */ /* 0x000fe2000c101506 */
[----:B------:R-:W-:-:S03]  /*323a0*/  PRMT R75, R125, 0x7632, R75 ;  /* 0x000076327d4b7816 */ /* 0x000fc6000000004b */
[----:B------:R0:W-:Y:S04]  /*323b0*/  STG.E.U16 [R16.64], R125 ;  /* 0x0000007d10007986 */ /* 0x0001e8000c101506 */
[----:B------:R1:W-:Y:S04]  /*323c0*/  STG.E.U16 [R34.64], R59 ;  /* 0x0000003b22007986 */ /* 0x0003e8000c101506 */
[----:B0-----:R-:W3:Y:S04]  /*323d0*/  LDL.LU R125, [R1+0x234] ;  /* 0x00023400017d7983 */ /* 0x001ee80000300800 */
[----:B-1----:R-:W3:Y:S01]  /*323e0*/  LDL.LU.64 R34, [R1+0x210] ;  /* 0x0002100001227983 */ /* 0x002ee20000300a00 */
[----:B------:R-:W-:-:S03]  /*323f0*/  PRMT R73, R59, 0x7632, R73 ;  /* 0x000076323b497816 */ /* 0x000fc60000000049 */
[----:B------:R-:W3:Y:S04]  /*32400*/  LDL.LU R59, [R1+0x22c] ;  /* 0x00022c00013b7983 */ /* 0x000ee80000300800 */
[----:B------:R0:W-:Y:S04]  /*32410*/  STG.E.U16 [R116.64], R3 ;  /* 0x0000000374007986 */ /* 0x0001e8000c101506 */
[----:B0-----:R-:W3:Y:S01]  /*32420*/  LDL.LU.64 R116, [R1+0x1f8] ;  /* 0x0001f80001747983 */ /* 0x001ee20000300a00 */
[----:B------:R-:W-:-:S03]  /*32430*/  PRMT R71, R3, 0x7632, R71 ;  /* 0x0000763203477816 */ /* 0x000fc60000000047 */
[----:B------:R-:W3:Y:S01]  /*32440*/  LDL.LU R3, [R1+0x21c] ;  /* 0x00021c0001037983 */ /* 0x000ee20000300800 */
[----:B------:R-:W-:-:S03]  /*32450*/  PRMT R85, R12, 0x7632, R85 ;  /* 0x000076320c557816 */ /* 0x000fc60000000055 */
[----:B------:R0:W-:Y:S01]  /*32460*/  STG.E.U16 [R56.64], R100 ;  /* 0x0000006438007986 */ /* 0x0001e2000c101506 */
[----:B------:R-:W-:Y:S02]  /*32470*/  PRMT R83, R13, 0x7632, R83 ;  /* 0x000076320d537816 */ /* 0x000fe40000000053 */
[----:B------:R-:W-:Y:S01]  /*32480*/  PRMT R77, R96, 0x7632, R77 ;  /* 0x00007632604d7816 */ /* 0x000fe2000000004d */
[----:B------:R1:W-:Y:S01]  /*32490*/  STG.E.U16 [R30.64], R102 ;  /* 0x000000661e007986 */ /* 0x0003e2000c101506 */
[----:B------:R-:W-:-:S03]  /*324a0*/  PRMT R69, R100, 0x7632, R69 ;  /* 0x0000763264457816 */ /* 0x000fc60000000045 */
[----:B0-----:R-:W3:Y:S04]  /*324b0*/  LDL.LU.64 R56, [R1+0x1c0] ;  /* 0x0001c00001387983 */ /* 0x001ee80000300a00 */
[----:B------:R-:W3:Y:S04]  /*324c0*/  LDL.LU.64 R120, [R1+0x1a8] ;  /* 0x0001a80001787983 */ /* 0x000ee80000300a00 */
[----:B------:R-:W3:Y:S04]  /*324d0*/  LDL.LU R12, [R1+0x20c] ;  /* 0x00020c00010c7983 */ /* 0x000ee80000300800 */
[----:B------:R-:W3:Y:S04]  /*324e0*/  LDL.LU.64 R118, [R1+0x198] ;  /* 0x0001980001767983 */ /* 0x000ee80000300a00 */
[----:B------:R-:W3:Y:S01]  /*324f0*/  LDL.LU R13, [R1+0x204] ;  /* 0x00020400010d7983 */ /* 0x000ee20000300800 */
[----:B------:R-:W-:-:S03]  /*32500*/  PRMT R81, R6, 0x7632, R81 ;  /* 0x0000763206517816 */ /* 0x000fc60000000051 */
[----:B------:R-:W3:Y:S01]  /*32510*/  LDL.LU.64 R98, [R1+0x180] ;  /* 0x0001800001627983 */ /* 0x000ee20000300a00 */
[----:B------:R-:W-:-:S03]  /*32520*/  PRMT R79, R7, 0x7632, R79 ;  /* 0x00007632074f7816 */ /* 0x000fc6000000004f */
[----:B------:R-:W3:Y:S01]  /*32530*/  LDL.LU R96, [R1+0x1f4] ;  /* 0x0001f40001607983 */ /* 0x000ee20000300800 */
[----:B------:R-:W-:-:S03]  /*32540*/  PRMT R67, R102, 0x7632, R67 ;  /* 0x0000763266437816 */ /* 0x000fc60000000043 */
[----:B------:R-:W3:Y:S04]  /*32550*/  LDL.LU.64 R52, [R1+0x170] ;  /* 0x0001700001347983 */ /* 0x000ee80000300a00 */
[----:B------:R-:W3:Y:S04]  /*32560*/  LDL.LU R100, [R1+0x1ec] ;  /* 0x0001ec0001647983 */ /* 0x000ee80000300800 */
[----:B------:R-:W-:Y:S04]  /*32570*/  STG.E.U16 [R32.64], R104 ;  /* 0x0000006820007986 */ /* 0x000fe8000c101506 */
[----:B------:R-:W3:Y:S04]  /*32580*/  LDL.LU.64 R6, [R1+0x150] ;  /* 0x0001500001067983 */ /* 0x000ee80000300a00 */
[----:B----4-:R0:W-:Y:S04]  /*32590*/  STG.E.U16 [R54.64], R106 ;  /* 0x0000006a36007986 */ /* 0x0101e8000c101506 */
[----:B-1----:R-:W4:Y:S04]  /*325a0*/  LDL.LU R102, [R1+0x1cc] ;  /* 0x0001cc0001667983 */ /* 0x002f280000300800 */
[----:B0-----:R-:W4:Y:S04]  /*325b0*/  LDL.LU.64 R54, [R1+0x138] ;  /* 0x0001380001367983 */ /* 0x001f280000300a00 */
[----:B--2---:R0:W-:Y:S01]  /*325c0*/  STG.E.U16 [R122.64], R124 ;  /* 0x0000007c7a007986 */ /* 0x0041e2000c101506 */
[----:B------:R-:W-:-:S03]  /*325d0*/  PRMT R61, R124, 0x7632, R61 ;  /* 0x000076327c3d7816 */ /* 0x000fc6000000003d */
[----:B0-----:R-:W2:Y:S04]  /*325e0*/  LDL.LU R122, [R1+0x1b4] ;  /* 0x0001b400017a7983 */ /* 0x001ea80000300800 */
[----:B------:R-:W2:Y:S04]  /*325f0*/  LDL.LU R124, [R1+0x1a4] ;  /* 0x0001a400017c7983 */ /* 0x000ea80000300800 */
[----:B---3--:R0:W-:Y:S01]  /*32600*/  STG.E.U16 [R34.64], R125 ;  /* 0x0000007d22007986 */ /* 0x0081e2000c101506 */
[----:B------:R-:W-:-:S03]  /*32610*/  PRMT R51, R125, 0x7632, R51 ;  /* 0x000076327d337816 */ /* 0x000fc60000000033 */
[----:B0-----:R-:W3:Y:S04]  /*32620*/  LDL.LU.64 R34, [R1+0x120] ;  /* 0x0001200001227983 */ /* 0x001ee80000300a00 */
[----:B------:R-:W3:Y:S04]  /*32630*/  LDL.LU R125, [R1+0x194] ;  /* 0x00019400017d7983 */ /* 0x000ee80000300800 */
[----:B------:R0:W-:Y:S04]  /*32640*/  STG.E.U16 [R116.64], R59 ;  /* 0x0000003b74007986 */ /* 0x0001e8000c101506 */
[----:B0-----:R-:W3:Y:S04]  /*32650*/  LDL.LU.64 R116, [R1+0x118] ;  /* 0x0001180001747983 */ /* 0x001ee80000300a00 */
[----:B------:R-:W3:Y:S04]  /*32660*/  LDL.LU R123, [R1+0x18c] ;  /* 0x00018c00017b7983 */ /* 0x000ee80000300800 */
[----:B------:R-:W3:Y:S01]  /*32670*/  LDL.LU.64 R10, [R1+0x100] ;  /* 0x00010000010a7983 */ /* 0x000ee20000300a00 */
[----:B------:R-:W-:-:S03]  /*32680*/  PRMT R65, R104, 0x7632, R65 ;  /* 0x0000763268417816 */ /* 0x000fc60000000041 */
[----:B------:R-:W3:Y:S01]  /*32690*/  LDL.LU.64 R16, [R1+0xf8] ;  /* 0x0000f80001107983 */ /* 0x000ee20000300a00 */
[----:B------:R-:W-:-:S03]  /*326a0*/  PRMT R63, R106, 0x7632, R63 ;  /* 0x000076326a3f7816 */ /* 0x000fc6000000003f */
[----:B------:R-:W3:Y:S01]  /*326b0*/  LDL.LU R104, [R1+0x17c] ;  /* 0x00017c0001687983 */ /* 0x000ee20000300800 */
[----:B------:R-:W-:-:S03]  /*326c0*/  PRMT R49, R59, 0x7632, R49 ;  /* 0x000076323b317816 */ /* 0x000fc60000000031 */
[----:B------:R0:W-:Y:S04]  /*326d0*/  STG.E.U16 [R56.64], R3 ;  /* 0x0000000338007986 */ /* 0x0001e8000c101506 */
[----:B------:R-:W3:Y:S01]  /*326e0*/  LDL.LU.64 R30, [R1+0xe0] ;  /* 0x0000e000011e7983 */ /* 0x000ee20000300a00 */
[----:B------:R-:W-:-:S03]  /*326f0*/  PRMT R47, R3, 0x7632, R47 ;  /* 0x00007632032f7816 */ /* 0x000fc6000000002f */
[----:B------:R-:W3:Y:S04]  /*32700*/  LDL.LU R106, [R1+0x16c] ;  /* 0x00016c00016a7983 */ /* 0x000ee80000300800 */
[----:B------:R-:W-:Y:S04]  /*32710*/  STG.E.U16 [R120.64], R12 ;  /* 0x0000000c78007986 */ /* 0x000fe8000c101506 */
[----:B------:R-:W3:Y:S04]  /*32720*/  LDL.LU.64 R32, [R1+0xd0] ;  /* 0x0000d00001207983 */ /* 0x000ee80000300a00 */
[----:B------:R-:W-:Y:S04]  /*32730*/  STG.E.U16 [R118.64], R13 ;  /* 0x0000000d76007986 */ /* 0x000fe8000c101506 */
[----:B------:R-:W3:Y:S04]  /*32740*/  LDL.LU R59, [R1+0x15c] ;  /* 0x00015c00013b7983 */ /* 0x000ee80000300800 */
[----:B------:R-:W-:Y:S04]  /*32750*/  STG.E.U16 [R98.64], R96 ;  /* 0x0000006062007986 */ /* 0x000fe8000c101506 */
[----:B0-----:R-:W3:Y:S04]  /*32760*/  LDL.LU.64 R56, [R1+0xc8] ;  /* 0x0000c80001387983 */ /* 0x001ee80000300a00 */
[----:B------:R-:W-:Y:S04]  /*32770*/  STG.E.U16 [R52.64], R100 ;  /* 0x0000006434007986 */ /* 0x000fe8000c101506 */
[----:B------:R-:W3:Y:S04]  /*32780*/  LDL.LU R3, [R1+0x14c] ;  /* 0x00014c0001037983 */ /* 0x000ee80000300800 */
[----:B----4-:R-:W-:Y:S01]  /*32790*/  STG.E.U16 [R6.64], R102 ;  /* 0x0000006606007986 */ /* 0x010fe2000c101506 */
[----:B------:R-:W-:-:S03]  /*327a0*/  PRMT R36, R96, 0x7632, R36 ;  /* 0x0000763260247816 */ /* 0x000fc60000000024 */
[----:B--2---:R0:W-:Y:S04]  /*327b0*/  STG.E.U16 [R54.64], R122 ;  /* 0x0000007a36007986 */ /* 0x0041e8000c101506 */
[----:B0-----:R-:W2:Y:S01]  /*327c0*/  LDL.LU R55, [R1+0x144] ;  /* 0x0001440001377983 */ /* 0x001ea20000300800 */
[----:B------:R-:W-:Y:S02]  /*327d0*/  PRMT R40, R124, 0x7632, R40 ;  /* 0x000076327c287816 */ /* 0x000fe40000000028 */
[----:B------:R-:W-:Y:S01]  /*327e0*/  PRMT R39, R122, 0x7632, R39 ;  /* 0x000076327a277816 */ /* 0x000fe20000000027 */
[----:B---3--:R0:W-:Y:S04]  /*327f0*/  STG.E.U16 [R34.64], R124 ;  /* 0x0000007c22007986 */ /* 0x0081e8000c101506 */
[----:B0-----:R-:W3:Y:S01]  /*32800*/  LDL.LU.64 R34, [R1+0xc0] ;  /* 0x0000c00001227983 */ /* 0x001ee20000300a00 */
[----:B------:R-:W-:-:S03]  /*32810*/  PRMT R41, R125, 0x7632, R41 ;  /* 0x000076327d297816 */ /* 0x000fc60000000029 */
[----:B------:R-:W4:Y:S04]  /*32820*/  LDL.LU R124, [R1+0x134] ;  /* 0x00013400017c7983 */ /* 0x000f280000300800 */
[----:B------:R0:W-:Y:S01]  /*32830*/  STG.E.U16 [R116.64], R125 ;  /* 0x0000007d74007986 */ /* 0x0001e2000c101506 */
[----:B------:R-:W-:-:S03]  /*32840*/  PRMT R29, R123, 0x7632, R29 ;  /* 0x000076327b1d7816 */ /* 0x000fc6000000001d */
[----:B------:R1:W-:Y:S04]  /*32850*/  STG.E.U16 [R10.64], R123 ;  /* 0x0000007b0a007986 */ /* 0x0003e8000c101506 */
[----:B0-----:R-:W4:Y:S04]  /*32860*/  LDL.LU.64 R116, [R1+0xb8] ;  /* 0x0000b80001747983 */ /* 0x001f280000300a00 */
[----:B------:R-:W4:Y:S04]  /*32870*/  LDL.LU R125, [R1+0x12c] ;  /* 0x00012c00017d7983 */ /* 0x000f280000300800 */
[----:B-1----:R-:W4:Y:S04]  /*32880*/  LDL.LU.64 R122, [R1+0xb0] ;  /* 0x0000b000017a7983 */ /* 0x002f280000300a00 */
[----:B------:R-:W4:Y:S04]  /*32890*/  LDL.LU.64 R98, [R1+0xa8] ;  /* 0x0000a80001627983 */ /* 0x000f280000300a00 */
[----:B------:R-:W4:Y:S01]  /*328a0*/  LDL.LU R96, [R1+0x114] ;  /* 0x0001140001607983 */ /* 0x000f220000300800 */
[----:B------:R-:W-:-:S03]  /*328b0*/  PRMT R37, R100, 0x7632, R37 ;  /* 0x0000763264257816 */ /* 0x000fc60000000025 */
[----:B------:R-:W4:Y:S01]  /*328c0*/  LDL.LU.64 R108, [R1+0x98] ;  /* 0x00009800016c7983 */ /* 0x000f220000300a00 */
[----:B------:R-:W-:-:S03]  /*328d0*/  PRMT R38, R102, 0x7632, R38 ;  /* 0x0000763266267816 */ /* 0x000fc60000000026 */
[----:B------:R-:W4:Y:S01]  /*328e0*/  LDL.LU R100, [R1+0x10c] ;  /* 0x00010c0001647983 */ /* 0x000f220000300800 */
[----:B------:R-:W-:-:S03]  /*328f0*/  PRMT R27, R104, 0x7632, R27 ;  /* 0x00007632681b7816 */ /* 0x000fc6000000001b */
[----:B------:R-:W4:Y:S01]  /*32900*/  LDL.LU.64 R118, [R1+0x90] ;  /* 0x0000900001767983 */ /* 0x000f220000300a00 */
[----:B------:R-:W-:-:S03]  /*32910*/  PRMT R25, R106, 0x7632, R25 ;  /* 0x000076326a197816 */ /* 0x000fc60000000019 */
[----:B------:R-:W4:Y:S04]  /*32920*/  LDL.LU R102, [R1+0xf4] ;  /* 0x0000f40001667983 */ /* 0x000f280000300800 */
[----:B------:R0:W-:Y:S04]  /*32930*/  STG.E.U16 [R16.64], R104 ;  /* 0x0000006810007986 */ /* 0x0001e8000c101506 */
[----:B------:R-:W4:Y:S01]  /*32940*/  LDL.LU.64 R110, [R1+0x80] ;  /* 0x00008000016e7983 */ /* 0x000f220000300a00 */
[----:B------:R-:W-:-:S03]  /*32950*/  PRMT R23, R59, 0x7632, R23 ;  /* 0x000076323b177816 */ /* 0x000fc60000000017 */
[----:B------:R1:W-:Y:S04]  /*32960*/  STG.E.U16 [R30.64], R106 ;  /* 0x0000006a1e007986 */ /* 0x0003e8000c101506 */
[----:B0-----:R-:W4:Y:S01]  /*32970*/  LDL.LU R104, [R1+0xec] ;  /* 0x0000ec0001687983 */ /* 0x001f220000300800 */
[----:B------:R-:W-:-:S03]  /*32980*/  PRMT R21, R3, 0x7632, R21 ;  /* 0x0000763203157816 */ /* 0x000fc60000000015 */
[----:B------:R-:W-:Y:S04]  /*32990*/  STG.E.U16 [R32.64], R59 ;  /* 0x0000003b20007986 */ /* 0x000fe8000c101506 */
[----:B------:R-:W4:Y:S04]  /*329a0*/  LDL.LU.64 R112, [R1+0x78] ;  /* 0x0000780001707983 */ /* 0x000f280000300a00 */
[----:B------:R0:W-:Y:S04]  /*329b0*/  STG.E.U16 [R56.64], R3 ;  /* 0x0000000338007986 */ /* 0x0001e8000c101506 */
[----:B-1----:R-:W4:Y:S01]  /*329c0*/  LDL.LU R106, [R1+0xdc] ;  /* 0x0000dc00016a7983 */ /* 0x002f220000300800 */
[----:B------:R-:W-:-:S03]  /*329d0*/  PRMT R45, R12, 0x7632, R45 ;  /* 0x000076320c2d7816 */ /* 0x000fc6000000002d */
[----:B0-----:R-:W4:Y:S04]  /*329e0*/  LDL.LU.64 R56, [R1+0x70] ;  /* 0x0000700001387983 */ /* 0x001f280000300a00 */
[----:B------:R-:W4:Y:S04]  /*329f0*/  LDL.LU R59, [R1+0xa4] ;  /* 0x0000a400013b7983 */ /* 0x000f280000300800 */
[----:B------:R-:W4:Y:S01]  /*32a00*/  LDL.LU R3, [R1+0x8c] ;  /* 0x00008c0001037983 */ /* 0x000f220000300800 */
[----:B------:R-:W-:Y:S02]  /*32a10*/  PRMT R43, R13, 0x7632, R43 ;  /* 0x000076320d2b7816 */ /* 0x000fe4000000002b */
[----:B--2---:R-:W-:Y:S01]  /*32a20*/  PRMT R19, R55, 0x7632, R19 ;  /* 0x0000763237137816 */ /* 0x004fe20000000013 */
[----:B---3--:R0:W-:Y:S04]  /*32a30*/  STG.E.U16 [R34.64], R55 ;  /* 0x0000003722007986 */ /* 0x0081e8000c101506 */
[----:B0-----:R-:W2:Y:S04]  /*32a40*/  LDL.LU.64 R54, [R1+0x68] ;  /* 0x0000680001367983 */ /* 0x001ea80000300a00 */
[----:B------:R-:W3:Y:S04]  /*32a50*/  LDL.LU.64 R52, [R1+0x60] ;  /* 0x0000600001347983 */ /* 0x000ee80000300a00 */
[----:B------:R-:W2:Y:S04]  /*32a60*/  LDL.LU.64 R114, [R1+0x58] ;  /* 0x0000580001727983 */ /* 0x000ea80000300a00 */
[----:B------:R-:W2:Y:S04]  /*32a70*/  LDL.LU.64 R120, [R1+0x50] ;  /* 0x0000500001787983 */ /* 0x000ea80000300a00 */
[----:B------:R-:W2:Y:S04]  /*32a80*/  LDL.LU.64 R12, [R1+0x48] ;  /* 0x00004800010c7983 */ /* 0x000ea80000300a00 */
[----:B------:R-:W2:Y:S04]  /*32a90*/  LDL.LU.64 R6, [R1+0x40] ;  /* 0x0000400001067983 */ /* 0x000ea80000300a00 */
[----:B------:R-:W2:Y:S04]  /*32aa0*/  LDL.LU.64 R10, [R1+0x38] ;  /* 0x00003800010a7983 */ /* 0x000ea80000300a00 */
[----:B------:R-:W2:Y:S04]  /*32ab0*/  LDL.LU.64 R16, [R1+0x30] ;  /* 0x0000300001107983 */ /* 0x000ea80000300a00 */
[----:B------:R-:W2:Y:S01]  /*32ac0*/  LDL.LU.64 R30, [R1+0x28] ;  /* 0x00002800011e7983 */ /* 0x000ea20000300a00 */
[----:B----4-:R-:W-:-:S03]  /*32ad0*/  PRMT R15, R124, 0x7632, R15 ;  /* 0x000076327c0f7816 */ /* 0x010fc6000000000f */
[----:B------:R-:W4:Y:S01]  /*32ae0*/  LDL.LU.64 R32, [R1+0x20] ;  /* 0x0000200001207983 */ /* 0x000f220000300a00 */
[----:B------:R-:W-:-:S03]  /*32af0*/  PRMT R9, R125, 0x7632, R9 ;  /* 0x000076327d097816 */ /* 0x000fc60000000009 */
[----:B------:R0:W-:Y:S04]  /*32b00*/  STG.E.U16 [R116.64], R124 ;  /* 0x0000007c74007986 */ /* 0x0001e8000c101506 */
[----:B------:R-:W2:Y:S04]  /*32b10*/  LDL.LU.64 R34, [R1+0x18] ;  /* 0x0000180001227983 */ /* 0x000ea80000300a00 */
[----:B------:R1:W-:Y:S04]  /*32b20*/  STG.E.U16 [R122.64], R125 ;  /* 0x0000007d7a007986 */ /* 0x0003e8000c101506 */
[----:B0-----:R-:W2:Y:S04]  /*32b30*/  LDL.LU.64 R116, [R1+0x10] ;  /* 0x0000100001747983 */ /* 0x001ea80000300a00 */
[----:B------:R0:W-:Y:S04]  /*32b40*/  STG.E.U16 [R98.64], R96 ;  /* 0x0000006062007986 */ /* 0x0001e8000c101506 */
[----:B-1----:R-:W2:Y:S04]  /*32b50*/  LDL.LU.64 R122, [R1+0x8] ;  /* 0x00000800017a7983 */ /* 0x002ea80000300a00 */
[----:B------:R-:W2:Y:S04]  /*32b60*/  LDL.LU.64 R124, [R1] ;  /* 0x00000000017c7983 */ /* 0x000ea80000300a00 */
[----:B0-----:R-:W2:Y:S01]  /*32b70*/  LDL.LU.64 R98, [R1+0xc68] ;  /* 0x000c680001627983 */ /* 0x001ea20000300a00 */
[----:B------:R-:W-:-:S03]  /*32b80*/  PRMT R5, R96, 0x7632, R5 ;  /* 0x0000763260057816 */ /* 0x000fc60000000005 */
[----:B------:R-:W3:Y:S04]  /*32b90*/  LDL.LU R96, [R1+0xc60] ;  /* 0x000c600001607983 */ /* 0x000ee80000300800 */
[----:B------:R0:W-:Y:S04]  /*32ba0*/  STG.E.U16 [R108.64], R100 ;  /* 0x000000646c007986 */ /* 0x0001e8000c101506 */
[----:B------:R1:W-:Y:S04]  /*32bb0*/  STG.E.U16 [R118.64], R102 ;  /* 0x0000006676007986 */ /* 0x0003e8000c101506 */
[----:B0-----:R-:W3:Y:S01]  /*32bc0*/  LDL.LU.64 R108, [R1+0xc58] ;  /* 0x000c5800016c7983 */ /* 0x001ee20000300a00 */
[----:B--2---:R-:W-:-:S03]  /*32bd0*/  PRMT R98, R100, 0x7632, R98 ;  /* 0x0000763264627816 */ /* 0x004fc60000000062 */
[----:B------:R-:W2:Y:S04]  /*32be0*/  LDL.LU R100, [R1+0xc50] ;  /* 0x000c500001647983 */ /* 0x000ea80000300800 */
[----:B-1----:R-:W2:Y:S01]  /*32bf0*/  LDL.LU.64 R118, [R1+0xc48] ;  /* 0x000c480001767983 */ /* 0x002ea20000300a00 */
[----:B------:R-:W-:-:S03]  /*32c00*/  PRMT R99, R102, 0x7632, R99 ;  /* 0x0000763266637816 */ /* 0x000fc60000000063 */
[----:B------:R-:W3:Y:S04]  /*32c10*/  LDL.LU R102, [R1+0xc40] ;  /* 0x000c400001667983 */ /* 0x000ee80000300800 */
[----:B------:R0:W-:Y:S04]  /*32c20*/  STG.E.U16 [R110.64], R104 ;  /* 0x000000686e007986 */ /* 0x0001e8000c101506 */
[----:B------:R1:W-:Y:S04]  /*32c30*/  STG.E.U16 [R112.64], R106 ;  /* 0x0000006a70007986 */ /* 0x0003e8000c101506 */
[----:B------:R1:W-:Y:S04]  /*32c40*/  STG.E.U16 [R56.64], R59 ;  /* 0x0000003b38007986 */ /* 0x0003e8000c101506 */
[----:B0-----:R-:W3:Y:S01]  /*32c50*/  LDL.LU.64 R110, [R1+0xc38] ;  /* 0x000c3800016e7983 */ /* 0x001ee20000300a00 */
[----:B--2---:R-:W-:-:S03]  /*32c60*/  PRMT R119, R104, 0x7632, R119 ;  /* 0x0000763268777816 */ /* 0x004fc60000000077 */
[----:B------:R-:W2:Y:S01]  /*32c70*/  LDL.LU R104, [R1+0xc30] ;  /* 0x000c300001687983 */ /* 0x000ea20000300800 */
[----:B------:R-:W-:-:S03]  /*32c80*/  PRMT R118, R106, 0x7632, R118 ;  /* 0x000076326a767816 */ /* 0x000fc60000000076 */
[----:B-1----:R-:W2:Y:S04]  /*32c90*/  LDL.LU.64 R112, [R1+0xc28] ;  /* 0x000c280001707983 */ /* 0x002ea80000300a00 */
[----:B------:R-:W2:Y:S04]  /*32ca0*/  LDL.LU R106, [R1+0xc20] ;  /* 0x000c2000016a7983 */ /* 0x000ea80000300800 */
[----:B------:R-:W2:Y:S01]  /*32cb0*/  LDL.LU.64 R56, [R1+0xc18] ;  /* 0x000c180001387983 */ /* 0x000ea20000300a00 */
[----:B------:R-:W-:-:S03]  /*32cc0*/  PRMT R58, R59, 0x7632, R58 ;  /* 0x000076323b3a7816 */ /* 0x000fc6000000003a */
[----:B------:R-:W3:Y:S04]  /*32cd0*/  LDL.LU R59, [R1+0xc10] ;  /* 0x000c1000013b7983 */ /* 0x000ee80000300800 */
[----:B------:R0:W-:Y:S04]  /*32ce0*/  STG.E.U16 [R54.64], R3 ;  /* 0x0000000336007986 */ /* 0x0001e8000c101506 */
[----:B0-----:R-:W3:Y:S01]  /*32cf0*/  LDL.LU.64 R54, [R1+0xc08] ;  /* 0x000c080001367983 */ /* 0x001ee20000300a00 */
[----:B--2---:R-:W-:-:S03]  /*32d00*/  PRMT R56, R3, 0x7632, R56 ;  /* 0x0000763203387816 */ /* 0x004fc60000000038 */
[----:B------:R-:W3:Y:S04]  /*32d10*/  LDL.LU R3, [R1+0xc00] ;  /* 0x000c000001037983 */ /* 0x000ee80000300800 */
[----:B---3--:R0:W-:Y:S04]  /*32d20*/  STG.E.U16 [R52.64], R3 ;  /* 0x0000000334007986 */ /* 0x0081e8000c101506 */
[----:B------:R1:W-:Y:S04]  /*32d30*/  STG.E.U16 [R114.64], R59 ;  /* 0x0000003b72007986 */ /* 0x0003e8000c101506 */
[----:B0-----:R-:W2:Y:S04]  /*32d40*/  LDL.LU.64 R52, [R1+0xbf8] ;  /* 0x000bf80001347983 */ /* 0x001ea80000300a00 */
[----:B-1----:R-:W4:Y:S04]  /*32d50*/  LDL.LU.64 R114, [R1+0xbf0] ;  /* 0x000bf00001727983 */ /* 0x002f280000300a00 */
[----:B------:R0:W-:Y:S04]  /*32d60*/  STG.E.U16 [R120.64], R57 ;  /* 0x0000003978007986 */ /* 0x0001e8000c101506 */
[----:B0-----:R-:W4:Y:S04]  /*32d70*/  LDL.LU.64 R120, [R1+0xbe8] ;  /* 0x000be80001787983 */ /* 0x001f280000300a00 */
[----:B------:R0:W-:Y:S04]  /*32d80*/  STG.E.U16 [R12.64], R55 ;  /* 0x000000370c007986 */ /* 0x0001e8000c101506 */
[----:B0-----:R-:W4:Y:S04]  /*32d90*/  LDL.LU.64 R12, [R1+0xbe0] ;  /* 0x000be000010c7983 */ /* 0x001f280000300a00 */
[----:B--2---:R0:W-:Y:S04]  /*32da0*/  STG.E.U16 [R6.64], R53 ;  /* 0x0000003506007986 */ /* 0x0041e8000c101506 */
[----:B------:R1:W-:Y:S04]  /*32db0*/  STG.E.U16 [R10.64], R108 ;  /* 0x0000006c0a007986 */ /* 0x0003e8000c101506 */
[----:B------:R2:W-:Y:S04]  /*32dc0*/  STG.E.U16 [R16.64], R110 ;  /* 0x0000006e10007986 */ /* 0x0005e8000c101506 */
[----:B0-----:R-:W3:Y:S04]  /*32dd0*/  LDL.LU.64 R6, [R1+0xbd8] ;  /* 0x000bd80001067983 */ /* 0x001ee80000300a00 */
[----:B-1----:R-:W3:Y:S04]  /*32de0*/  LDL.LU.64 R10, [R1+0xbd0] ;  /* 0x000bd000010a7983 */ /* 0x002ee80000300a00 */
[----:B------:R-:W3:Y:S04]  /*32df0*/  LDL.LU R108, [R1+0xbc8] ;  /* 0x000bc800016c7983 */ /* 0x000ee80000300800 */
[----:B--2---:R-:W2:Y:S04]  /*32e00*/  LDL.LU.64 R16, [R1+0xbc0] ;  /* 0x000bc00001107983 */ /* 0x004ea80000300a00 */
[----:B------:R-:W2:Y:S04]  /*32e10*/  LDL.LU R110, [R1+0xbb8] ;  /* 0x000bb800016e7983 */ /* 0x000ea80000300800 */
[----:B------:R0:W-:Y:S04]  /*32e20*/  STG.E.U16 [R30.64], R112 ;  /* 0x000000701e007986 */ /* 0x0001e8000c101506 */
[----:B----4-:R1:W-:Y:S04]  /*32e30*/  STG.E.U16 [R32.64], R114 ;  /* 0x0000007220007986 */ /* 0x0103e8000c101506 */
[----:B------:R4:W-:Y:S04]  /*32e40*/  STG.E.U16 [R34.64], R120 ;  /* 0x0000007822007986 */ /* 0x0009e8000c101506 */
[----:B0-----:R-:W2:Y:S04]  /*32e50*/  LDL.LU.64 R30, [R1+0xbb0] ;  /* 0x000bb000011e7983 */ /* 0x001ea80000300a00 */
[----:B------:R-:W2:Y:S04]  /*32e60*/  LDL.LU R112, [R1+0xba8] ;  /* 0x000ba80001707983 */ /* 0x000ea80000300800 */
[----:B-1----:R-:W2:Y:S04]  /*32e70*/  LDL.LU.64 R32, [R1+0xba0] ;  /* 0x000ba00001207983 */ /* 0x002ea80000300a00 */
[----:B------:R-:W2:Y:S04]  /*32e80*/  LDL.LU R114, [R1+0xb98] ;  /* 0x000b980001727983 */ /* 0x000ea80000300800 */
[----:B----4-:R-:W4:Y:S04]  /*32e90*/  LDL.LU.64 R34, [R1+0xb90] ;  /* 0x000b900001227983 */ /* 0x010f280000300a00 */
[----:B------:R-:W2:Y:S04]  /*32ea0*/  LDL.LU R120, [R1+0xb88] ;  /* 0x000b880001787983 */ /* 0x000ea80000300800 */
[----:B------:R0:W-:Y:S04]  /*32eb0*/  STG.E.U16 [R116.64], R121 ;  /* 0x0000007974007986 */ /* 0x0001e8000c101506 */
[----:B------:R1:W-:Y:S04]  /*32ec0*/  STG.E.U16 [R122.64], R115 ;  /* 0x000000737a007986 */ /* 0x0003e8000c101506 */
[----:B------:R1:W-:Y:S04]  /*32ed0*/  STG.E.U16 [R124.64], R113 ;  /* 0x000000717c007986 */ /* 0x0003e8000c101506 */
[----:B0-----:R-:W2:Y:S04]  /*32ee0*/  LDL.LU.64 R116, [R1+0xb80] ;  /* 0x000b800001747983 */ /* 0x001ea80000300a00 */
[----:B------:R-:W2:Y:S04]  /*32ef0*/  LDL.LU R121, [R1+0xb78] ;  /* 0x000b780001797983 */ /* 0x000ea80000300800 */
[----:B-1----:R-:W2:Y:S04]  /*32f00*/  LDL.LU.64 R122, [R1+0xb70] ;  /* 0x000b7000017a7983 */ /* 0x002ea80000300a00 */
[----:B------:R-:W2:Y:S04]  /*32f10*/  LDL.LU R115, [R1+0xb68] ;  /* 0x000b680001737983 */ /* 0x000ea80000300800 */
[----:B------:R-:W2:Y:S04]  /*32f20*/  LDL.LU.64 R124, [R1+0xb60] ;  /* 0x000b6000017c7983 */ /* 0x000ea80000300a00 */
[----:B------:R-:W3:Y:S04]  /*32f30*/  LDL.LU R113, [R1+0xb5c] ;  /* 0x000b5c0001717983 */ /* 0x000ee80000300800 */
[----:B--2---:R0:W-:Y:S04]  /*32f40*/  STG.E.U16 [R124.64], R111 ;  /* 0x0000006f7c007986 */ /* 0x0041e8000c101506 */
[----:B------:R1:W-:Y:S04]  /*32f50*/  STG.E.U16 [R122.64], R109 ;  /* 0x0000006d7a007986 */ /* 0x0003e8000c101506 */
[----:B------:R2:W-:Y:S04]  /*32f60*/  STG.E.U16 [R120.64], R107 ;  /* 0x0000006b78007986 */ /* 0x0005e8000c101506 */
[----:B0-----:R-:W4:Y:S04]  /*32f70*/  LDL.LU R111, [R1+0xb58] ;  /* 0x000b5800016f7983 */ /* 0x001f280000300800 */
[----:B-1----:R-:W4:Y:S04]  /*32f80*/  LDL.LU R109, [R1+0xb54] ;  /* 0x000b5400016d7983 */ /* 0x002f280000300800 */
[----:B--2---:R-:W2:Y:S04]  /*32f90*/  LDL.LU R107, [R1+0xb50] ;  /* 0x000b5000016b7983 */ /* 0x004ea80000300800 */
[----:B------:R0:W-:Y:S04]  /*32fa0*/  STG.E.U16 [R116.64], R105 ;  /* 0x0000006974007986 */ /* 0x0001e8000c101506 */
[----:B------:R1:W-:Y:S04]  /*32fb0*/  STG.E.U16 [R114.64], R103 ;  /* 0x0000006772007986 */ /* 0x0003e8000c101506 */
[----:B---3--:R3:W-:Y:S04]  /*32fc0*/  STG.E.U16 [R112.64], R101 ;  /* 0x0000006570007986 */ /* 0x0087e8000c101506 */
[----:B0-----:R-:W2:Y:S04]  /*32fd0*/  LDL.LU R105, [R1+0xb4c] ;  /* 0x000b4c0001697983 */ /* 0x001ea80000300800 */
[----:B-1----:R-:W2:Y:S04]  /*32fe0*/  LDL.LU R103, [R1+0xb48] ;  /* 0x000b480001677983 */ /* 0x002ea80000300800 */
[----:B---3--:R-:W3:Y:S04]  /*32ff0*/  LDL.LU R101, [R1+0xb44] ;  /* 0x000b440001657983 */ /* 0x008ee80000300800 */
[----:B----4-:R0:W-:Y:S04]  /*33000*/  STG.E.U16 [R110.64], R97 ;  /* 0x000000616e007986 */ /* 0x0101e8000c101506 */
[----:B------:R1:W-:Y:S04]  /*33010*/  STG.E.U16 [R108.64], R95 ;  /* 0x0000005f6c007986 */ /* 0x0003e8000c101506 */
[----:B--2---:R2:W-:Y:S04]  /*33020*/  STG.E.U16 [R106.64], R93 ;  /* 0x0000005d6a007986 */ /* 0x0045e8000c101506 */
        /* <DEDUP_REMOVED lines=56> */
[----:B---3--:R-:W2:Y:S04]  /*333b0*/  LDL.LU R41, [R1+0xacc] ;  /* 0x000acc0001297983 */ /* 0x008ea80000300800 */
        /* <DEDUP_REMOVED lines=11> */
[----:B------:R-:W-:-:S03]  /*33470*/  PRMT R52, R59, 0x7632, R52 ;  /* 0x000076323b347816 */ /* 0x000fc60000000034 */
[----:B------:R-:W3:Y:S04]  /*33480*/  LDL.LU R117, [R1+0x6d8] ;  /* 0x0006d80001757983 */ /* 0x000ee80000300800 */
[----:B------:R-:W3:Y:S04]  /*33490*/  LDL.LU R120, [R1+0x464] ;  /* 0x0004640001787983 */ /* 0x000ee80000300800 */
[----:B------:R-:W3:Y:S01]  /*334a0*/  LDL.LU R121, [R1+0x6bc] ;  /* 0x0006bc0001797983 */ /* 0x000ee20000300800 */
[----:B------:R-:W-:-:S03]  /*334b0*/  PRMT R54, R3, 0x7632, R54 ;  /* 0x0000763203367816 */ /* 0x000fc60000000036 */
[----:B------:R-:W3:Y:S01]  /*334c0*/  LDL.LU R122, [R1+0x460] ;  /* 0x00046000017a7983 */ /* 0x000ee20000300800 */
[----:B------:R-:W-:-:S03]  /*334d0*/  PRMT R3, R53, 0x7632, R3 ;  /* 0x0000763235037816 */ /* 0x000fc60000000003 */
[----:B------:R-:W3:Y:S01]  /*334e0*/  LDL.LU R59, [R1+0x6c0] ;  /* 0x0006c000013b7983 */ /* 0x000ee20000300800 */
[----:B------:R-:W-:-:S03]  /*334f0*/  PRMT R0, R55, 0x7632, R0 ;  /* 0x0000763237007816 */ /* 0x000fc60000000000 */
[----:B------:R-:W3:Y:S01]  /*33500*/  LDL.LU R123, [R1+0x45c] ;  /* 0x00045c00017b7983 */ /* 0x000ee20000300800 */
[----:B------:R-:W-:-:S03]  /*33510*/  PRMT R2, R57, 0x7632, R2 ;  /* 0x0000763239027816 */ /* 0x000fc60000000002 */
[----:B------:R-:W3:Y:S04]  /*33520*/  LDL.LU R124, [R1+0x6c4] ;  /* 0x0006c400017c7983 */ /* 0x000ee80000300800 */
[----:B------:R-:W3:Y:S04]  /*33530*/  LDL.LU R125, [R1+0x458] ;  /* 0x00045800017d7983 */ /* 0x000ee80000300800 */
[----:B------:R-:W3:Y:S04]  /*33540*/  LDL.LU R53, [R1+0x6c8] ;  /* 0x0006c80001357983 */ /* 0x000ee80000300800 */
[----:B------:R-:W3:Y:S04]  /*33550*/  LDL.LU R55, [R1+0x454] ;  /* 0x0004540001377983 */ /* 0x000ee80000300800 */
[----:B------:R-:W3:Y:S04]  /*33560*/  LDL.LU R57, [R1+0x6ac] ;  /* 0x0006ac0001397983 */ /* 0x000ee80000300800 */
[----:B--2---:R0:W-:Y:S04]  /*33570*/  STG.E.U16 [R40.64], R29 ;  /* 0x0000001d28007986 */ /* 0x0041e8000c101506 */
[----:B------:R1:W-:Y:S04]  /*33580*/  STG.E.U16 [R38.64], R27 ;  /* 0x0000001b26007986 */ /* 0x0003e8000c101506 */
[----:B----4-:R2:W-:Y:S04]  /*33590*/  STG.E.U16 [R36.64], R25 ;  /* 0x0000001924007986 */ /* 0x0105e8000c101506 */
[----:B0-----:R-:W4:Y:S04]  /*335a0*/  LDL.LU R29, [R1+0xac8] ;  /* 0x000ac800011d7983 */ /* 0x001f280000300800 */
[----:B-1----:R-:W3:Y:S04]  /*335b0*/  LDL.LU R27, [R1+0xac4] ;  /* 0x000ac400011b7983 */ /* 0x002ee80000300800 */
[----:B--2---:R-:W2:Y:S04]  /*335c0*/  LDL.LU R25, [R1+0xac0] ;  /* 0x000ac00001197983 */ /* 0x004ea80000300800 */
[----:B------:R0:W-:Y:S04]  /*335d0*/  STG.E.U16 [R34.64], R23 ;  /* 0x0000001722007986 */ /* 0x0001e8000c101506 */
[----:B------:R1:W-:Y:S04]  /*335e0*/  STG.E.U16 [R32.64], R21 ;  /* 0x0000001520007986 */ /* 0x0003e8000c101506 */
[----:B0-----:R-:W2:Y:S04]  /*335f0*/  LDL.LU R23, [R1+0xabc] ;  /* 0x000abc0001177983 */ /* 0x001ea80000300800 */
[----:B-1----:R-:W2:Y:S04]  /*33600*/  LDL.LU R21, [R1+0xab8] ;  /* 0x000ab80001157983 */ /* 0x002ea80000300800 */
[----:B------:R0:W-:Y:S04]  /*33610*/  STG.E.U16 [R30.64], R19 ;  /* 0x000000131e007986 */ /* 0x0001e8000c101506 */
[----:B0-----:R-:W2:Y:S04]  /*33620*/  LDL.LU R19, [R1+0xab4] ;  /* 0x000ab40001137983 */ /* 0x001ea80000300800 */
[----:B----4-:R0:W-:Y:S04]  /*33630*/  STG.E.U16 [R28.64], R15 ;  /* 0x0000000f1c007986 */ /* 0x0101e8000c101506 */
[----:B---3--:R1:W-:Y:S04]  /*33640*/  STG.E.U16 [R26.64], R9 ;  /* 0x000000091a007986 */ /* 0x0083e8000c101506 */
[----:B--2---:R2:W-:Y:S04]  /*33650*/  STG.E.U16 [R24.64], R5 ;  /* 0x0000000518007986 */ /* 0x0045e8000c101506 */
[----:B0-----:R-:W3:Y:S04]  /*33660*/  LDL.LU R15, [R1+0xab0] ;  /* 0x000ab000010f7983 */ /* 0x001ee80000300800 */
[----:B-1----:R-:W4:Y:S04]  /*33670*/  LDL.LU R9, [R1+0xaac] ;  /* 0x000aac0001097983 */ /* 0x002f280000300800 */
[----:B--2---:R-:W2:Y:S04]  /*33680*/  LDL.LU R5, [R1+0xaa8] ;  /* 0x000aa80001057983 */ /* 0x004ea80000300800 */
[----:B------:R0:W-:Y:S04]  /*33690*/  STG.E.U16 [R22.64], R98 ;  /* 0x0000006216007986 */ /* 0x0001e8000c101506 */
[----:B------:R1:W-:Y:S04]  /*336a0*/  STG.E.U16 [R20.64], R99 ;  /* 0x0000006314007986 */ /* 0x0003e8000c101506 */
[----:B0-----:R-:W2:Y:S04]  /*336b0*/  LDL.LU R98, [R1+0xaa4] ;  /* 0x000aa40001627983 */ /* 0x001ea80000300800 */
[----:B-1----:R-:W2:Y:S04]  /*336c0*/  LDL.LU R99, [R1+0xaa0] ;  /* 0x000aa00001637983 */ /* 0x002ea80000300800 */
        /* <DEDUP_REMOVED lines=13> */
[----:B------:R-:W-:Y:S04]  /*337a0*/  STG.E.U16 [R18.64], R119 ;  /* 0x0000007712007986 */ /* 0x000fe8000c101506 */
[----:B------:R-:W2:Y:S04]  /*337b0*/  LDL.LU R96, [R1+0x6a8] ;  /* 0x0006a80001607983 */ /* 0x000ea80000300800 */
[----:B------:R-:W-:Y:S04]  /*337c0*/  STG.E.U16 [R16.64], R118 ;  /* 0x0000007610007986 */ /* 0x000fe8000c101506 */
[----:B------:R-:W2:Y:S04]  /*337d0*/  LDL.LU R97, [R1+0x434] ;  /* 0x0004340001617983 */ /* 0x000ea80000300800 */
[----:B------:R-:W2:Y:S04]  /*337e0*/  LDL.LU R100, [R1+0x690] ;  /* 0x0006900001647983 */ /* 0x000ea80000300800 */
[----:B------:R-:W2:Y:S04]  /*337f0*/  LDL.LU R101, [R1+0x430] ;  /* 0x0004300001657983 */ /* 0x000ea80000300800 */
[----:B------:R-:W2:Y:S04]  /*33800*/  LDL.LU R102, [R1+0x694] ;  /* 0x0006940001667983 */ /* 0x000ea80000300800 */
[----:B------:R-:W2:Y:S04]  /*33810*/  LDL.LU R103, [R1+0x42c] ;  /* 0x00042c0001677983 */ /* 0x000ea80000300800 */
[----:B------:R-:W2:Y:S04]  /*33820*/  LDL.LU R104, [R1+0x698] ;  /* 0x0006980001687983 */ /* 0x000ea80000300800 */
[----:B------:R-:W2:Y:S04]  /*33830*/  LDL.LU R105, [R1+0x428] ;  /* 0x0004280001697983 */ /* 0x000ea80000300800 */
[----:B---3--:R-:W-:Y:S04]  /*33840*/  STG.E.U16 [R14.64], R58 ;  /* 0x0000003a0e007986 */ /* 0x008fe8000c101506 */
[----:B------:R-:W-:Y:S04]  /*33850*/  STG.E.U16 [R10.64], R56 ;  /* 0x000000380a007986 */ /* 0x000fe8000c101506 */
[----:B----4-:R0:W-:Y:S04]  /*33860*/  STG.E.U16 [R8.64], R54 ;  /* 0x0000003608007986 */ /* 0x0101e8000c101506 */
[----:B------:R1:W-:Y:S04]  /*33870*/  STG.E.U16 [R6.64], R52 ;  /* 0x0000003406007986 */ /* 0x0003e8000c101506 */
[----:B--2---:R2:W-:Y:S01]  /*33880*/  STG.E.U16 [R4.64], R2 ;  /* 0x0000000204007986 */ /* 0x0045e2000c101506 */
[----:B0-----:R-:W-:-:S02]  /*33890*/  FFMA R8, R115, 0.69314718246459960938, R114 ;  /* 0x3f31721873087823 */ /* 0x001fc40000000072 */
[----:B-1----:R-:W-:Y:S02]  /*338a0*/  FFMA R6, R111, 0.69314718246459960938, R110 ;  /* 0x3f3172186f067823 */ /* 0x002fe4000000006e */
[----:B--2---:R-:W-:Y:S02]  /*338b0*/  FFMA R4, R107, 0.69314718246459960938, R106 ;  /* 0x3f3172186b047823 */ /* 0x004fe4000000006a */
[----:B------:R-:W2:Y:S01]  /*338c0*/  LDL.LU R106, [R1+0x68c] ;  /* 0x00068c00016a7983 */ /* 0x000ea20000300800 */
[----:B------:R-:W-:-:S03]  /*338d0*/  FFMA R5, R109, 0.69314718246459960938, R108 ;  /* 0x3f3172186d057823 */ /* 0x000fc6000000006c */
[----:B------:R-:W3:Y:S01]  /*338e0*/  LDL.LU R107, [R1+0x424] ;  /* 0x00042400016b7983 */ /* 0x000ee20000300800 */
[----:B------:R-:W-:-:S03]  /*338f0*/  FFMA R7, R113, 0.69314718246459960938, R112 ;  /* 0x3f31721871077823 */ /* 0x000fc60000000070 */
[----:B------:R-:W3:Y:S04]  /*33900*/  LDL.LU R108, [R1+0x4b8] ;  /* 0x0004b800016c7983 */ /* 0x000ee80000300800 */
[----:B------:R-:W4:Y:S04]  /*33910*/  LDL.LU R109, [R1+0x420] ;  /* 0x00042000016d7983 */ /* 0x000f280000300800 */
[----:B------:R-:W4:Y:S04]  /*33920*/  LDL.LU R110, [R1+0x4b4] ;  /* 0x0004b400016e7983 */ /* 0x000f280000300800 */
[----:B------:R-:W4:Y:S01]  /*33930*/  LDL.LU R111, [R1+0x41c] ;  /* 0x00041c00016f7983 */ /* 0x000f220000300800 */
[----:B------:R-:W-:-:S03]  /*33940*/  FFMA R9, R117, 0.69314718246459960938, R116 ;  /* 0x3f31721875097823 */ /* 0x000fc60000000074 */
[----:B------:R-:W4:Y:S04]  /*33950*/  LDL.LU R112, [R1+0x218] ;  /* 0x0002180001707983 */ /* 0x000f280000300800 */
[----:B------:R-:W4:Y:S01]  /*33960*/  LDL.LU R113, [R1+0x418] ;  /* 0x0004180001717983 */ /* 0x000f220000300800 */
[----:B------:R-:W-:-:S03]  /*33970*/  FFMA R10, R121, 0.69314718246459960938, R120 ;  /* 0x3f317218790a7823 */ /* 0x000fc60000000078 */
[----:B------:R-:W4:Y:S04]  /*33980*/  LDL.LU R114, [R1+0x164] ;  /* 0x0001640001727983 */ /* 0x000f280000300800 */
[----:B------:R-:W4:Y:S01]  /*33990*/  LDL.LU R115, [R1+0x414] ;  /* 0x0004140001737983 */ /* 0x000f220000300800 */
[----:B------:R-:W-:-:S03]  /*339a0*/  FFMA R11, R59, 0.69314718246459960938, R122 ;  /* 0x3f3172183b0b7823 */ /* 0x000fc6000000007a */
[----:B------:R-:W4:Y:S04]  /*339b0*/  LDL.LU R116, [R1+0x158] ;  /* 0x0001580001747983 */ /* 0x000f280000300800 */
[----:B------:R-:W4:Y:S04]  /*339c0*/  LDL.LU R117, [R1+0x688] ;  /* 0x0006880001757983 */ /* 0x000f280000300800 */
[----:B------:R-:W4:Y:S04]  /*339d0*/  LDL.LU R120, [R1+0x684] ;  /* 0x0006840001787983 */ /* 0x000f280000300800 */
[----:B------:R0:W-:Y:S04]  /*339e0*/  STG.E.U16 [R12.64], R0 ;  /* 0x000000000c007986 */ /* 0x0001e8000c101506 */
[----:B------:R-:W4:Y:S04]  /*339f0*/  LDL.LU R121, [R1+0x67c] ;  /* 0x00067c0001797983 */ /* 0x000f280000300800 */
[----:B------:R-:W4:Y:S01]  /*33a00*/  LDL.LU R122, [R1+0x670] ;  /* 0x00067000017a7983 */ /* 0x000f220000300800 */
[----:B0-----:R-:W-:-:S03]  /*33a10*/  FFMA R12, R124, 0.69314718246459960938, R123 ;  /* 0x3f3172187c0c7823 */ /* 0x001fc6000000007b */
[----:B------:R-:W4:Y:S01]  /*33a20*/  LDL.LU R123, [R1+0x488] ;  /* 0x00048800017b7983 */ /* 0x000f220000300800 */
[----:B------:R-:W-:-:S03]  /*33a30*/  FFMA R13, R53, 0.69314718246459960938, R125 ;  /* 0x3f317218350d7823 */ /* 0x000fc6000000007d */
[----:B------:R-:W4:Y:S01]  /*33a40*/  LDL.LU R124, [R1+0x410] ;  /* 0x00041000017c7983 */ /* 0x000f220000300800 */
[----:B------:R-:W-:-:S03]  /*33a50*/  FFMA R14, R57, 0.69314718246459960938, R55 ;  /* 0x3f317218390e7823 */ /* 0x000fc60000000037 */
[----:B------:R-:W4:Y:S04]  /*33a60*/  LDL.LU R125, [R1+0x40c] ;  /* 0x00040c00017d7983 */ /* 0x000f280000300800 */
[----:B------:R-:W4:Y:S04]  /*33a70*/  LDL.LU R53, [R1+0x408] ;  /* 0x0004080001357983 */ /* 0x000f280000300800 */
[----:B------:R-:W4:Y:S04]  /*33a80*/  LDL.LU R55, [R1+0x404] ;  /* 0x0004040001377983 */ /* 0x000f280000300800 */
[----:B------:R-:W4:Y:S04]  /*33a90*/  LDL.LU R57, [R1+0x400] ;  /* 0x0004000001397983 */ /* 0x000f280000300800 */
[----:B------:R-:W0:Y:S04]  /*33aa0*/  S2R R59, SR_TID.X ;  /* 0x00000000003b7919 */ /* 0x000e280000002100 */
[----:B------:R-:W-:Y:S01]  /*33ab0*/  STG.E.U16 [R98.64], R3 ;  /* 0x0000000362007986 */ /* 0x000fe2000c101506 */
[----:B------:R-:W-:-:S02]  /*33ac0*/  FFMA R15, R84, 0.69314718246459960938, R83 ;  /* 0x3f317218540f7823 */ /* 0x000fc40000000053 */
[----:B------:R-:W-:Y:S01]  /*33ad0*/  FFMA R16, R104, 0.69314718246459960938, R103 ;  /* 0x3f31721868107823 */ /* 0x000fe20000000067 */
[----:B0-----:R-:W-:Y:S01]  /*33ae0*/  LOP3.LUT R59, R59, 0x1c, RZ, 0xc0, !PT ;  /* 0x0000001c3b3b7812 */ /* 0x001fe200078ec0ff */
[----:B------:R-:W-:Y:S06]  /*33af0*/  BAR.SYNC.DEFER_BLOCKING 0x0 ;  /* 0x0000000000007b1d */ /* 0x000fec0000010000 */
[----:B------:R0:W-:Y:S04]  /*33b00*/  STS.128 [R59.X4], R4 ;  /* 0x000000043b007388 */ /* 0x0001e80000004c00 */
[----:B------:R1:W-:Y:S04]  /*33b10*/  STS.128 [R59.X4+0x80], R8 ;  /* 0x000080083b007388 */ /* 0x0003e80000004c00 */
[----:B------:R1:W-:Y:S01]  /*33b20*/  STS.128 [R59.X4+0x100], R12 ;  /* 0x0001000c3b007388 */ /* 0x0003e20000004c00 */
[----:B0-----:R-:W-:-:S02]  /*33b30*/  FFMA R4, R86, 0.69314718246459960938, R85 ;  /* 0x3f31721856047823 */ /* 0x001fc40000000055 */
[----:B------:R-:W-:Y:S02]  /*33b40*/  FFMA R5, R88, 0.69314718246459960938, R87 ;  /* 0x3f31721858057823 */ /* 0x000fe40000000057 */
[----:B------:R-:W-:Y:S02]  /*33b50*/  FFMA R6, R90, 0.69314718246459960938, R89 ;  /* 0x3f3172185a067823 */ /* 0x000fe40000000059 */
[----:B------:R-:W-:Y:S02]  /*33b60*/  FFMA R7, R92, 0.69314718246459960938, R91 ;  /* 0x3f3172185c077823 */ /* 0x000fe4000000005b */
[----:B-1----:R-:W-:Y:S02]  /*33b70*/  FFMA R8, R94, 0.69314718246459960938, R93 ;  /* 0x3f3172185e087823 */ /* 0x002fe4000000005d */
[----:B------:R-:W-:Y:S02]  /*33b80*/  FFMA R9, R96, 0.69314718246459960938, R95 ;  /* 0x3f31721860097823 */ /* 0x000fe4000000005f */
[----:B------:R-:W-:-:S02]  /*33b90*/  FFMA R10, R100, 0.69314718246459960938, R97 ;  /* 0x3f317218640a7823 */ /* 0x000fc40000000061 */
[----:B------:R-:W-:Y:S01]  /*33ba0*/  FFMA R11, R102, 0.69314718246459960938, R101 ;  /* 0x3f317218660b7823 */ /* 0x000fe20000000065 */
[----:B------:R0:W-:Y:S04]  /*33bb0*/  STS.128 [R59.X4+0x180], R4 ;  /* 0x000180043b007388 */ /* 0x0001e80000004c00 */
[----:B------:R0:W-:Y:S01]  /*33bc0*/  STS.128 [R59.X4+0x200], R8 ;  /* 0x000200083b007388 */ /* 0x0001e20000004c00 */
[----:B--2---:R-:W-:Y:S02]  /*33bd0*/  FFMA R17, R106, 0.69314718246459960938, R105 ;  /* 0x3f3172186a117823 */ /* 0x004fe40000000069 */
[----:B---3--:R-:W-:Y:S02]  /*33be0*/  FFMA R18, R108, 0.69314718246459960938, R107 ;  /* 0x3f3172186c127823 */ /* 0x008fe4000000006b */
[----:B----4-:R-:W-:-:S02]  /*33bf0*/  FFMA R19, R110, 0.69314718246459960938, R109 ;  /* 0x3f3172186e137823 */ /* 0x010fc4000000006d */
[----:B------:R-:W-:-:S03]  /*33c00*/  FFMA R20, R112, 0.69314718246459960938, R111 ;  /* 0x3f31721870147823 */ /* 0x000fc6000000006f */
[----:B------:R0:W-:Y:S01]  /*33c10*/  STS.128 [R59.X4+0x280], R16 ;  /* 0x000280103b007388 */ /* 0x0001e20000004c00 */
[----:B------:R-:W-:Y:S01]  /*33c20*/  FFMA R21, R114, 0.69314718246459960938, R113 ;  /* 0x3f31721872157823 */ /* 0x000fe20000000071 */
[----:B------:R-:W-:Y:S02]  /*33c30*/  FSEL R12, R117, -INF , P6 ;  /* 0xff800000750c7808 */ /* 0x000fe40003000000 */
[----:B------:R-:W-:Y:S01]  /*33c40*/  FSEL R3, R120, -INF , P2 ;  /* 0xff80000078037808 */ /* 0x000fe20001000000 */
[----:B------:R-:W-:Y:S01]  /*33c50*/  FFMA R22, R116, 0.69314718246459960938, R115 ;  /* 0x3f31721874167823 */ /* 0x000fe20000000073 */
[----:B------:R-:W-:Y:S02]  /*33c60*/  FSEL R2, R121, -INF , P0 ;  /* 0xff80000079027808 */ /* 0x000fe40000000000 */
[----:B------:R-:W-:Y:S02]  /*33c70*/  FSEL R0, R122, -INF , P1 ;  /* 0xff8000007a007808 */ /* 0x000fe40000800000 */
[----:B------:R-:W-:Y:S01]  /*33c80*/  FSEL R13, R123, -INF , P4 ;  /* 0xff8000007b0d7808 */ /* 0x000fe20002000000 */
[----:B------:R-:W-:-:S02]  /*33c90*/  FFMA R23, R12, 0.69314718246459960938, R124 ;  /* 0x3f3172180c177823 */ /* 0x000fc4000000007c */
[----:B------:R-:W-:Y:S02]  /*33ca0*/  FFMA R24, R3, 0.69314718246459960938, R125 ;  /* 0x3f31721803187823 */ /* 0x000fe4000000007d */
[----:B------:R-:W-:Y:S02]  /*33cb0*/  FFMA R25, R2, 0.69314718246459960938, R53 ;  /* 0x3f31721802197823 */ /* 0x000fe40000000035 */
[----:B------:R-:W-:Y:S02]  /*33cc0*/  FFMA R26, R0, 0.69314718246459960938, R55 ;  /* 0x3f317218001a7823 */ /* 0x000fe40000000037 */
[----:B------:R-:W-:Y:S01]  /*33cd0*/  FFMA R27, R13, 0.69314718246459960938, R57 ;  /* 0x3f3172180d1b7823 */ /* 0x000fe20000000039 */
[----:B------:R0:W-:Y:S04]  /*33ce0*/  STS.128 [R59.X4+0x300], R20 ;  /* 0x000300143b007388 */ /* 0x0001e80000004c00 */
[----:B------:R0:W-:Y:S04]  /*33cf0*/  STS.128 [R59.X4+0x380], R24 ;  /* 0x000380183b007388 */ /* 0x0001e80000004c00 */
[----:B------:R-:W-:Y:S06]  /*33d00*/  BAR.SYNC.DEFER_BLOCKING 0x0 ;  /* 0x0000000000007b1d */ /* 0x000fec0000010000 */
[----:B------:R-:W-:Y:S05]  /*33d10*/  @P3 EXIT ;  /* 0x000000000000394d */ /* 0x000fea0003800000 */
[----:B0-----:R-:W2:Y:S04]  /*33d20*/  LDL.LU R55, [R1+0x1e4] ;  /* 0x0001e40001377983 */ /* 0x001ea80000300800 */
[----:B------:R-:W0:Y:S04]  /*33d30*/  S2R R53, SR_CTAID.X ;  /* 0x0000000000357919 */ /* 0x000e280000002500 */
[----:B------:R-:W0:Y:S04]  /*33d40*/  S2R R59, SR_TID.X ;  /* 0x00000000003b7919 */ /* 0x000e280000002100 */
[----:B------:R-:W1:Y:S01]  /*33d50*/  S2R R57, SR_CTAID.Y ;  /* 0x0000000000397919 */ /* 0x000e620000002600 */
[----:B0-----:R-:W-:Y:S01]  /*33d60*/  PRMT R59, R59, 0x6540, R53 ;  /* 0x000065403b3b7816 */ /* 0x001fe20000000035 */
[----:B-1----:R-:W-:-:S04]  /*33d70*/  IMAD R0, R57, c[0x0][0x1cc], RZ ;  /* 0x0000730039007a24 */ /* 0x002fc800078e02ff */
[----:B------:R-:W-:Y:S01]  /*33d80*/  IMAD.SHL.U32 R3, R59, 0x4, RZ ;  /* 0x000000043b037824 */ /* 0x000fe200078e00ff */
[C---:B------:R-:W-:Y:S01]  /*33d90*/  SHF.L.U32 R2, R0.reuse, 0x2, RZ ;  /* 0x0000000200027819 */ /* 0x040fe200000006ff */
[----:B------:R-:W-:-:S03]  /*33da0*/  IMAD.HI R0, R0, 0x4, RZ ;  /* 0x0000000400007827 */ /* 0x000fc600078e02ff */
[----:B------:R-:W-:Y:S01]  /*33db0*/  IADD3 R2, P0, P1, R3, c[0x0][0x180], R2 ;  /* 0x0000600003027a10 */ /* 0x000fe2000791e002 */
[----:B------:R-:W-:-:S05]  /*33dc0*/  IMAD.HI R5, R59, 0x4, RZ ;  /* 0x000000043b057827 */ /* 0x000fca00078e02ff */
[----:B------:R-:W-:Y:S01]  /*33dd0*/  IADD3.X R3, R5, c[0x0][0x184], R0, P0, P1 ;  /* 0x0000610005037a10 */ /* 0x000fe200007e2400 */
[----:B--2---:R-:W0:Y:S04]  /*33de0*/  LDS R7, [R55] ;  /* 0x0000000037077984 */ /* 0x004e280000000800 */
[----:B0-----:R-:W-:Y:S01]  /*33df0*/  STG.E [R2.64], R7 ;  /* 0x0000000702007986 */ /* 0x001fe2000c101906 */
[----:B------:R-:W-:Y:S05]  /*33e00*/  EXIT ;  /* 0x000000000000794d */ /* 0x000fea0003800000 */
.L_x_2:
[----:B------:R-:W-:-:S00]  /*33e10*/  BRA `(.L_x_2) ;  /* 0xfffffff000007947 */ /* 0x000fc0000383ffff */
[----:B------:R-:W-:-:S00]  /*33e20*/  NOP ;  /* 0x0000000000007918 */ /* 0x000fc00000000000 */
        /* <DEDUP_REMOVED lines=13> */
.L_x_3:


//--------------------- .nv.global.init           --------------------------
	.section	.nv.global.init,"aw",@progbits
.nv.global.init:
	.type		_$_str,@object
	.size		_$_str,(.L_0 - _$_str)
_$_str:
        /*0000*/ 	.byte	0x5f, 0x5f, 0x43, 0x55, 0x44, 0x41, 0x5f, 0x46, 0x54, 0x5a, 0x00
.L_0:


//--------------------- .nv.shared.attn_fwd       --------------------------
	.section	.nv.shared.attn_fwd,"aw",@nobits
	.sectionflags	@""
	.align	16
